	.target	sm_100a

	.elftype	@"ET_EXEC"


//--------------------- .note.nv.tkinfo           --------------------------
	.section	.note.nv.tkinfo,"",@"SHT_NOTE"
	.sectionflags	@"SHF_NOTE_NV_TKINFO"
	.tkinfo
        /*0018*/ 	.word	0x00000002
        /*0030*/ 	.string	""
        /*0030*/ 	.string	"ptxas"
        /*0030*/ 	.string	"Cuda compilation tools, release 13.0, V13.0.88"
        /*0030*/ 	.string	"Build cuda_13.0.r13.0/compiler.36424714_0"
        /*0030*/ 	.string	"-arch sm_100a -m 64 "



//--------------------- .note.nv.cuinfo           --------------------------
	.section	.note.nv.cuinfo,"",@"SHT_NOTE"
	.sectionflags	@"SHF_NOTE_NV_CUINFO"
        /*0018*/ 	.short	0x0002
        /*001a*/ 	.short	0x0064
        /*001c*/ 	.short	0x0082
	.zero		2


//--------------------- .nv.info                  --------------------------
	.section	.nv.info,"",@"SHT_CUDA_INFO"
	.align	4


	//----- nvinfo : EIATTR_REGCOUNT
	.align		4
        /*0000*/ 	.byte	0x04, 0x2f
        /*0002*/ 	.short	(.L_12 - .L_11)
	.align		4
.L_11:
        /*0004*/ 	.word	index@(_ZN7cutlass6KernelINS_4gemm6kernel7EllGemmINS1_11threadblock16EllMmaMultistageINS1_9GemmShapeILi128ELi128ELi32EEENS_9transform11threadblock31EllPredicatedTileAccessIteratorINS_11MatrixShapeILi128ELi32EEENS_6half_tENS_6layout8RowMajorELi1ENS8_29PitchLinearWarpRakedThreadMapINS_16PitchLinearShapeILi32ELi128EEELi128ENSH_ILi4ELi8EEELi8EEENS_5ArrayISD_Li8ELb0EEEEENS9_25RegularTileAccessIteratorISC_SD_NSE_37RowMajorTensorOpMultiplicandCrosswiseILi16ELi32EEELi0ESK_Li16EEELNS_4arch14CacheOperation4KindE1ENSA_INSB_ILi32ELi128EEESD_NSE_11ColumnMajorELi0ESK_SM_EENSO_ISV_SD_NSE_40ColumnMajorTensorOpMultiplicandCrosswiseILi16ELi32EEELi1ESK_Li16EEELSU_1EfSF_NS4_9MmaPolicyINS1_4warp11MmaTensorOpINS6_ILi64ELi64ELi32EEESD_SQ_SD_SZ_fSF_NS12_17MmaTensorOpPolicyINSS_3MmaINS6_ILi16ELi8ELi16EEELi32ESD_SF_SD_SW_fSF_NSS_13OpMultiplyAddEEENSB_ILi1ELi1EEEEELi1ELb0EbEENSB_ILi0ELi0EEES1D_Li1EEELi4EbEENS_8epilogue11threadblock8EpilogueIS7_S1C_Li1ENS1H_22PredicatedTileIteratorINS1H_26OutputTileOptimalThreadMapINS1H_15OutputTileShapeILi128ELi8ELi2ELi1ELi1EEENS1L_ILi1ELi8ELi1ELi1ELi8EEELi128ELi8ELi16EEESD_Lb0ENSE_9NoPermuteELb0EEENS1G_4warp24FragmentIteratorTensorOpIS14_S17_fNSL_IfLi4ELb1EEESF_EENS1R_25TileIteratorTensorOpMixedIS14_S17_fLi32ELi16ELi8ELi8ELb0EEENS1H_23SharedLoadIteratorMixedINS1O_18CompactedThreadMapEfLi32ELi16ELi8ELi8ELb0EEENS1G_6thread17LinearCombinationISD_Li8EffLNS20_9ScaleType4KindE0ELNS_15FloatRoundStyleE2ESD_EENSB_ILi0ELi8EEELi2ELi1EEENS4_30GemmIdentityThreadblockSwizzleILi8EEELb0ELb0EEEEEvNT_6ParamsE)
        /*0008*/ 	.word	0x000000ee


	//----- nvinfo : EIATTR_FRAME_SIZE
	.align		4
.L_12:
        /*000c*/ 	.byte	0x04, 0x11
        /*000e*/ 	.short	(.L_14 - .L_13)
	.align		4
.L_13:
        /*0010*/ 	.word	index@(_ZN7cutlass6KernelINS_4gemm6kernel7EllGemmINS1_11threadblock16EllMmaMultistageINS1_9GemmShapeILi128ELi128ELi32EEENS_9transform11threadblock31EllPredicatedTileAccessIteratorINS_11MatrixShapeILi128ELi32EEENS_6half_tENS_6layout8RowMajorELi1ENS8_29PitchLinearWarpRakedThreadMapINS_16PitchLinearShapeILi32ELi128EEELi128ENSH_ILi4ELi8EEELi8EEENS_5ArrayISD_Li8ELb0EEEEENS9_25RegularTileAccessIteratorISC_SD_NSE_37RowMajorTensorOpMultiplicandCrosswiseILi16ELi32EEELi0ESK_Li16EEELNS_4arch14CacheOperation4KindE1ENSA_INSB_ILi32ELi128EEESD_NSE_11ColumnMajorELi0ESK_SM_EENSO_ISV_SD_NSE_40ColumnMajorTensorOpMultiplicandCrosswiseILi16ELi32EEELi1ESK_Li16EEELSU_1EfSF_NS4_9MmaPolicyINS1_4warp11MmaTensorOpINS6_ILi64ELi64ELi32EEESD_SQ_SD_SZ_fSF_NS12_17MmaTensorOpPolicyINSS_3MmaINS6_ILi16ELi8ELi16EEELi32ESD_SF_SD_SW_fSF_NSS_13OpMultiplyAddEEENSB_ILi1ELi1EEEEELi1ELb0EbEENSB_ILi0ELi0EEES1D_Li1EEELi4EbEENS_8epilogue11threadblock8EpilogueIS7_S1C_Li1ENS1H_22PredicatedTileIteratorINS1H_26OutputTileOptimalThreadMapINS1H_15OutputTileShapeILi128ELi8ELi2ELi1ELi1EEENS1L_ILi1ELi8ELi1ELi1ELi8EEELi128ELi8ELi16EEESD_Lb0ENSE_9NoPermuteELb0EEENS1G_4warp24FragmentIteratorTensorOpIS14_S17_fNSL_IfLi4ELb1EEESF_EENS1R_25TileIteratorTensorOpMixedIS14_S17_fLi32ELi16ELi8ELi8ELb0EEENS1H_23SharedLoadIteratorMixedINS1O_18CompactedThreadMapEfLi32ELi16ELi8ELi8ELb0EEENS1G_6thread17LinearCombinationISD_Li8EffLNS20_9ScaleType4KindE0ELNS_15FloatRoundStyleE2ESD_EENSB_ILi0ELi8EEELi2ELi1EEENS4_30GemmIdentityThreadblockSwizzleILi8EEELb0ELb0EEEEEvNT_6ParamsE)
        /*0014*/ 	.word	0x00000000


	//----- nvinfo : EIATTR_MIN_STACK_SIZE
	.align		4
.L_14:
        /*0018*/ 	.byte	0x04, 0x12
        /*001a*/ 	.short	(.L_16 - .L_15)
	.align		4
.L_15:
        /*001c*/ 	.word	index@(_ZN7cutlass6KernelINS_4gemm6kernel7EllGemmINS1_11threadblock16EllMmaMultistageINS1_9GemmShapeILi128ELi128ELi32EEENS_9transform11threadblock31EllPredicatedTileAccessIteratorINS_11MatrixShapeILi128ELi32EEENS_6half_tENS_6layout8RowMajorELi1ENS8_29PitchLinearWarpRakedThreadMapINS_16PitchLinearShapeILi32ELi128EEELi128ENSH_ILi4ELi8EEELi8EEENS_5ArrayISD_Li8ELb0EEEEENS9_25RegularTileAccessIteratorISC_SD_NSE_37RowMajorTensorOpMultiplicandCrosswiseILi16ELi32EEELi0ESK_Li16EEELNS_4arch14CacheOperation4KindE1ENSA_INSB_ILi32ELi128EEESD_NSE_11ColumnMajorELi0ESK_SM_EENSO_ISV_SD_NSE_40ColumnMajorTensorOpMultiplicandCrosswiseILi16ELi32EEELi1ESK_Li16EEELSU_1EfSF_NS4_9MmaPolicyINS1_4warp11MmaTensorOpINS6_ILi64ELi64ELi32EEESD_SQ_SD_SZ_fSF_NS12_17MmaTensorOpPolicyINSS_3MmaINS6_ILi16ELi8ELi16EEELi32ESD_SF_SD_SW_fSF_NSS_13OpMultiplyAddEEENSB_ILi1ELi1EEEEELi1ELb0EbEENSB_ILi0ELi0EEES1D_Li1EEELi4EbEENS_8epilogue11threadblock8EpilogueIS7_S1C_Li1ENS1H_22PredicatedTileIteratorINS1H_26OutputTileOptimalThreadMapINS1H_15OutputTileShapeILi128ELi8ELi2ELi1ELi1EEENS1L_ILi1ELi8ELi1ELi1ELi8EEELi128ELi8ELi16EEESD_Lb0ENSE_9NoPermuteELb0EEENS1G_4warp24FragmentIteratorTensorOpIS14_S17_fNSL_IfLi4ELb1EEESF_EENS1R_25TileIteratorTensorOpMixedIS14_S17_fLi32ELi16ELi8ELi8ELb0EEENS1H_23SharedLoadIteratorMixedINS1O_18CompactedThreadMapEfLi32ELi16ELi8ELi8ELb0EEENS1G_6thread17LinearCombinationISD_Li8EffLNS20_9ScaleType4KindE0ELNS_15FloatRoundStyleE2ESD_EENSB_ILi0ELi8EEELi2ELi1EEENS4_30GemmIdentityThreadblockSwizzleILi8EEELb0ELb0EEEEEvNT_6ParamsE)
        /*0020*/ 	.word	0x00000000
.L_16:


//--------------------- .nv.compat                --------------------------
	.section	.nv.compat,"",@"SHT_CUDA_COMPAT_INFO"
	.align	4
        /*0000*/ 	.byte	0x02, 0x09, 0x01, 0x00, 0x02, 0x02, 0x01, 0x00, 0x02, 0x05, 0x05, 0x00, 0x03, 0x07, 0x01, 0x01
        /*0010*/ 	.byte	0x02, 0x03, 0x00, 0x00, 0x02, 0x06, 0x01, 0x00, 0x04, 0x0b, 0x08, 0x00, 0x09, 0x00, 0x00, 0x00
        /*0020*/ 	.byte	0x00, 0x00, 0x00, 0x00


//--------------------- .nv.info._ZN7cutlass6KernelINS_4gemm6kernel7EllGemmINS1_11threadblock16EllMmaMultistageINS1_9GemmShapeILi128ELi128ELi32EEENS_9transform11threadblock31EllPredicatedTileAccessIteratorINS_11MatrixShapeILi128ELi32EEENS_6half_tENS_6layout8RowMajorELi1ENS8_29PitchLinearWarpRakedThreadMapINS_16PitchLinearShapeILi32ELi128EEELi128ENSH_ILi4ELi8EEELi8EEENS_5ArrayISD_Li8ELb0EEEEENS9_25RegularTileAccessIteratorISC_SD_NSE_37RowMajorTensorOpMultiplicandCrosswiseILi16ELi32EEELi0ESK_Li16EEELNS_4arch14CacheOperation4KindE1ENSA_INSB_ILi32ELi128EEESD_NSE_11ColumnMajorELi0ESK_SM_EENSO_ISV_SD_NSE_40ColumnMajorTensorOpMultiplicandCrosswiseILi16ELi32EEELi1ESK_Li16EEELSU_1EfSF_NS4_9MmaPolicyINS1_4warp11MmaTensorOpINS6_ILi64ELi64ELi32EEESD_SQ_SD_SZ_fSF_NS12_17MmaTensorOpPolicyINSS_3MmaINS6_ILi16ELi8ELi16EEELi32ESD_SF_SD_SW_fSF_NSS_13OpMultiplyAddEEENSB_ILi1ELi1EEEEELi1ELb0EbEENSB_ILi0ELi0EEES1D_Li1EEELi4EbEENS_8epilogue11threadblock8EpilogueIS7_S1C_Li1ENS1H_22PredicatedTileIteratorINS1H_26OutputTileOptimalThreadMapINS1H_15OutputTileShapeILi128ELi8ELi2ELi1ELi1EEENS1L_ILi1ELi8ELi1ELi1ELi8EEELi128ELi8ELi16EEESD_Lb0ENSE_9NoPermuteELb0EEENS1G_4warp24FragmentIteratorTensorOpIS14_S17_fNSL_IfLi4ELb1EEESF_EENS1R_25TileIteratorTensorOpMixedIS14_S17_fLi32ELi16ELi8ELi8ELb0EEENS1H_23SharedLoadIteratorMixedINS1O_18CompactedThreadMapEfLi32ELi16ELi8ELi8ELb0EEENS1G_6thread17LinearCombinationISD_Li8EffLNS20_9ScaleType4KindE0ELNS_15FloatRoundStyleE2ESD_EENSB_ILi0ELi8EEELi2ELi1EEENS4_30GemmIdentityThreadblockSwizzleILi8EEELb0ELb0EEEEEvNT_6ParamsE --------------------------
	.section	.nv.info._ZN7cutlass6KernelINS_4gemm6kernel7EllGemmINS1_11threadblock16EllMmaMultistageINS1_9GemmShapeILi128ELi128ELi32EEENS_9transform11threadblock31EllPredicatedTileAccessIteratorINS_11MatrixShapeILi128ELi32EEENS_6half_tENS_6layout8RowMajorELi1ENS8_29PitchLinearWarpRakedThreadMapINS_16PitchLinearShapeILi32ELi128EEELi128ENSH_ILi4ELi8EEELi8EEENS_5ArrayISD_Li8ELb0EEEEENS9_25RegularTileAccessIteratorISC_SD_NSE_37RowMajorTensorOpMultiplicandCrosswiseILi16ELi32EEELi0ESK_Li16EEELNS_4arch14CacheOperation4KindE1ENSA_INSB_ILi32ELi128EEESD_NSE_11ColumnMajorELi0ESK_SM_EENSO_ISV_SD_NSE_40ColumnMajorTensorOpMultiplicandCrosswiseILi16ELi32EEELi1ESK_Li16EEELSU_1EfSF_NS4_9MmaPolicyINS1_4warp11MmaTensorOpINS6_ILi64ELi64ELi32EEESD_SQ_SD_SZ_fSF_NS12_17MmaTensorOpPolicyINSS_3MmaINS6_ILi16ELi8ELi16EEELi32ESD_SF_SD_SW_fSF_NSS_13OpMultiplyAddEEENSB_ILi1ELi1EEEEELi1ELb0EbEENSB_ILi0ELi0EEES1D_Li1EEELi4EbEENS_8epilogue11threadblock8EpilogueIS7_S1C_Li1ENS1H_22PredicatedTileIteratorINS1H_26OutputTileOptimalThreadMapINS1H_15OutputTileShapeILi128ELi8ELi2ELi1ELi1EEENS1L_ILi1ELi8ELi1ELi1ELi8EEELi128ELi8ELi16EEESD_Lb0ENSE_9NoPermuteELb0EEENS1G_4warp24FragmentIteratorTensorOpIS14_S17_fNSL_IfLi4ELb1EEESF_EENS1R_25TileIteratorTensorOpMixedIS14_S17_fLi32ELi16ELi8ELi8ELb0EEENS1H_23SharedLoadIteratorMixedINS1O_18CompactedThreadMapEfLi32ELi16ELi8ELi8ELb0EEENS1G_6thread17LinearCombinationISD_Li8EffLNS20_9ScaleType4KindE0ELNS_15FloatRoundStyleE2ESD_EENSB_ILi0ELi8EEELi2ELi1EEENS4_30GemmIdentityThreadblockSwizzleILi8EEELb0ELb0EEEEEvNT_6ParamsE,"",@"SHT_CUDA_INFO"
	.sectionflags	@""
	.align	4


	//----- nvinfo : EIATTR_CUDA_API_VERSION
	.align		4
        /*0000*/ 	.byte	0x04, 0x37
        /*0002*/ 	.short	(.L_18 - .L_17)
.L_17:
        /*0004*/ 	.word	0x00000082


	//----- nvinfo : EIATTR_KPARAM_INFO
	.align		4
.L_18:
        /*0008*/ 	.byte	0x04, 0x17
        /*000a*/ 	.short	(.L_20 - .L_19)
.L_19:
        /*000c*/ 	.word	0x00000000
        /*0010*/ 	.short	0x0000
        /*0012*/ 	.short	0x0000
        /*0014*/ 	.byte	0x00, 0xf0, 0xc1, 0x05


	//----- nvinfo : EIATTR_SPARSE_MMA_MASK
	.align		4
.L_20:
        /*0018*/ 	.byte	0x03, 0x50
        /*001a*/ 	.short	0x0000


	//----- nvinfo : EIATTR_MAXREG_COUNT
	.align		4
        /*001c*/ 	.byte	0x03, 0x1b
        /*001e*/ 	.short	0x00ff


	//----- nvinfo : EIATTR_NUM_BARRIERS
	.align		4
        /*0020*/ 	.byte	0x02, 0x4c
        /*0022*/ 	.byte	0x01
	.zero		1


	//----- nvinfo : EIATTR_MERCURY_ISA_VERSION
	.align		4
        /*0024*/ 	.byte	0x03, 0x5f
        /*0026*/ 	.short	0x0101


	//----- nvinfo : EIATTR_COOP_GROUP_MASK_REGIDS
	.align		4
        /*0028*/ 	.byte	0x04, 0x29
        /*002a*/ 	.short	(.L_22 - .L_21)


	//   ....[0]....
.L_21:
        /*002c*/ 	.word	0xffffffff


	//   ....[1]....
        /*0030*/ 	.word	0xffffffff


	//   ....[2]....
        /*0034*/ 	.word	0xffffffff


	//   ....[3]....
        /*0038*/ 	.word	0xffffffff


	//   ....[4]....
        /*003c*/ 	.word	0xffffffff


	//   ....[5]....
        /*0040*/ 	.word	0xffffffff


	//   ....[6]....
        /*0044*/ 	.word	0xffffffff


	//   ....[7]....
        /*0048*/ 	.word	0xffffffff


	//   ....[8]....
        /*004c*/ 	.word	0xffffffff


	//   ....[9]....
        /*0050*/ 	.word	0xffffffff


	//   ....[10]....
        /*0054*/ 	.word	0xffffffff


	//   ....[11]....
        /*0058*/ 	.word	0xffffffff


	//   ....[12]....
        /*005c*/ 	.word	0xffffffff


	//   ....[13]....
        /*0060*/ 	.word	0xffffffff


	//   ....[14]....
        /*0064*/ 	.word	0xffffffff


	//   ....[15]....
        /*0068*/ 	.word	0xffffffff


	//   ....[16]....
        /*006c*/ 	.word	0xffffffff


	//----- nvinfo : EIATTR_COOP_GROUP_INSTR_OFFSETS
	.align		4
.L_22:
        /*0070*/ 	.byte	0x04, 0x28
        /*0072*/ 	.short	(.L_24 - .L_23)


	//   ....[0]....
.L_23:
        /*0074*/ 	.word	0x000006d0


	//   ....[1]....
        /*0078*/ 	.word	0x00005c50


	//   ....[2]....
        /*007c*/ 	.word	0x00005e40


	//   ....[3]....
        /*0080*/ 	.word	0x00006050


	//   ....[4]....
        /*0084*/ 	.word	0x00006240


	//   ....[5]....
        /*0088*/ 	.word	0x00006fe0


	//   ....[6]....
        /*008c*/ 	.word	0x000071c0


	//   ....[7]....
        /*0090*/ 	.word	0x000073b0


	//   ....[8]....
        /*0094*/ 	.word	0x000075a0


	//   ....[9]....
        /*0098*/ 	.word	0x00008130


	//   ....[10]....
        /*009c*/ 	.word	0x00008330


	//   ....[11]....
        /*00a0*/ 	.word	0x00008520


	//   ....[12]....
        /*00a4*/ 	.word	0x00008710


	//   ....[13]....
        /*00a8*/ 	.word	0x00009e90


	//   ....[14]....
        /*00ac*/ 	.word	0x0000a1e0


	//   ....[15]....
        /*00b0*/ 	.word	0x0000a620


	//   ....[16]....
        /*00b4*/ 	.word	0x0000a8e0


	//----- nvinfo : EIATTR_VRC_CTA_INIT_COUNT
	.align		4
.L_24:
        /*00b8*/ 	.byte	0x02, 0x4a
	.zero		1
	.zero		1


	//----- nvinfo : EIATTR_EXIT_INSTR_OFFSETS
	.align		4
        /*00bc*/ 	.byte	0x04, 0x1c
        /*00be*/ 	.short	(.L_26 - .L_25)


	//   ....[0]....
.L_25:
        /*00c0*/ 	.word	0x000000e0


	//   ....[1]....
        /*00c4*/ 	.word	0x0000e950


	//   ....[2]....
        /*00c8*/ 	.word	0x0000e970


	//   ....[3]....
        /*00cc*/ 	.word	0x00010250


	//   ....[4]....
        /*00d0*/ 	.word	0x00010270


	//----- nvinfo : EIATTR_CRS_STACK_SIZE
	.align		4
.L_26:
        /*00d4*/ 	.byte	0x04, 0x1e
        /*00d6*/ 	.short	(.L_28 - .L_27)
.L_27:
        /*00d8*/ 	.word	0x00000000


	//----- nvinfo : EIATTR_CBANK_PARAM_SIZE
	.align		4
.L_28:
        /*00dc*/ 	.byte	0x03, 0x19
        /*00de*/ 	.short	0x0170


	//----- nvinfo : EIATTR_PARAM_CBANK
	.align		4
        /*00e0*/ 	.byte	0x04, 0x0a
        /*00e2*/ 	.short	(.L_30 - .L_29)
	.align		4
.L_29:
        /*00e4*/ 	.word	index@(.nv.constant0._ZN7cutlass6KernelINS_4gemm6kernel7EllGemmINS1_11threadblock16EllMmaMultistageINS1_9GemmShapeILi128ELi128ELi32EEENS_9transform11threadblock31EllPredicatedTileAccessIteratorINS_11MatrixShapeILi128ELi32EEENS_6half_tENS_6layout8RowMajorELi1ENS8_29PitchLinearWarpRakedThreadMapINS_16PitchLinearShapeILi32ELi128EEELi128ENSH_ILi4ELi8EEELi8EEENS_5ArrayISD_Li8ELb0EEEEENS9_25RegularTileAccessIteratorISC_SD_NSE_37RowMajorTensorOpMultiplicandCrosswiseILi16ELi32EEELi0ESK_Li16EEELNS_4arch14CacheOperation4KindE1ENSA_INSB_ILi32ELi128EEESD_NSE_11ColumnMajorELi0ESK_SM_EENSO_ISV_SD_NSE_40ColumnMajorTensorOpMultiplicandCrosswiseILi16ELi32EEELi1ESK_Li16EEELSU_1EfSF_NS4_9MmaPolicyINS1_4warp11MmaTensorOpINS6_ILi64ELi64ELi32EEESD_SQ_SD_SZ_fSF_NS12_17MmaTensorOpPolicyINSS_3MmaINS6_ILi16ELi8ELi16EEELi32ESD_SF_SD_SW_fSF_NSS_13OpMultiplyAddEEENSB_ILi1ELi1EEEEELi1ELb0EbEENSB_ILi0ELi0EEES1D_Li1EEELi4EbEENS_8epilogue11threadblock8EpilogueIS7_S1C_Li1ENS1H_22PredicatedTileIteratorINS1H_26OutputTileOptimalThreadMapINS1H_15OutputTileShapeILi128ELi8ELi2ELi1ELi1EEENS1L_ILi1ELi8ELi1ELi1ELi8EEELi128ELi8ELi16EEESD_Lb0ENSE_9NoPermuteELb0EEENS1G_4warp24FragmentIteratorTensorOpIS14_S17_fNSL_IfLi4ELb1EEESF_EENS1R_25TileIteratorTensorOpMixedIS14_S17_fLi32ELi16ELi8ELi8ELb0EEENS1H_23SharedLoadIteratorMixedINS1O_18CompactedThreadMapEfLi32ELi16ELi8ELi8ELb0EEENS1G_6thread17LinearCombinationISD_Li8EffLNS20_9ScaleType4KindE0ELNS_15FloatRoundStyleE2ESD_EENSB_ILi0ELi8EEELi2ELi1EEENS4_30GemmIdentityThreadblockSwizzleILi8EEELb0ELb0EEEEEvNT_6ParamsE)
        /*00e8*/ 	.short	0x0380
        /*00ea*/ 	.short	0x0170


	//----- nvinfo : EIATTR_SW_WAR
	.align		4
.L_30:
        /*00ec*/ 	.byte	0x04, 0x36
        /*00ee*/ 	.short	(.L_32 - .L_31)
.L_31:
        /*00f0*/ 	.word	0x00000008
.L_32:


//--------------------- .nv.callgraph             --------------------------
	.section	.nv.callgraph,"",@"SHT_CUDA_CALLGRAPH"
	.align	4
	.sectionentsize	8
	.align		4
        /*0000*/ 	.word	0x00000000
	.align		4
        /*0004*/ 	.word	0xffffffff
	.align		4
        /*0008*/ 	.word	0x00000000
	.align		4
        /*000c*/ 	.word	0xfffffffe
	.align		4
        /*0010*/ 	.word	0x00000000
	.align		4
        /*0014*/ 	.word	0xfffffffd
	.align		4
        /*0018*/ 	.word	0x00000000
	.align		4
        /*001c*/ 	.word	0xfffffffc


//--------------------- .nv.constant4             --------------------------
	.section	.nv.constant4,"a",@progbits
	.align	8
	.align		8
.nv.constant4:
        /*0000*/ 	.dword	_ZN30_INTERNAL_b88565b1_4_k_cu_main4cuda3std3__45__cpo5beginE
	.align		8
        /*0008*/ 	.dword	_ZN30_INTERNAL_b88565b1_4_k_cu_main4cuda3std3__45__cpo3endE
	.align		8
        /*0010*/ 	.dword	_ZN30_INTERNAL_b88565b1_4_k_cu_main4cuda3std3__45__cpo6cbeginE
	.align		8
        /*0018*/ 	.dword	_ZN30_INTERNAL_b88565b1_4_k_cu_main4cuda3std3__45__cpo4cendE
	.align		8
        /*0020*/ 	.dword	_ZN30_INTERNAL_b88565b1_4_k_cu_main4cuda3std3__432_GLOBAL__N__b88565b1_4_k_cu_main6ignoreE
	.align		8
        /*0028*/ 	.dword	_ZN30_INTERNAL_b88565b1_4_k_cu_main4cuda3std3__419piecewise_constructE
	.align		8
        /*0030*/ 	.dword	_ZN30_INTERNAL_b88565b1_4_k_cu_main4cuda3std3__48in_placeE
	.align		8
        /*0038*/ 	.dword	_ZN30_INTERNAL_b88565b1_4_k_cu_main4cuda3std6ranges3__45__cpo4swapE
	.align		8
        /*0040*/ 	.dword	_ZN30_INTERNAL_b88565b1_4_k_cu_main4cuda3std6ranges3__45__cpo9iter_moveE
	.align		8
        /*0048*/ 	.dword	_ZN30_INTERNAL_b88565b1_4_k_cu_main4cute7productE
	.align		8
        /*0050*/ 	.dword	_ZN30_INTERNAL_b88565b1_4_k_cu_main4cute1_E


//--------------------- .text._ZN7cutlass6KernelINS_4gemm6kernel7EllGemmINS1_11threadblock16EllMmaMultistageINS1_9GemmShapeILi128ELi128ELi32EEENS_9transform11threadblock31EllPredicatedTileAccessIteratorINS_11MatrixShapeILi128ELi32EEENS_6half_tENS_6layout8RowMajorELi1ENS8_29PitchLinearWarpRakedThreadMapINS_16PitchLinearShapeILi32ELi128EEELi128ENSH_ILi4ELi8EEELi8EEENS_5ArrayISD_Li8ELb0EEEEENS9_25RegularTileAccessIteratorISC_SD_NSE_37RowMajorTensorOpMultiplicandCrosswiseILi16ELi32EEELi0ESK_Li16EEELNS_4arch14CacheOperation4KindE1ENSA_INSB_ILi32ELi128EEESD_NSE_11ColumnMajorELi0ESK_SM_EENSO_ISV_SD_NSE_40ColumnMajorTensorOpMultiplicandCrosswiseILi16ELi32EEELi1ESK_Li16EEELSU_1EfSF_NS4_9MmaPolicyINS1_4warp11MmaTensorOpINS6_ILi64ELi64ELi32EEESD_SQ_SD_SZ_fSF_NS12_17MmaTensorOpPolicyINSS_3MmaINS6_ILi16ELi8ELi16EEELi32ESD_SF_SD_SW_fSF_NSS_13OpMultiplyAddEEENSB_ILi1ELi1EEEEELi1ELb0EbEENSB_ILi0ELi0EEES1D_Li1EEELi4EbEENS_8epilogue11threadblock8EpilogueIS7_S1C_Li1ENS1H_22PredicatedTileIteratorINS1H_26OutputTileOptimalThreadMapINS1H_15OutputTileShapeILi128ELi8ELi2ELi1ELi1EEENS1L_ILi1ELi8ELi1ELi1ELi8EEELi128ELi8ELi16EEESD_Lb0ENSE_9NoPermuteELb0EEENS1G_4warp24FragmentIteratorTensorOpIS14_S17_fNSL_IfLi4ELb1EEESF_EENS1R_25TileIteratorTensorOpMixedIS14_S17_fLi32ELi16ELi8ELi8ELb0EEENS1H_23SharedLoadIteratorMixedINS1O_18CompactedThreadMapEfLi32ELi16ELi8ELi8ELb0EEENS1G_6thread17LinearCombinationISD_Li8EffLNS20_9ScaleType4KindE0ELNS_15FloatRoundStyleE2ESD_EENSB_ILi0ELi8EEELi2ELi1EEENS4_30GemmIdentityThreadblockSwizzleILi8EEELb0ELb0EEEEEvNT_6ParamsE --------------------------
	.section	.text._ZN7cutlass6KernelINS_4gemm6kernel7EllGemmINS1_11threadblock16EllMmaMultistageINS1_9GemmShapeILi128ELi128ELi32EEENS_9transform11threadblock31EllPredicatedTileAccessIteratorINS_11MatrixShapeILi128ELi32EEENS_6half_tENS_6layout8RowMajorELi1ENS8_29PitchLinearWarpRakedThreadMapINS_16PitchLinearShapeILi32ELi128EEELi128ENSH_ILi4ELi8EEELi8EEENS_5ArrayISD_Li8ELb0EEEEENS9_25RegularTileAccessIteratorISC_SD_NSE_37RowMajorTensorOpMultiplicandCrosswiseILi16ELi32EEELi0ESK_Li16EEELNS_4arch14CacheOperation4KindE1ENSA_INSB_ILi32ELi128EEESD_NSE_11ColumnMajorELi0ESK_SM_EENSO_ISV_SD_NSE_40ColumnMajorTensorOpMultiplicandCrosswiseILi16ELi32EEELi1ESK_Li16EEELSU_1EfSF_NS4_9MmaPolicyINS1_4warp11MmaTensorOpINS6_ILi64ELi64ELi32EEESD_SQ_SD_SZ_fSF_NS12_17MmaTensorOpPolicyINSS_3MmaINS6_ILi16ELi8ELi16EEELi32ESD_SF_SD_SW_fSF_NSS_13OpMultiplyAddEEENSB_ILi1ELi1EEEEELi1ELb0EbEENSB_ILi0ELi0EEES1D_Li1EEELi4EbEENS_8epilogue11threadblock8EpilogueIS7_S1C_Li1ENS1H_22PredicatedTileIteratorINS1H_26OutputTileOptimalThreadMapINS1H_15OutputTileShapeILi128ELi8ELi2ELi1ELi1EEENS1L_ILi1ELi8ELi1ELi1ELi8EEELi128ELi8ELi16EEESD_Lb0ENSE_9NoPermuteELb0EEENS1G_4warp24FragmentIteratorTensorOpIS14_S17_fNSL_IfLi4ELb1EEESF_EENS1R_25TileIteratorTensorOpMixedIS14_S17_fLi32ELi16ELi8ELi8ELb0EEENS1H_23SharedLoadIteratorMixedINS1O_18CompactedThreadMapEfLi32ELi16ELi8ELi8ELb0EEENS1G_6thread17LinearCombinationISD_Li8EffLNS20_9ScaleType4KindE0ELNS_15FloatRoundStyleE2ESD_EENSB_ILi0ELi8EEELi2ELi1EEENS4_30GemmIdentityThreadblockSwizzleILi8EEELb0ELb0EEEEEvNT_6ParamsE,"ax",@progbits
	.align	128
.text._ZN7cutlass6KernelINS_4gemm6kernel7EllGemmINS1_11threadblock16EllMmaMultistageINS1_9GemmShapeILi128ELi128ELi32EEENS_9transform11threadblock31EllPredicatedTileAccessIteratorINS_11MatrixShapeILi128ELi32EEENS_6half_tENS_6layout8RowMajorELi1ENS8_29PitchLinearWarpRakedThreadMapINS_16PitchLinearShapeILi32ELi128EEELi128ENSH_ILi4ELi8EEELi8EEENS_5ArrayISD_Li8ELb0EEEEENS9_25RegularTileAccessIteratorISC_SD_NSE_37RowMajorTensorOpMultiplicandCrosswiseILi16ELi32EEELi0ESK_Li16EEELNS_4arch14CacheOperation4KindE1ENSA_INSB_ILi32ELi128EEESD_NSE_11ColumnMajorELi0ESK_SM_EENSO_ISV_SD_NSE_40ColumnMajorTensorOpMultiplicandCrosswiseILi16ELi32EEELi1ESK_Li16EEELSU_1EfSF_NS4_9MmaPolicyINS1_4warp11MmaTensorOpINS6_ILi64ELi64ELi32EEESD_SQ_SD_SZ_fSF_NS12_17MmaTensorOpPolicyINSS_3MmaINS6_ILi16ELi8ELi16EEELi32ESD_SF_SD_SW_fSF_NSS_13OpMultiplyAddEEENSB_ILi1ELi1EEEEELi1ELb0EbEENSB_ILi0ELi0EEES1D_Li1EEELi4EbEENS_8epilogue11threadblock8EpilogueIS7_S1C_Li1ENS1H_22PredicatedTileIteratorINS1H_26OutputTileOptimalThreadMapINS1H_15OutputTileShapeILi128ELi8ELi2ELi1ELi1EEENS1L_ILi1ELi8ELi1ELi1ELi8EEELi128ELi8ELi16EEESD_Lb0ENSE_9NoPermuteELb0EEENS1G_4warp24FragmentIteratorTensorOpIS14_S17_fNSL_IfLi4ELb1EEESF_EENS1R_25TileIteratorTensorOpMixedIS14_S17_fLi32ELi16ELi8ELi8ELb0EEENS1H_23SharedLoadIteratorMixedINS1O_18CompactedThreadMapEfLi32ELi16ELi8ELi8ELb0EEENS1G_6thread17LinearCombinationISD_Li8EffLNS20_9ScaleType4KindE0ELNS_15FloatRoundStyleE2ESD_EENSB_ILi0ELi8EEELi2ELi1EEENS4_30GemmIdentityThreadblockSwizzleILi8EEELb0ELb0EEEEEvNT_6ParamsE:
        .type           _ZN7cutlass6KernelINS_4gemm6kernel7EllGemmINS1_11threadblock16EllMmaMultistageINS1_9GemmShapeILi128ELi128ELi32EEENS_9transform11threadblock31EllPredicatedTileAccessIteratorINS_11MatrixShapeILi128ELi32EEENS_6half_tENS_6layout8RowMajorELi1ENS8_29PitchLinearWarpRakedThreadMapINS_16PitchLinearShapeILi32ELi128EEELi128ENSH_ILi4ELi8EEELi8EEENS_5ArrayISD_Li8ELb0EEEEENS9_25RegularTileAccessIteratorISC_SD_NSE_37RowMajorTensorOpMultiplicandCrosswiseILi16ELi32EEELi0ESK_Li16EEELNS_4arch14CacheOperation4KindE1ENSA_INSB_ILi32ELi128EEESD_NSE_11ColumnMajorELi0ESK_SM_EENSO_ISV_SD_NSE_40ColumnMajorTensorOpMultiplicandCrosswiseILi16ELi32EEELi1ESK_Li16EEELSU_1EfSF_NS4_9MmaPolicyINS1_4warp11MmaTensorOpINS6_ILi64ELi64ELi32EEESD_SQ_SD_SZ_fSF_NS12_17MmaTensorOpPolicyINSS_3MmaINS6_ILi16ELi8ELi16EEELi32ESD_SF_SD_SW_fSF_NSS_13OpMultiplyAddEEENSB_ILi1ELi1EEEEELi1ELb0EbEENSB_ILi0ELi0EEES1D_Li1EEELi4EbEENS_8epilogue11threadblock8EpilogueIS7_S1C_Li1ENS1H_22PredicatedTileIteratorINS1H_26OutputTileOptimalThreadMapINS1H_15OutputTileShapeILi128ELi8ELi2ELi1ELi1EEENS1L_ILi1ELi8ELi1ELi1ELi8EEELi128ELi8ELi16EEESD_Lb0ENSE_9NoPermuteELb0EEENS1G_4warp24FragmentIteratorTensorOpIS14_S17_fNSL_IfLi4ELb1EEESF_EENS1R_25TileIteratorTensorOpMixedIS14_S17_fLi32ELi16ELi8ELi8ELb0EEENS1H_23SharedLoadIteratorMixedINS1O_18CompactedThreadMapEfLi32ELi16ELi8ELi8ELb0EEENS1G_6thread17LinearCombinationISD_Li8EffLNS20_9ScaleType4KindE0ELNS_15FloatRoundStyleE2ESD_EENSB_ILi0ELi8EEELi2ELi1EEENS4_30GemmIdentityThreadblockSwizzleILi8EEELb0ELb0EEEEEvNT_6ParamsE,@function
        .size           _ZN7cutlass6KernelINS_4gemm6kernel7EllGemmINS1_11threadblock16EllMmaMultistageINS1_9GemmShapeILi128ELi128ELi32EEENS_9transform11threadblock31EllPredicatedTileAccessIteratorINS_11MatrixShapeILi128ELi32EEENS_6half_tENS_6layout8RowMajorELi1ENS8_29PitchLinearWarpRakedThreadMapINS_16PitchLinearShapeILi32ELi128EEELi128ENSH_ILi4ELi8EEELi8EEENS_5ArrayISD_Li8ELb0EEEEENS9_25RegularTileAccessIteratorISC_SD_NSE_37RowMajorTensorOpMultiplicandCrosswiseILi16ELi32EEELi0ESK_Li16EEELNS_4arch14CacheOperation4KindE1ENSA_INSB_ILi32ELi128EEESD_NSE_11ColumnMajorELi0ESK_SM_EENSO_ISV_SD_NSE_40ColumnMajorTensorOpMultiplicandCrosswiseILi16ELi32EEELi1ESK_Li16EEELSU_1EfSF_NS4_9MmaPolicyINS1_4warp11MmaTensorOpINS6_ILi64ELi64ELi32EEESD_SQ_SD_SZ_fSF_NS12_17MmaTensorOpPolicyINSS_3MmaINS6_ILi16ELi8ELi16EEELi32ESD_SF_SD_SW_fSF_NSS_13OpMultiplyAddEEENSB_ILi1ELi1EEEEELi1ELb0EbEENSB_ILi0ELi0EEES1D_Li1EEELi4EbEENS_8epilogue11threadblock8EpilogueIS7_S1C_Li1ENS1H_22PredicatedTileIteratorINS1H_26OutputTileOptimalThreadMapINS1H_15OutputTileShapeILi128ELi8ELi2ELi1ELi1EEENS1L_ILi1ELi8ELi1ELi1ELi8EEELi128ELi8ELi16EEESD_Lb0ENSE_9NoPermuteELb0EEENS1G_4warp24FragmentIteratorTensorOpIS14_S17_fNSL_IfLi4ELb1EEESF_EENS1R_25TileIteratorTensorOpMixedIS14_S17_fLi32ELi16ELi8ELi8ELb0EEENS1H_23SharedLoadIteratorMixedINS1O_18CompactedThreadMapEfLi32ELi16ELi8ELi8ELb0EEENS1G_6thread17LinearCombinationISD_Li8EffLNS20_9ScaleType4KindE0ELNS_15FloatRoundStyleE2ESD_EENSB_ILi0ELi8EEELi2ELi1EEENS4_30GemmIdentityThreadblockSwizzleILi8EEELb0ELb0EEEEEvNT_6ParamsE,(.L_x_104 - _ZN7cutlass6KernelINS_4gemm6kernel7EllGemmINS1_11threadblock16EllMmaMultistageINS1_9GemmShapeILi128ELi128ELi32EEENS_9transform11threadblock31EllPredicatedTileAccessIteratorINS_11MatrixShapeILi128ELi32EEENS_6half_tENS_6layout8RowMajorELi1ENS8_29PitchLinearWarpRakedThreadMapINS_16PitchLinearShapeILi32ELi128EEELi128ENSH_ILi4ELi8EEELi8EEENS_5ArrayISD_Li8ELb0EEEEENS9_25RegularTileAccessIteratorISC_SD_NSE_37RowMajorTensorOpMultiplicandCrosswiseILi16ELi32EEELi0ESK_Li16EEELNS_4arch14CacheOperation4KindE1ENSA_INSB_ILi32ELi128EEESD_NSE_11ColumnMajorELi0ESK_SM_EENSO_ISV_SD_NSE_40ColumnMajorTensorOpMultiplicandCrosswiseILi16ELi32EEELi1ESK_Li16EEELSU_1EfSF_NS4_9MmaPolicyINS1_4warp11MmaTensorOpINS6_ILi64ELi64ELi32EEESD_SQ_SD_SZ_fSF_NS12_17MmaTensorOpPolicyINSS_3MmaINS6_ILi16ELi8ELi16EEELi32ESD_SF_SD_SW_fSF_NSS_13OpMultiplyAddEEENSB_ILi1ELi1EEEEELi1ELb0EbEENSB_ILi0ELi0EEES1D_Li1EEELi4EbEENS_8epilogue11threadblock8EpilogueIS7_S1C_Li1ENS1H_22PredicatedTileIteratorINS1H_26OutputTileOptimalThreadMapINS1H_15OutputTileShapeILi128ELi8ELi2ELi1ELi1EEENS1L_ILi1ELi8ELi1ELi1ELi8EEELi128ELi8ELi16EEESD_Lb0ENSE_9NoPermuteELb0EEENS1G_4warp24FragmentIteratorTensorOpIS14_S17_fNSL_IfLi4ELb1EEESF_EENS1R_25TileIteratorTensorOpMixedIS14_S17_fLi32ELi16ELi8ELi8ELb0EEENS1H_23SharedLoadIteratorMixedINS1O_18CompactedThreadMapEfLi32ELi16ELi8ELi8ELb0EEENS1G_6thread17LinearCombinationISD_Li8EffLNS20_9ScaleType4KindE0ELNS_15FloatRoundStyleE2ESD_EENSB_ILi0ELi8EEELi2ELi1EEENS4_30GemmIdentityThreadblockSwizzleILi8EEELb0ELb0EEEEEvNT_6ParamsE)
        .other          _ZN7cutlass6KernelINS_4gemm6kernel7EllGemmINS1_11threadblock16EllMmaMultistageINS1_9GemmShapeILi128ELi128ELi32EEENS_9transform11threadblock31EllPredicatedTileAccessIteratorINS_11MatrixShapeILi128ELi32EEENS_6half_tENS_6layout8RowMajorELi1ENS8_29PitchLinearWarpRakedThreadMapINS_16PitchLinearShapeILi32ELi128EEELi128ENSH_ILi4ELi8EEELi8EEENS_5ArrayISD_Li8ELb0EEEEENS9_25RegularTileAccessIteratorISC_SD_NSE_37RowMajorTensorOpMultiplicandCrosswiseILi16ELi32EEELi0ESK_Li16EEELNS_4arch14CacheOperation4KindE1ENSA_INSB_ILi32ELi128EEESD_NSE_11ColumnMajorELi0ESK_SM_EENSO_ISV_SD_NSE_40ColumnMajorTensorOpMultiplicandCrosswiseILi16ELi32EEELi1ESK_Li16EEELSU_1EfSF_NS4_9MmaPolicyINS1_4warp11MmaTensorOpINS6_ILi64ELi64ELi32EEESD_SQ_SD_SZ_fSF_NS12_17MmaTensorOpPolicyINSS_3MmaINS6_ILi16ELi8ELi16EEELi32ESD_SF_SD_SW_fSF_NSS_13OpMultiplyAddEEENSB_ILi1ELi1EEEEELi1ELb0EbEENSB_ILi0ELi0EEES1D_Li1EEELi4EbEENS_8epilogue11threadblock8EpilogueIS7_S1C_Li1ENS1H_22PredicatedTileIteratorINS1H_26OutputTileOptimalThreadMapINS1H_15OutputTileShapeILi128ELi8ELi2ELi1ELi1EEENS1L_ILi1ELi8ELi1ELi1ELi8EEELi128ELi8ELi16EEESD_Lb0ENSE_9NoPermuteELb0EEENS1G_4warp24FragmentIteratorTensorOpIS14_S17_fNSL_IfLi4ELb1EEESF_EENS1R_25TileIteratorTensorOpMixedIS14_S17_fLi32ELi16ELi8ELi8ELb0EEENS1H_23SharedLoadIteratorMixedINS1O_18CompactedThreadMapEfLi32ELi16ELi8ELi8ELb0EEENS1G_6thread17LinearCombinationISD_Li8EffLNS20_9ScaleType4KindE0ELNS_15FloatRoundStyleE2ESD_EENSB_ILi0ELi8EEELi2ELi1EEENS4_30GemmIdentityThreadblockSwizzleILi8EEELb0ELb0EEEEEvNT_6ParamsE,@"STO_CUDA_ENTRY STV_DEFAULT"
_ZN7cutlass6KernelINS_4gemm6kernel7EllGemmINS1_11threadblock16EllMmaMultistageINS1_9GemmShapeILi128ELi128ELi32EEENS_9transform11threadblock31EllPredicatedTileAccessIteratorINS_11MatrixShapeILi128ELi32EEENS_6half_tENS_6layout8RowMajorELi1ENS8_29PitchLinearWarpRakedThreadMapINS_16PitchLinearShapeILi32ELi128EEELi128ENSH_ILi4ELi8EEELi8EEENS_5ArrayISD_Li8ELb0EEEEENS9_25RegularTileAccessIteratorISC_SD_NSE_37RowMajorTensorOpMultiplicandCrosswiseILi16ELi32EEELi0ESK_Li16EEELNS_4arch14CacheOperation4KindE1ENSA_INSB_ILi32ELi128EEESD_NSE_11ColumnMajorELi0ESK_SM_EENSO_ISV_SD_NSE_40ColumnMajorTensorOpMultiplicandCrosswiseILi16ELi32EEELi1ESK_Li16EEELSU_1EfSF_NS4_9MmaPolicyINS1_4warp11MmaTensorOpINS6_ILi64ELi64ELi32EEESD_SQ_SD_SZ_fSF_NS12_17MmaTensorOpPolicyINSS_3MmaINS6_ILi16ELi8ELi16EEELi32ESD_SF_SD_SW_fSF_NSS_13OpMultiplyAddEEENSB_ILi1ELi1EEEEELi1ELb0EbEENSB_ILi0ELi0EEES1D_Li1EEELi4EbEENS_8epilogue11threadblock8EpilogueIS7_S1C_Li1ENS1H_22PredicatedTileIteratorINS1H_26OutputTileOptimalThreadMapINS1H_15OutputTileShapeILi128ELi8ELi2ELi1ELi1EEENS1L_ILi1ELi8ELi1ELi1ELi8EEELi128ELi8ELi16EEESD_Lb0ENSE_9NoPermuteELb0EEENS1G_4warp24FragmentIteratorTensorOpIS14_S17_fNSL_IfLi4ELb1EEESF_EENS1R_25TileIteratorTensorOpMixedIS14_S17_fLi32ELi16ELi8ELi8ELb0EEENS1H_23SharedLoadIteratorMixedINS1O_18CompactedThreadMapEfLi32ELi16ELi8ELi8ELb0EEENS1G_6thread17LinearCombinationISD_Li8EffLNS20_9ScaleType4KindE0ELNS_15FloatRoundStyleE2ESD_EENSB_ILi0ELi8EEELi2ELi1EEENS4_30GemmIdentityThreadblockSwizzleILi8EEELb0ELb0EEEEEvNT_6ParamsE:
[----:B------:R-:W-:Y:S01]  /*0000*/  LDC R1, c[0x0][0x37c] ;  /* 0x0000df00ff017b82 */ /* 0x000fe20000000800 */
[----:B------:R-:W1:Y:S07]  /*0010*/  S2R R5, SR_CTAID.Y ;  /* 0x0000000000057919 */ /* 0x000e6e0000002600 */
[----:B------:R-:W2:Y:S01]  /*0020*/  LDC R0, c[0x0][0x398] ;  /* 0x0000e600ff007b82 */ /* 0x000ea20000000800 */
[----:B------:R-:W-:Y:S01]  /*0030*/  IMAD.MOV.U32 R3, RZ, RZ, -0x1 ;  /* 0xffffffffff037424 */ /* 0x000fe200078e00ff */
[----:B------:R-:W3:Y:S01]  /*0040*/  LDCU UR5, c[0x0][0x390] ;  /* 0x00007200ff0577ac */ /* 0x000ee20008000800 */
[----:B------:R-:W4:Y:S01]  /*0050*/  S2R R133, SR_CTAID.X ;  /* 0x0000000000857919 */ /* 0x000f220000002500 */
[----:B------:R-:W5:Y:S02]  /*0060*/  LDCU UR4, c[0x0][0x38c] ;  /* 0x00007180ff0477ac */ /* 0x000f640008000800 */
[----:B--2---:R-:W-:-:S02]  /*0070*/  SHF.L.U32 R2, R3, R0, RZ ;  /* 0x0000000003027219 */ /* 0x004fc400000006ff */
[----:B-1----:R-:W-:Y:S02]  /*0080*/  SHF.L.U32 R5, R5, R0, RZ ;  /* 0x0000000005057219 */ /* 0x002fe400000006ff */
[----:B----4-:R-:W-:Y:S02]  /*0090*/  LOP3.LUT R2, R133, R2, RZ, 0x30, !PT ;  /* 0x0000000285027212 */ /* 0x010fe400078e30ff */
[----:B------:R-:W-:-:S03]  /*00a0*/  SHF.R.U32.HI R133, RZ, R0, R133 ;  /* 0x00000000ff857219 */ /* 0x000fc60000011685 */
[----:B------:R-:W-:-:S05]  /*00b0*/  IMAD.IADD R2, R5, 0x1, R2 ;  /* 0x0000000105027824 */ /* 0x000fca00078e0202 */
[----:B---3--:R-:W-:-:S04]  /*00c0*/  ISETP.GE.AND P0, PT, R2, UR5, PT ;  /* 0x0000000502007c0c */ /* 0x008fc8000bf06270 */
[----:B-----5:R-:W-:-:S13]  /*00d0*/  ISETP.GE.OR P0, PT, R133, UR4, P0 ;  /* 0x0000000485007c0c */ /* 0x020fda0008706670 */
[----:B------:R-:W-:Y:S05]  /*00e0*/  @P0 EXIT ;  /* 0x000000000000094d */ /* 0x000fea0003800000 */
[----:B------:R-:W1:Y:S01]  /*00f0*/  LDC R207, c[0x0][0x4e4] ;  /* 0x00013900ffcf7b82 */ /* 0x000e620000000800 */
[----:B------:R-:W-:Y:S01]  /*0100*/  IABS R4, R2 ;  /* 0x0000000200047213 */ /* 0x000fe20000000000 */
[----:B------:R-:W2:Y:S01]  /*0110*/  LDCU.64 UR14, c[0x0][0x358] ;  /* 0x00006b00ff0e77ac */ /* 0x000ea20008000a00 */
[----:B------:R-:W-:Y:S02]  /*0120*/  CS2R R102, SRZ ;  /* 0x0000000000667805 */ /* 0x000fe4000001ff00 */
[----:B------:R-:W-:Y:S02]  /*0130*/  CS2R R100, SRZ ;  /* 0x0000000000647805 */ /* 0x000fe4000001ff00 */
[----:B------:R-:W-:Y:S02]  /*0140*/  CS2R R98, SRZ ;  /* 0x0000000000627805 */ /* 0x000fe4000001ff00 */
[----:B------:R-:W-:Y:S02]  /*0150*/  CS2R R96, SRZ ;  /* 0x0000000000607805 */ /* 0x000fe4000001ff00 */
[----:B------:R-:W-:Y:S01]  /*0160*/  CS2R R38, SRZ ;  /* 0x0000000000267805 */ /* 0x000fe2000001ff00 */
[----:B------:R-:W3:Y:S01]  /*0170*/  LDC R132, c[0x0][0x4e0] ;  /* 0x00013800ff847b82 */ /* 0x000ee20000000800 */
[----:B------:R-:W-:-:S02]  /*0180*/  CS2R R36, SRZ ;  /* 0x0000000000247805 */ /* 0x000fc4000001ff00 */
[----:B------:R-:W-:Y:S02]  /*0190*/  CS2R R34, SRZ ;  /* 0x0000000000227805 */ /* 0x000fe4000001ff00 */
[----:B------:R-:W-:Y:S02]  /*01a0*/  CS2R R32, SRZ ;  /* 0x0000000000207805 */ /* 0x000fe4000001ff00 */
[----:B------:R-:W-:Y:S02]  /*01b0*/  CS2R R106, SRZ ;  /* 0x00000000006a7805 */ /* 0x000fe4000001ff00 */
[----:B------:R-:W-:Y:S02]  /*01c0*/  CS2R R104, SRZ ;  /* 0x0000000000687805 */ /* 0x000fe4000001ff00 */
[----:B------:R-:W-:Y:S02]  /*01d0*/  CS2R R94, SRZ ;  /* 0x00000000005e7805 */ /* 0x000fe4000001ff00 */
        /* <DEDUP_REMOVED lines=8> */
[----:B------:R-:W-:Y:S01]  /*0260*/  CS2R R88, SRZ ;  /* 0x0000000000587805 */ /* 0x000fe2000001ff00 */
[----:B-1----:R-:W-:Y:S01]  /*0270*/  VIADD R5, R207, 0x7f ;  /* 0x0000007fcf057836 */ /* 0x002fe20000000000 */
[----:B------:R-:W-:Y:S02]  /*0280*/  CS2R R46, SRZ ;  /* 0x00000000002e7805 */ /* 0x000fe4000001ff00 */
[----:B------:R-:W-:Y:S02]  /*0290*/  CS2R R44, SRZ ;  /* 0x00000000002c7805 */ /* 0x000fe4000001ff00 */
[----:B------:R-:W-:Y:S02]  /*02a0*/  CS2R R26, SRZ ;  /* 0x00000000001a7805 */ /* 0x000fe4000001ff00 */
[----:B------:R-:W-:-:S02]  /*02b0*/  CS2R R24, SRZ ;  /* 0x0000000000187805 */ /* 0x000fc4000001ff00 */
[----:B------:R-:W-:Y:S02]  /*02c0*/  SHF.R.S32.HI R0, RZ, 0x1f, R5 ;  /* 0x0000001fff007819 */ /* 0x000fe40000011405 */
[----:B------:R-:W-:Y:S02]  /*02d0*/  CS2R R114, SRZ ;  /* 0x0000000000727805 */ /* 0x000fe4000001ff00 */
[----:B------:R-:W-:Y:S02]  /*02e0*/  CS2R R112, SRZ ;  /* 0x0000000000707805 */ /* 0x000fe4000001ff00 */
[----:B------:R-:W-:Y:S02]  /*02f0*/  CS2R R86, SRZ ;  /* 0x0000000000567805 */ /* 0x000fe4000001ff00 */
[----:B------:R-:W-:Y:S02]  /*0300*/  LEA.HI R0, R0, R5, RZ, 0x7 ;  /* 0x0000000500007211 */ /* 0x000fe400078f38ff */
[----:B------:R-:W-:-:S02]  /*0310*/  CS2R R84, SRZ ;  /* 0x0000000000547805 */ /* 0x000fc4000001ff00 */
[----:B------:R-:W-:Y:S02]  /*0320*/  CS2R R50, SRZ ;  /* 0x0000000000327805 */ /* 0x000fe4000001ff00 */
[----:B------:R-:W-:Y:S02]  /*0330*/  CS2R R48, SRZ ;  /* 0x0000000000307805 */ /* 0x000fe4000001ff00 */
[----:B------:R-:W-:Y:S02]  /*0340*/  SHF.R.S32.HI R201, RZ, 0x7, R0 ;  /* 0x00000007ffc97819 */ /* 0x000fe40000011400 */
[----:B------:R-:W-:Y:S02]  /*0350*/  CS2R R22, SRZ ;  /* 0x0000000000167805 */ /* 0x000fe4000001ff00 */
[----:B------:R-:W-:Y:S02]  /*0360*/  CS2R R20, SRZ ;  /* 0x0000000000147805 */ /* 0x000fe4000001ff00 */
[----:B------:R-:W-:-:S02]  /*0370*/  CS2R R118, SRZ ;  /* 0x0000000000767805 */ /* 0x000fc4000001ff00 */
[-C--:B------:R-:W-:Y:S02]  /*0380*/  IABS R5, R201.reuse ;  /* 0x000000c900057213 */ /* 0x080fe40000000000 */
[----:B------:R-:W-:Y:S02]  /*0390*/  CS2R R116, SRZ ;  /* 0x0000000000747805 */ /* 0x000fe4000001ff00 */
[----:B------:R-:W-:Y:S02]  /*03a0*/  IABS R0, R201 ;  /* 0x000000c900007213 */ /* 0x000fe40000000000 */
[----:B------:R-:W-:Y:S01]  /*03b0*/  CS2R R82, SRZ ;  /* 0x0000000000527805 */ /* 0x000fe2000001ff00 */
[----:B------:R-:W1:Y:S01]  /*03c0*/  I2F.RP R7, R5 ;  /* 0x0000000500077306 */ /* 0x000e620000209400 */
        /* <DEDUP_REMOVED lines=13> */
[----:B------:R-:W-:Y:S01]  /*04a0*/  CS2R R126, SRZ ;  /* 0x00000000007e7805 */ /* 0x000fe2000001ff00 */
[----:B-1----:R-:W1:Y:S01]  /*04b0*/  MUFU.RCP R8, R7 ;  /* 0x0000000700087308 */ /* 0x002e620000001000 */
        /* <DEDUP_REMOVED lines=11> */
[----:B------:R-:W-:Y:S01]  /*0570*/  CS2R R64, SRZ ;  /* 0x0000000000407805 */ /* 0x000fe2000001ff00 */
[----:B-1----:R-:W-:-:S04]  /*0580*/  VIADD R8, R8, 0xffffffe ;  /* 0x0ffffffe08087836 */ /* 0x002fc80000000000 */
[----:B------:R-:W1:Y:S02]  /*0590*/  F2I.FTZ.U32.TRUNC.NTZ R9, R8 ;  /* 0x0000000800097305 */ /* 0x000e64000021f000 */
[----:B-1----:R-:W-:Y:S02]  /*05a0*/  IMAD.MOV R6, RZ, RZ, -R9 ;  /* 0x000000ffff067224 */ /* 0x002fe400078e0a09 */
[----:B------:R-:W-:Y:S02]  /*05b0*/  IMAD.MOV.U32 R8, RZ, RZ, RZ ;  /* 0x000000ffff087224 */ /* 0x000fe400078e00ff */
[----:B------:R-:W-:-:S04]  /*05c0*/  IMAD R6, R6, R5, RZ ;  /* 0x0000000506067224 */ /* 0x000fc800078e02ff */
[----:B------:R-:W-:-:S04]  /*05d0*/  IMAD.HI.U32 R9, R9, R6, R8 ;  /* 0x0000000609097227 */ /* 0x000fc800078e0008 */
[----:B------:R-:W-:Y:S02]  /*05e0*/  IMAD.MOV R6, RZ, RZ, -R0 ;  /* 0x000000ffff067224 */ /* 0x000fe400078e0a00 */
[----:B------:R-:W1:Y:S01]  /*05f0*/  S2R R0, SR_TID.X ;  /* 0x0000000000007919 */ /* 0x000e620000002100 */
[----:B------:R-:W-:-:S04]  /*0600*/  IMAD.HI.U32 R202, R9, R4, RZ ;  /* 0x0000000409ca7227 */ /* 0x000fc800078e00ff */
[----:B------:R-:W-:Y:S01]  /*0610*/  IMAD R4, R202, R6, R4 ;  /* 0x00000006ca047224 */ /* 0x000fe200078e0204 */
[----:B------:R-:W-:Y:S01]  /*0620*/  CS2R R6, SRZ ;  /* 0x0000000000067805 */ /* 0x000fe2000001ff00 */
[----:B------:R-:W-:Y:S02]  /*0630*/  IMAD.MOV.U32 R9, RZ, RZ, RZ ;  /* 0x000000ffff097224 */ /* 0x000fe400078e00ff */
[----:B------:R-:W-:Y:S01]  /*0640*/  IMAD.MOV.U32 R8, RZ, RZ, RZ ;  /* 0x000000ffff087224 */ /* 0x000fe200078e00ff */
[----:B------:R-:W-:-:S13]  /*0650*/  ISETP.GT.U32.AND P1, PT, R5, R4, PT ;  /* 0x000000040500720c */ /* 0x000fda0003f24070 */
[----:B------:R-:W-:Y:S02]  /*0660*/  @!P1 IMAD.IADD R4, R4, 0x1, -R5 ;  /* 0x0000000104049824 */ /* 0x000fe400078e0a05 */
[----:B------:R-:W-:Y:S01]  /*0670*/  @!P1 VIADD R202, R202, 0x1 ;  /* 0x00000001caca9836 */ /* 0x000fe20000000000 */
[----:B------:R-:W-:Y:S02]  /*0680*/  ISETP.NE.AND P1, PT, R201, RZ, PT ;  /* 0x000000ffc900720c */ /* 0x000fe40003f25270 */
[----:B------:R-:W-:Y:S02]  /*0690*/  ISETP.GE.U32.AND P2, PT, R4, R5, PT ;  /* 0x000000050400720c */ /* 0x000fe40003f46070 */
[----:B------:R-:W-:Y:S02]  /*06a0*/  LOP3.LUT R5, R2, R201, RZ, 0x3c, !PT ;  /* 0x000000c902057212 */ /* 0x000fe400078e3cff */
[----:B-1----:R-:W-:Y:S02]  /*06b0*/  SHF.R.U32.HI R4, RZ, 0x5, R0 ;  /* 0x00000005ff047819 */ /* 0x002fe40000011600 */
[----:B------:R-:W-:-:S04]  /*06c0*/  ISETP.GE.AND P0, PT, R5, RZ, PT ;  /* 0x000000ff0500720c */ /* 0x000fc80003f06270 */
[----:B------:R-:W1:Y:S03]  /*06d0*/  SHFL.IDX PT, R4, R4, RZ, 0x1f ;  /* 0x00001fff04047589 */ /* 0x000e6600000e0000 */
[----:B------:R-:W-:-:S06]  /*06e0*/  @P2 VIADD R202, R202, 0x1 ;  /* 0x00000001caca2836 */ /* 0x000fcc0000000000 */
[----:B------:R-:W-:Y:S01]  /*06f0*/  @!P0 IMAD.MOV R202, RZ, RZ, -R202 ;  /* 0x000000ffffca8224 */ /* 0x000fe200078e0aca */
[----:B---3--:R-:W-:Y:S02]  /*0700*/  ISETP.GE.AND P0, PT, R132, 0x1, PT ;  /* 0x000000018400780c */ /* 0x008fe40003f06270 */
[----:B------:R-:W-:-:S05]  /*0710*/  @!P1 LOP3.LUT R202, RZ, R201, RZ, 0x33, !PT ;  /* 0x000000c9ffca9212 */ /* 0x000fca00078e33ff */
[----:B------:R-:W-:-:S04]  /*0720*/  IMAD.MOV R5, RZ, RZ, -R202 ;  /* 0x000000ffff057224 */ /* 0x000fc800078e0aca */
[----:B------:R-:W-:Y:S01]  /*0730*/  IMAD R201, R201, R5, R2 ;  /* 0x00000005c9c97224 */ /* 0x000fe200078e0202 */
[----:B------:R-:W-:Y:S02]  /*0740*/  LOP3.LUT R2, R0, 0x1f, RZ, 0xc0, !PT ;  /* 0x0000001f00027812 */ /* 0x000fe400078ec0ff */
[----:B-1----:R-:W-:Y:S02]  /*0750*/  R2UR UR12, R4 ;  /* 0x00000000040c72ca */ /* 0x002fe400000e0000 */
[----:B------:R-:W-:Y:S01]  /*0760*/  CS2R R4, SRZ ;  /* 0x0000000000047805 */ /* 0x000fe2000001ff00 */
[----:B--2---:R-:W-:-:S12]  /*0770*/  @!P0 BRA `(.L_x_0) ;  /* 0x000000ac006c8947 */ /* 0x004fd80003800000 */
[-C--:B------:R-:W-:Y:S01]  /*0780*/  IABS R6, R207.reuse ;  /* 0x000000cf00067213 */ /* 0x080fe20000000000 */
[----:B------:R-:W1:Y:S01]  /*0790*/  S2UR UR6, SR_CTAID.Z ;  /* 0x00000000000679c3 */ /* 0x000e620000002700 */
[----:B------:R-:W2:Y:S01]  /*07a0*/  LDCU UR4, c[0x0][0x388] ;  /* 0x00007100ff0477ac */ /* 0x000ea20008000800 */
[----:B------:R-:W-:Y:S01]  /*07b0*/  IMAD.SHL.U32 R37, R201, 0x80, RZ ;  /* 0x00000080c9257824 */ /* 0x000fe200078e00ff */
[----:B------:R-:W3:Y:S01]  /*07c0*/  I2F.RP R5, R6 ;  /* 0x0000000600057306 */ /* 0x000ee20000209400 */
[----:B------:R-:W-:Y:S01]  /*07d0*/  BSSY.RECONVERGENT B1, `(.L_x_1) ;  /* 0x00000d2000017945 */ /* 0x000fe20003800200 */
[----:B------:R-:W4:Y:S01]  /*07e0*/  LDCU.64 UR10, c[0x0][0x380] ;  /* 0x00007000ff0a77ac */ /* 0x000f220008000a00 */
[----:B------:R-:W-:Y:S02]  /*07f0*/  IMAD R37, R202, R207, R37 ;  /* 0x000000cfca257224 */ /* 0x000fe400078e0225 */
[----:B------:R-:W5:Y:S01]  /*0800*/  LDC R20, c[0x0][0x4d4] ;  /* 0x00013500ff147b82 */ /* 0x000f620000000800 */
[----:B------:R-:W4:Y:S02]  /*0810*/  LDCU.64 UR8, c[0x0][0x3c0] ;  /* 0x00007800ff0877ac */ /* 0x000f240008000a00 */
[----:B---3--:R-:W3:Y:S01]  /*0820*/  MUFU.RCP R8, R5 ;  /* 0x0000000500087308 */ /* 0x008ee20000001000 */
[----:B-1----:R-:W-:-:S02]  /*0830*/  IMAD R18, RZ, RZ, -UR6 ;  /* 0x80000006ff127e24 */ /* 0x002fc4000f8e02ff */
[----:B---3--:R-:W-:Y:S02]  /*0840*/  VIADD R8, R8, 0xffffffe ;  /* 0x0ffffffe08087836 */ /* 0x008fe40000000000 */
[----:B-----5:R-:W-:-:S03]  /*0850*/  IMAD R5, R20, UR6, R20 ;  /* 0x0000000614057c24 */ /* 0x020fc6000f8e0214 */
[----:B------:R-:W1:Y:S02]  /*0860*/  F2I.FTZ.U32.TRUNC.NTZ R9, R8 ;  /* 0x0000000800097305 */ /* 0x000e64000021f000 */
[----:B--2---:R-:W-:Y:S01]  /*0870*/  VIMNMX3 R5, R5, UR4, R132, PT ;  /* 0x0000000405057c0f */ /* 0x004fe2000b800184 */
[----:B------:R-:W2:Y:S03]  /*0880*/  LDCU.64 UR4, c[0x0][0x3a0] ;  /* 0x00007400ff0477ac */ /* 0x000ea60008000a00 */
[----:B------:R-:W-:Y:S01]  /*0890*/  IADD3 R12, PT, PT, R5, -0x1, R207 ;  /* 0xffffffff050c7810 */ /* 0x000fe20007ffe0cf */
[--C-:B------:R-:W-:Y:S01]  /*08a0*/  IMAD R18, R20, R18, R5.reuse ;  /* 0x0000001214127224 */ /* 0x100fe200078e0205 */
[----:B------:R-:W-:Y:S02]  /*08b0*/  SHF.R.S32.HI R10, RZ, 0x1f, R5 ;  /* 0x0000001fff0a7819 */ /* 0x000fe40000011405 */
[----:B------:R-:W-:-:S02]  /*08c0*/  IABS R19, R12 ;  /* 0x0000000c00137213 */ /* 0x000fc40000000000 */
[----:B------:R-:W-:Y:S01]  /*08d0*/  SHF.R.S32.HI R13, RZ, 0x1f, R18 ;  /* 0x0000001fff0d7819 */ /* 0x000fe20000011412 */
[--C-:B-1----:R-:W-:Y:S01]  /*08e0*/  IMAD.MOV R4, RZ, RZ, -R9.reuse ;  /* 0x000000ffff047224 */ /* 0x102fe200078e0a09 */
[----:B------:R-:W-:Y:S01]  /*08f0*/  LEA.HI R10, R10, R5, RZ, 0x5 ;  /* 0x000000050a0a7211 */ /* 0x000fe200078f28ff */
[----:B------:R-:W-:Y:S02]  /*0900*/  IMAD.MOV.U32 R8, RZ, RZ, RZ ;  /* 0x000000ffff087224 */ /* 0x000fe400078e00ff */
[----:B------:R-:W-:Y:S01]  /*0910*/  IMAD R7, R4, R6, RZ ;  /* 0x0000000604077224 */ /* 0x000fe200078e02ff */
[----:B------:R-:W-:Y:S02]  /*0920*/  IABS R4, R132 ;  /* 0x0000008400047213 */ /* 0x000fe40000000000 */
[----:B------:R-:W-:Y:S01]  /*0930*/  LOP3.LUT R10, R10, 0xffffffe0, RZ, 0xc0, !PT ;  /* 0xffffffe00a0a7812 */ /* 0x000fe200078ec0ff */
[----:B------:R-:W-:Y:S01]  /*0940*/  IMAD.HI.U32 R7, R9, R7, R8 ;  /* 0x0000000709077227 */ /* 0x000fe200078e0008 */
[----:B------:R-:W-:-:S03]  /*0950*/  LOP3.LUT R132, R132, R207, RZ, 0x3c, !PT ;  /* 0x000000cf84847212 */ /* 0x000fc600078e3cff */
[----:B------:R-:W-:Y:S01]  /*0960*/  IMAD.MOV.U32 R8, RZ, RZ, R0 ;  /* 0x000000ffff087224 */ /* 0x000fe200078e0000 */
[----:B------:R-:W-:Y:S01]  /*0970*/  ISETP.GE.AND P2, PT, R132, RZ, PT ;  /* 0x000000ff8400720c */ /* 0x000fe20003f46270 */
[----:B------:R-:W-:-:S04]  /*0980*/  IMAD.HI.U32 R9, R7, R4, RZ ;  /* 0x0000000407097227 */ /* 0x000fc800078e00ff */
[----:B------:R-:W-:Y:S02]  /*0990*/  IMAD.MOV R11, RZ, RZ, -R9 ;  /* 0x000000ffff0b7224 */ /* 0x000fe400078e0a09 */
[----:B------:R-:W-:Y:S02]  /*09a0*/  IMAD.SHL.U32 R29, R8, 0x8, RZ ;  /* 0x00000008081d7824 */ /* 0x000fe400078e00ff */
[C---:B------:R-:W-:Y:S01]  /*09b0*/  IMAD R11, R6.reuse, R11, R4 ;  /* 0x0000000b060b7224 */ /* 0x040fe200078e0204 */
[----:B------:R-:W-:Y:S01]  /*09c0*/  LEA.HI R4, R13, R18, RZ, 0x5 ;  /* 0x000000120d047211 */ /* 0x000fe200078f28ff */
[----:B------:R-:W-:Y:S01]  /*09d0*/  IMAD.IADD R27, R5, 0x1, -R10 ;  /* 0x00000001051b7824 */ /* 0x000fe200078e0a0a */
[----:B------:R-:W-:Y:S02]  /*09e0*/  LOP3.LUT R29, R29, 0x18, RZ, 0xc0, !PT ;  /* 0x000000181d1d7812 */ /* 0x000fe400078ec0ff */
[----:B------:R-:W-:Y:S02]  /*09f0*/  ISETP.GT.U32.AND P1, PT, R6, R11, PT ;  /* 0x0000000b0600720c */ /* 0x000fe40003f24070 */
[----:B------:R-:W-:-:S02]  /*0a00*/  LOP3.LUT R13, R4, 0xffffffe0, RZ, 0xc0, !PT ;  /* 0xffffffe0040d7812 */ /* 0x000fc400078ec0ff */
[----:B------:R-:W-:-:S03]  /*0a10*/  LOP3.LUT R4, R12, R207, RZ, 0x3c, !PT ;  /* 0x000000cf0c047212 */ /* 0x000fc600078e3cff */
[----:B------:R-:W-:-:S05]  /*0a20*/  IMAD.IADD R28, R18, 0x1, -R13 ;  /* 0x00000001121c7824 */ /* 0x000fca00078e0a0d */
[C---:B------:R-:W-:Y:S01]  /*0a30*/  ISETP.NE.AND P0, PT, R28.reuse, RZ, PT ;  /* 0x000000ff1c00720c */ /* 0x040fe20003f05270 */
[----:B------:R-:W-:Y:S02]  /*0a40*/  @!P1 IMAD.IADD R11, R11, 0x1, -R6 ;  /* 0x000000010b0b9824 */ /* 0x000fe400078e0a06 */
[----:B------:R-:W-:Y:S01]  /*0a50*/  @!P1 VIADD R9, R9, 0x1 ;  /* 0x0000000109099836 */ /* 0x000fe20000000000 */
[----:B------:R-:W-:Y:S02]  /*0a60*/  SEL R28, R28, 0x20, P0 ;  /* 0x000000201c1c7807 */ /* 0x000fe40000000000 */
[----:B------:R-:W-:Y:S02]  /*0a70*/  ISETP.GE.U32.AND P6, PT, R11, R6, PT ;  /* 0x000000060b00720c */ /* 0x000fe40003fc6070 */
[----:B------:R-:W-:Y:S01]  /*0a80*/  ISETP.GE.AND P0, PT, R4, RZ, PT ;  /* 0x000000ff0400720c */ /* 0x000fe20003f06270 */
[C---:B------:R-:W-:Y:S01]  /*0a90*/  IMAD R4, R20.reuse, UR6, R28 ;  /* 0x0000000614047c24 */ /* 0x040fe2000f8e021c */
[----:B------:R-:W-:Y:S01]  /*0aa0*/  SHF.R.U32.HI R11, RZ, 0x2, R8 ;  /* 0x00000002ff0b7819 */ /* 0x000fe20000011608 */
[----:B------:R-:W-:Y:S01]  /*0ab0*/  IMAD R20, R20, UR6, R29 ;  /* 0x0000000614147c24 */ /* 0x000fe2000f8e021d */
[----:B------:R-:W1:Y:S02]  /*0ac0*/  LDCU.64 UR6, c[0x0][0x3d0] ;  /* 0x00007a00ff0677ac */ /* 0x000e640008000a00 */
[----:B------:R-:W-:-:S02]  /*0ad0*/  LOP3.LUT R11, R11, 0x7, RZ, 0xc0, !PT ;  /* 0x000000070b0b7812 */ /* 0x000fc400078ec0ff */
[----:B------:R-:W-:Y:S01]  /*0ae0*/  VIMNMX R5, PT, PT, R5, R4, PT ;  /* 0x0000000405057248 */ /* 0x000fe20003fe0100 */
[----:B------:R-:W-:Y:S01]  /*0af0*/  IMAD.HI.U32 R4, R7, R19, RZ ;  /* 0x0000001307047227 */ /* 0x000fe200078e00ff */
[----:B------:R-:W-:Y:S02]  /*0b00*/  LOP3.LUT R166, R11, 0x3e0, R8, 0xf8, !PT ;  /* 0x000003e00ba67812 */ /* 0x000fe400078ef808 */
[----:B------:R-:W-:Y:S01]  /*0b10*/  SHF.R.S32.HI R21, RZ, 0x1f, R20 ;  /* 0x0000001fff157819 */ /* 0x000fe20000011414 */
[----:B------:R-:W-:Y:S01]  /*0b20*/  IMAD.MOV R10, RZ, RZ, -R4 ;  /* 0x000000ffff0a7224 */ /* 0x000fe200078e0a04 */
[----:B------:R-:W-:Y:S01]  /*0b30*/  ISETP.GE.AND P5, PT, R20, R5, PT ;  /* 0x000000051400720c */ /* 0x000fe20003fa6270 */
[--C-:B------:R-:W-:Y:S02]  /*0b40*/  IMAD R133, R133, 0x80, R166.reuse ;  /* 0x0000008085857824 */ /* 0x100fe400078e02a6 */
[C---:B------:R-:W-:Y:S01]  /*0b50*/  IMAD R19, R6.reuse, R10, R19 ;  /* 0x0000000a06137224 */ /* 0x040fe200078e0213 */
[----:B------:R-:W-:Y:S01]  /*0b60*/  SEL R40, RZ, 0x4, P5 ;  /* 0x00000004ff287807 */ /* 0x000fe20002800000 */
[----:B------:R-:W-:Y:S01]  /*0b70*/  IMAD.IADD R37, R37, 0x1, R166 ;  /* 0x0000000125257824 */ /* 0x000fe200078e02a6 */
[----:B------:R-:W-:Y:S01]  /*0b80*/  SEL R13, RZ, 0x2, P5 ;  /* 0x00000002ff0d7807 */ /* 0x000fe20002800000 */
[C---:B------:R-:W-:Y:S01]  /*0b90*/  VIADD R34, R133.reuse, 0x10 ;  /* 0x0000001085227836 */ /* 0x040fe20000000000 */
[----:B------:R-:W-:Y:S01]  /*0ba0*/  ISETP.GT.U32.AND P1, PT, R6, R19, PT ;  /* 0x000000130600720c */ /* 0x000fe20003f24070 */
[----:B--2---:R-:W-:Y:S01]  /*0bb0*/  IMAD.WIDE.U32 R14, R133, UR4, R20 ;  /* 0x00000004850e7c25 */ /* 0x004fe2000f8e0014 */
[----:B------:R-:W-:-:S02]  /*0bc0*/  SHF.R.S32.HI R10, RZ, 0x1f, R37 ;  /* 0x0000001fff0a7819 */ /* 0x000fc40000011425 */
[----:B----4-:R-:W-:Y:S01]  /*0bd0*/  ISETP.GE.AND P3, PT, R34, UR10, PT ;  /* 0x0000000a22007c0c */ /* 0x010fe2000bf66270 */
[C---:B------:R-:W-:Y:S01]  /*0be0*/  IMAD R25, R133.reuse, UR5, R15 ;  /* 0x0000000585197c24 */ /* 0x040fe2000f8e020f */
[----:B------:R-:W2:Y:S01]  /*0bf0*/  LDCU.64 UR4, c[0x0][0x3f0] ;  /* 0x00007e00ff0477ac */ /* 0x000ea20008000a00 */
[----:B-1----:R-:W-:Y:S01]  /*0c00*/  IMAD R10, R10, UR6, RZ ;  /* 0x000000060a0a7c24 */ /* 0x002fe2000f8e02ff */
[----:B------:R-:W-:Y:S01]  /*0c10*/  SEL R11, R40, RZ, !P3 ;  /* 0x000000ff280b7207 */ /* 0x000fe20005800000 */
[----:B------:R-:W-:Y:S01]  /*0c20*/  VIADD R38, R133, 0x8 ;  /* 0x0000000885267836 */ /* 0x000fe20000000000 */
[----:B------:R-:W-:Y:S01]  /*0c30*/  LEA R39, P3, R14, UR8, 0x1 ;  /* 0x000000080e277c11 */ /* 0x000fe2000f8608ff */
[C---:B------:R-:W-:Y:S01]  /*0c40*/  IMAD R17, R37.reuse, UR7, R10 ;  /* 0x0000000725117c24 */ /* 0x040fe2000f8e020a */
[----:B------:R-:W-:Y:S01]  /*0c50*/  SEL R5, RZ, 0x8, P5 ;  /* 0x00000008ff057807 */ /* 0x000fe20002800000 */
[----:B------:R-:W-:Y:S01]  /*0c60*/  IMAD.WIDE.U32 R20, R37, UR6, R20 ;  /* 0x0000000625147c25 */ /* 0x000fe2000f8e0014 */
[----:B------:R-:W-:-:S02]  /*0c70*/  ISETP.GE.AND P4, PT, R38, UR10, PT ;  /* 0x0000000a26007c0c */ /* 0x000fc4000bf86270 */
[----:B------:R-:W-:Y:S01]  /*0c80*/  LEA.HI.X R25, R14, UR9, R25, 0x1, P3 ;  /* 0x000000090e197c11 */ /* 0x000fe200098f0c19 */
[----:B------:R-:W-:Y:S01]  /*0c90*/  VIADD R36, R37, 0x8 ;  /* 0x0000000825247836 */ /* 0x000fe20000000000 */
[----:B------:R-:W-:Y:S01]  /*0ca0*/  ISETP.LT.AND P3, PT, R133, UR10, !P5 ;  /* 0x0000000a85007c0c */ /* 0x000fe2000ef61270 */
[----:B------:R-:W-:Y:S01]  /*0cb0*/  @!P1 IMAD.IADD R19, R19, 0x1, -R6 ;  /* 0x0000000113139824 */ /* 0x000fe200078e0a06 */
[----:B------:R-:W-:Y:S01]  /*0cc0*/  SEL R12, R13, RZ, !P4 ;  /* 0x000000ff0d0c7207 */ /* 0x000fe20006000000 */
[----:B------:R-:W-:Y:S01]  /*0cd0*/  IMAD.IADD R10, R21, 0x1, R17 ;  /* 0x00000001150a7824 */ /* 0x000fe200078e0211 */
[----:B------:R-:W-:Y:S01]  /*0ce0*/  ISETP.LT.AND P5, PT, R37, UR11, !P5 ;  /* 0x0000000b25007c0c */ /* 0x000fe2000efa1270 */
[----:B------:R-:W-:Y:S01]  /*0cf0*/  VIADD R33, R133, 0x18 ;  /* 0x0000001885217836 */ /* 0x000fe20000000000 */
[----:B------:R-:W1:Y:S01]  /*0d00*/  LDC.64 R16, c[0x0][0x4d8] ;  /* 0x00013600ff107b82 */ /* 0x000e620000000a00 */
[----:B------:R-:W-:Y:S01]  /*0d10*/  VIADD R35, R37, 0x10 ;  /* 0x0000001025237836 */ /* 0x000fe20000000000 */
[----:B------:R-:W-:Y:S01]  /*0d20*/  ISETP.GE.AND P4, PT, R36, UR11, PT ;  /* 0x0000000b24007c0c */ /* 0x000fe2000bf86270 */
[----:B------:R-:W-:Y:S01]  /*0d30*/  @P6 VIADD R9, R9, 0x1 ;  /* 0x0000000109096836 */ /* 0x000fe20000000000 */
[----:B------:R-:W-:Y:S01]  /*0d40*/  SEL R15, RZ, 0x1, !P3 ;  /* 0x00000001ff0f7807 */ /* 0x000fe20005800000 */
[----:B------:R-:W-:Y:S01]  /*0d50*/  @!P1 VIADD R4, R4, 0x1 ;  /* 0x0000000104049836 */ /* 0x000fe20000000000 */
[----:B------:R-:W-:Y:S01]  /*0d60*/  ISETP.GE.U32.AND P3, PT, R19, R6, PT ;  /* 0x000000061300720c */ /* 0x000fe20003f66070 */
[----:B------:R-:W-:Y:S01]  /*0d70*/  VIADD R32, R37, 0x18 ;  /* 0x0000001825207836 */ /* 0x000fe20000000000 */
[----:B------:R-:W-:Y:S01]  /*0d80*/  SEL R14, RZ, 0x1, !P5 ;  /* 0x00000001ff0e7807 */ /* 0x000fe20006800000 */
[----:B------:R-:W-:Y:S01]  /*0d90*/  @!P2 IMAD.MOV R9, RZ, RZ, -R9 ;  /* 0x000000ffff09a224 */ /* 0x000fe200078e0a09 */
[----:B------:R-:W-:-:S02]  /*0da0*/  SEL R13, R13, RZ, !P4 ;  /* 0x000000ff0d0d7207 */ /* 0x000fc40006000000 */
[----:B------:R-:W-:Y:S02]  /*0db0*/  ISETP.GE.AND P5, PT, R33, UR10, PT ;  /* 0x0000000a21007c0c */ /* 0x000fe4000bfa6270 */
[----:B------:R-:W-:Y:S02]  /*0dc0*/  ISETP.GE.AND P4, PT, R35, UR11, PT ;  /* 0x0000000b23007c0c */ /* 0x000fe4000bf86270 */
[----:B------:R-:W-:Y:S02]  /*0dd0*/  IADD3 R11, PT, PT, R11, R12, R15 ;  /* 0x0000000c0b0b7210 */ /* 0x000fe40007ffe00f */
[----:B------:R-:W-:Y:S01]  /*0de0*/  SEL R12, R5, RZ, !P5 ;  /* 0x000000ff050c7207 */ /* 0x000fe20006800000 */
[----:B------:R-:W-:Y:S01]  /*0df0*/  @P3 VIADD R4, R4, 0x1 ;  /* 0x0000000104043836 */ /* 0x000fe20000000000 */
[----:B------:R-:W-:Y:S02]  /*0e00*/  ISETP.GT.U32.AND P1, PT, R8, 0xff, PT ;  /* 0x000000ff0800780c */ /* 0x000fe40003f24070 */
[----:B------:R-:W-:Y:S01]  /*0e10*/  SEL R40, R40, RZ, !P4 ;  /* 0x000000ff28287207 */ /* 0x000fe20006000000 */
[----:B------:R-:W-:Y:S01]  /*0e20*/  IMAD.IADD R12, R11, 0x1, R12 ;  /* 0x000000010b0c7824 */ /* 0x000fe200078e020c */
[----:B------:R-:W-:Y:S01]  /*0e30*/  ISETP.NE.AND P6, PT, R207, RZ, PT ;  /* 0x000000ffcf00720c */ /* 0x000fe20003fc5270 */
[----:B------:R-:W-:Y:S01]  /*0e40*/  @!P0 IMAD.MOV R4, RZ, RZ, -R4 ;  /* 0x000000ffff048224 */ /* 0x000fe200078e0a04 */
[----:B------:R-:W-:-:S02]  /*0e50*/  LOP3.LUT R15, RZ, R207, RZ, 0x33, !PT ;  /* 0x000000cfff0f7212 */ /* 0x000fc400078e33ff */
[----:B------:R-:W-:Y:S01]  /*0e60*/  IADD3 R40, PT, PT, R40, R13, R14 ;  /* 0x0000000d28287210 */ /* 0x000fe20007ffe00e */
[----:B------:R-:W-:Y:S01]  /*0e70*/  VIADD R14, R18, 0x1f ;  /* 0x0000001f120e7836 */ /* 0x000fe20000000000 */
[----:B------:R-:W-:Y:S02]  /*0e80*/  ISETP.GE.AND P2, PT, R32, UR11, PT ;  /* 0x0000000b20007c0c */ /* 0x000fe4000bf46270 */
[----:B------:R-:W-:Y:S02]  /*0e90*/  SEL R11, R15, R9, !P6 ;  /* 0x000000090f0b7207 */ /* 0x000fe40007000000 */
[----:B--2---:R-:W-:Y:S02]  /*0ea0*/  LEA R30, P4, R20, UR4, 0x1 ;  /* 0x00000004141e7c11 */ /* 0x004fe4000f8808ff */
[----:B------:R-:W-:Y:S01]  /*0eb0*/  SEL R9, R5, RZ, !P2 ;  /* 0x000000ff05097207 */ /* 0x000fe20005000000 */
[----:B------:R-:W-:Y:S01]  /*0ec0*/  IMAD R200, R202, R11, RZ ;  /* 0x0000000bcac87224 */ /* 0x000fe200078e02ff */
[----:B------:R-:W-:-:S02]  /*0ed0*/  SHF.R.S32.HI R5, RZ, 0x1f, R14 ;  /* 0x0000001fff057819 */ /* 0x000fc4000001140e */
[----:B------:R-:W-:Y:S01]  /*0ee0*/  LEA.HI.X R31, R20, UR5, R10, 0x1, P4 ;  /* 0x00000005141f7c11 */ /* 0x000fe2000a0f0c0a */
[----:B------:R-:W-:Y:S01]  /*0ef0*/  IMAD.IADD R40, R40, 0x1, R9 ;  /* 0x0000000128287824 */ /* 0x000fe200078e0209 */
[----:B------:R-:W-:Y:S01]  /*0f00*/  LEA.HI R212, R5, R14, RZ, 0x5 ;  /* 0x0000000e05d47211 */ /* 0x000fe200078f28ff */
[----:B-1----:R-:W-:Y:S01]  /*0f10*/  IMAD.WIDE R16, R200, 0x4, R16 ;  /* 0x00000004c8107825 */ /* 0x002fe200078e0210 */
[----:B------:R-:W-:Y:S01]  /*0f20*/  SEL R199, R15, R4, !P6 ;  /* 0x000000040fc77207 */ /* 0x000fe20007000000 */
[----:B------:R-:W-:Y:S06]  /*0f30*/  @P1 BRA `(.L_x_2) ;  /* 0x00000004006c1947 */ /* 0x000fec0003800000 */
[----:B------:R-:W1:Y:S01]  /*0f40*/  LDC R19, c[0x0][0x360] ;  /* 0x0000d800ff137b82 */ /* 0x000e620000000800 */
[----:B------:R-:W-:Y:S01]  /*0f50*/  BSSY.RECONVERGENT B0, `(.L_x_3) ;  /* 0x0000031000007945 */ /* 0x000fe20003800200 */
[----:B------:R-:W-:Y:S01]  /*0f60*/  MOV R42, R8 ;  /* 0x00000008002a7202 */ /* 0x000fe20000000f00 */
[----:B-1----:R-:W1:Y:S01]  /*0f70*/  I2F.U32.RP R11, R19 ;  /* 0x00000013000b7306 */ /* 0x002e620000209000 */
[----:B------:R-:W-:-:S04]  /*0f80*/  IADD3 R9, PT, PT, R8, R19, RZ ;  /* 0x0000001308097210 */ /* 0x000fc80007ffe0ff */
[C---:B------:R-:W-:Y:S02]  /*0f90*/  ISETP.GE.U32.AND P0, PT, R9.reuse, 0x100, PT ;  /* 0x000001000900780c */ /* 0x040fe40003f06070 */
[----:B------:R-:W-:Y:S02]  /*0fa0*/  VIMNMX.U32 R10, PT, PT, R9, 0x100, !PT ;  /* 0x00000100090a7848 */ /* 0x000fe40007fe0000 */
[----:B------:R-:W-:Y:S02]  /*0fb0*/  SEL R5, RZ, 0x1, P0 ;  /* 0x00000001ff057807 */ /* 0x000fe40000000000 */
[----:B------:R-:W-:Y:S02]  /*0fc0*/  ISETP.NE.U32.AND P0, PT, R19, RZ, PT ;  /* 0x000000ff1300720c */ /* 0x000fe40003f05070 */
[----:B------:R-:W-:Y:S01]  /*0fd0*/  IADD3 R10, PT, PT, R10, -R9, -R5 ;  /* 0x800000090a0a7210 */ /* 0x000fe20007ffe805 */
[----:B------:R-:W-:Y:S01]  /*0fe0*/  VIADD R9, R199, 0xffffffff ;  /* 0xffffffffc7097836 */ /* 0x000fe20000000000 */
[----:B-1----:R-:W1:Y:S02]  /*0ff0*/  MUFU.RCP R20, R11 ;  /* 0x0000000b00147308 */ /* 0x002e640000001000 */
[----:B-1----:R-:W-:-:S06]  /*1000*/  VIADD R20, R20, 0xffffffe ;  /* 0x0ffffffe14147836 */ /* 0x002fcc0000000000 */
[----:B------:R-:W1:Y:S02]  /*1010*/  F2I.FTZ.U32.TRUNC.NTZ R21, R20 ;  /* 0x0000001400157305 */ /* 0x000e64000021f000 */
[----:B-1----:R-:W-:Y:S02]  /*1020*/  IMAD.MOV R4, RZ, RZ, -R21 ;  /* 0x000000ffff047224 */ /* 0x002fe400078e0a15 */
[----:B------:R-:W-:Y:S02]  /*1030*/  IMAD.MOV.U32 R20, RZ, RZ, RZ ;  /* 0x000000ffff147224 */ /* 0x000fe400078e00ff */
[----:B------:R-:W-:-:S04]  /*1040*/  IMAD R4, R4, R19, RZ ;  /* 0x0000001304047224 */ /* 0x000fc800078e02ff */
[----:B------:R-:W-:-:S06]  /*1050*/  IMAD.HI.U32 R4, R21, R4, R20 ;  /* 0x0000000415047227 */ /* 0x000fcc00078e0014 */
[----:B------:R-:W-:-:S04]  /*1060*/  IMAD.HI.U32 R20, R4, R10, RZ ;  /* 0x0000000a04147227 */ /* 0x000fc800078e00ff */
[----:B------:R-:W-:-:S04]  /*1070*/  IMAD.MOV R4, RZ, RZ, -R20 ;  /* 0x000000ffff047224 */ /* 0x000fc800078e0a14 */
[----:B------:R-:W-:-:S05]  /*1080*/  IMAD R4, R19, R4, R10 ;  /* 0x0000000413047224 */ /* 0x000fca00078e020a */
[----:B------:R-:W-:-:S13]  /*1090*/  ISETP.GE.U32.AND P2, PT, R4, R19, PT ;  /* 0x000000130400720c */ /* 0x000fda0003f46070 */
[----:B------:R-:W-:Y:S01]  /*10a0*/  @P2 IADD3 R4, PT, PT, R4, -R19, RZ ;  /* 0x8000001304042210 */ /* 0x000fe20007ffe0ff */
[----:B------:R-:W-:-:S03]  /*10b0*/  @P2 VIADD R20, R20, 0x1 ;  /* 0x0000000114142836 */ /* 0x000fc60000000000 */
[----:B------:R-:W-:-:S13]  /*10c0*/  ISETP.GE.U32.AND P1, PT, R4, R19, PT ;  /* 0x000000130400720c */ /* 0x000fda0003f26070 */
[----:B------:R-:W-:Y:S01]  /*10d0*/  @P1 VIADD R20, R20, 0x1 ;  /* 0x0000000114141836 */ /* 0x000fe20000000000 */
[----:B------:R-:W-:-:S04]  /*10e0*/  @!P0 LOP3.LUT R20, RZ, R19, RZ, 0x33, !PT ;  /* 0x00000013ff148212 */ /* 0x000fc800078e33ff */
[----:B------:R-:W-:-:S04]  /*10f0*/  IADD3 R5, PT, PT, R5, R20, RZ ;  /* 0x0000001405057210 */ /* 0x000fc80007ffe0ff */
[----:B------:R-:W-:-:S04]  /*1100*/  LOP3.LUT R4, R5, 0x3, RZ, 0xc0, !PT ;  /* 0x0000000305047812 */ /* 0x000fc800078ec0ff */
[----:B------:R-:W-:-:S13]  /*1110*/  ISETP.NE.AND P0, PT, R4, 0x3, PT ;  /* 0x000000030400780c */ /* 0x000fda0003f05270 */
[----:B------:R-:W-:Y:S05]  /*1120*/  @!P0 BRA `(.L_x_4) ;  /* 0x00000000004c8947 */ /* 0x000fea0003800000 */
[----:B------:R-:W1:Y:S01]  /*1130*/  S2R R13, SR_CgaCtaId ;  /* 0x00000000000d7919 */ /* 0x000e620000008800 */
[----:B------:R-:W-:Y:S01]  /*1140*/  VIADD R4, R5, 0x1 ;  /* 0x0000000105047836 */ /* 0x000fe20000000000 */
[----:B------:R-:W-:Y:S01]  /*1150*/  MOV R10, 0x400 ;  /* 0x00000400000a7802 */ /* 0x000fe20000000f00 */
[----:B------:R-:W-:Y:S02]  /*1160*/  IMAD.MOV.U32 R23, RZ, RZ, RZ ;  /* 0x000000ffff177224 */ /* 0x000fe400078e00ff */
[----:B------:R-:W-:Y:S01]  /*1170*/  IMAD.MOV.U32 R42, RZ, RZ, R8 ;  /* 0x000000ffff2a7224 */ /* 0x000fe200078e0008 */
[----:B------:R-:W-:Y:S02]  /*1180*/  LOP3.LUT R4, R4, 0x3, RZ, 0xc0, !PT ;  /* 0x0000000304047812 */ /* 0x000fe400078ec0ff */
[----:B-1----:R-:W-:-:S07]  /*1190*/  LEA R13, R13, R10, 0x18 ;  /* 0x0000000a0d0d7211 */ /* 0x002fce00078ec0ff */
.L_x_5:
[C---:B------:R-:W-:Y:S01]  /*11a0*/  ISETP.GE.AND P0, PT, R42.reuse, R199, PT ;  /* 0x000000c72a00720c */ /* 0x040fe20003f06270 */
[----:B-1----:R-:W1:Y:S03]  /*11b0*/  LDC R10, c[0x0][0x4e8] ;  /* 0x00013a00ff0a7b82 */ /* 0x002e660000000800 */
[----:B------:R-:W-:-:S05]  /*11c0*/  SEL R11, R42, R9, !P0 ;  /* 0x000000092a0b7207 */ /* 0x000fca0004000000 */
[----:B------:R-:W-:-:S06]  /*11d0*/  IMAD.WIDE R20, R11, 0x4, R16 ;  /* 0x000000040b147825 */ /* 0x000fcc00078e0210 */
[----:B------:R-:W1:Y:S01]  /*11e0*/  LDG.E R21, desc[UR14][R20.64] ;  /* 0x0000000e14157981 */ /* 0x000e62000c1e1900 */
[----:B------:R-:W-:Y:S02]  /*11f0*/  IMAD R11, R42, 0x4, R13 ;  /* 0x000000042a0b7824 */ /* 0x000fe400078e020d */
[----:B------:R-:W-:Y:S02]  /*1200*/  VIADD R23, R23, 0x1 ;  /* 0x0000000117177836 */ /* 0x000fe40000000000 */
[----:B------:R-:W-:-:S03]  /*1210*/  IMAD.IADD R42, R19, 0x1, R42 ;  /* 0x00000001132a7824 */ /* 0x000fc600078e022a */
[----:B------:R-:W-:Y:S02]  /*1220*/  ISETP.NE.AND P0, PT, R23, R4, PT ;  /* 0x000000041700720c */ /* 0x000fe40003f05270 */
[----:B-1----:R-:W-:-:S05]  /*1230*/  VIADDMNMX R10, R21, -R10, 0xffffffff, !PT ;  /* 0xffffffff150a7446 */ /* 0x002fca000780090a */
[----:B------:R1:W-:Y:S06]  /*1240*/  STS [R11+0x10000], R10 ;  /* 0x0100000a0b007388 */ /* 0x0003ec0000000800 */
[----:B------:R-:W-:Y:S05]  /*1250*/  @P0 BRA `(.L_x_5) ;  /* 0xfffffffc00d00947 */ /* 0x000fea000383ffff */
.L_x_4:
[----:B------:R-:W-:Y:S05]  /*1260*/  BSYNC.RECONVERGENT B0 ;  /* 0x0000000000007941 */ /* 0x000fea0003800200 */
.L_x_3:
[----:B------:R-:W-:-:S13]  /*1270*/  ISETP.GE.U32.AND P0, PT, R5, 0x3, PT ;  /* 0x000000030500780c */ /* 0x000fda0003f06070 */
[----:B------:R-:W-:Y:S05]  /*1280*/  @!P0 BRA `(.L_x_2) ;  /* 0x0000000000988947 */ /* 0x000fea0003800000 */
[----:B------:R-:W2:Y:S01]  /*1290*/  S2R R5, SR_CgaCtaId ;  /* 0x0000000000057919 */ /* 0x000ea20000008800 */
[----:B------:R-:W-:-:S04]  /*12a0*/  MOV R4, 0x400 ;  /* 0x0000040000047802 */ /* 0x000fc80000000f00 */
[----:B--2---:R-:W-:-:S07]  /*12b0*/  LEA R5, R5, R4, 0x18 ;  /* 0x0000000405057211 */ /* 0x004fce00078ec0ff */
.L_x_6:
[----:B-12---:R-:W-:Y:S01]  /*12c0*/  IMAD.IADD R10, R19, 0x1, R42 ;  /* 0x00000001130a7824 */ /* 0x006fe200078e022a */
[-C--:B------:R-:W-:Y:S01]  /*12d0*/  ISETP.GE.AND P0, PT, R42, R199.reuse, PT ;  /* 0x000000c72a00720c */ /* 0x080fe20003f06270 */
[----:B------:R-:W1:Y:S02]  /*12e0*/  LDC R21, c[0x0][0x4e8] ;  /* 0x00013a00ff157b82 */ /* 0x000e640000000800 */
[C-C-:B------:R-:W-:Y:S01]  /*12f0*/  IMAD.IADD R4, R10.reuse, 0x1, R19.reuse ;  /* 0x000000010a047824 */ /* 0x140fe200078e0213 */
[----:B------:R-:W-:Y:S02]  /*1300*/  ISETP.GE.AND P3, PT, R10, R199, PT ;  /* 0x000000c70a00720c */ /* 0x000fe40003f66270 */
[----:B------:R-:W-:Y:S01]  /*1310*/  SEL R51, R42, R9, !P0 ;  /* 0x000000092a337207 */ /* 0x000fe20004000000 */
[C---:B------:R-:W-:Y:S01]  /*1320*/  IMAD.IADD R20, R4.reuse, 0x1, R19 ;  /* 0x0000000104147824 */ /* 0x040fe200078e0213 */
[----:B------:R-:W-:Y:S02]  /*1330*/  ISETP.GE.AND P2, PT, R4, R199, PT ;  /* 0x000000c70400720c */ /* 0x000fe40003f46270 */
[----:B------:R-:W-:Y:S01]  /*1340*/  SEL R49, R10, R9, !P3 ;  /* 0x000000090a317207 */ /* 0x000fe20005800000 */
[----:B------:R-:W-:Y:S01]  /*1350*/  IMAD.WIDE R50, R51, 0x4, R16 ;  /* 0x0000000433327825 */ /* 0x000fe200078e0210 */
[----:B------:R-:W-:-:S02]  /*1360*/  ISETP.GE.AND P1, PT, R20, R199, PT ;  /* 0x000000c71400720c */ /* 0x000fc40003f26270 */
[-C--:B------:R-:W-:Y:S01]  /*1370*/  SEL R47, R4, R9.reuse, !P2 ;  /* 0x00000009042f7207 */ /* 0x080fe20005000000 */
[--C-:B------:R-:W-:Y:S01]  /*1380*/  IMAD.WIDE R48, R49, 0x4, R16.reuse ;  /* 0x0000000431307825 */ /* 0x100fe200078e0210 */
[----:B------:R-:W-:Y:S01]  /*1390*/  SEL R45, R20, R9, !P1 ;  /* 0x00000009142d7207 */ /* 0x000fe20004800000 */
[----:B------:R-:W1:Y:S02]  /*13a0*/  LDG.E R26, desc[UR14][R50.64] ;  /* 0x0000000e321a7981 */ /* 0x000e64000c1e1900 */
[--C-:B------:R-:W-:Y:S02]  /*13b0*/  IMAD.WIDE R46, R47, 0x4, R16.reuse ;  /* 0x000000042f2e7825 */ /* 0x100fe400078e0210 */
[----:B------:R-:W2:Y:S02]  /*13c0*/  LDG.E R24, desc[UR14][R48.64] ;  /* 0x0000000e30187981 */ /* 0x000ea4000c1e1900 */
[----:B------:R-:W-:Y:S02]  /*13d0*/  IMAD.WIDE R44, R45, 0x4, R16 ;  /* 0x000000042d2c7825 */ /* 0x000fe400078e0210 */
[----:B------:R-:W3:Y:S04]  /*13e0*/  LDG.E R22, desc[UR14][R46.64] ;  /* 0x0000000e2e167981 */ /* 0x000ee8000c1e1900 */
[----:B------:R-:W4:Y:S01]  /*13f0*/  LDG.E R10, desc[UR14][R44.64] ;  /* 0x0000000e2c0a7981 */ /* 0x000f22000c1e1900 */
[----:B------:R-:W-:-:S04]  /*1400*/  IMAD R4, R42, 0x4, R5 ;  /* 0x000000042a047824 */ /* 0x000fc800078e0205 */
[----:B------:R-:W-:-:S04]  /*1410*/  IMAD R13, R19, 0x4, R4 ;  /* 0x00000004130d7824 */ /* 0x000fc800078e0204 */
[----:B------:R-:W-:Y:S02]  /*1420*/  IMAD R11, R19, 0x4, R13 ;  /* 0x00000004130b7824 */ /* 0x000fe400078e020d */
[----:B------:R-:W-:-:S05]  /*1430*/  IMAD.IADD R42, R20, 0x1, R19 ;  /* 0x00000001142a7824 */ /* 0x000fca00078e0213 */
[----:B------:R-:W-:Y:S02]  /*1440*/  ISETP.GE.U32.AND P0, PT, R42, 0x100, PT ;  /* 0x000001002a00780c */ /* 0x000fe40003f06070 */
[-C--:B-1----:R-:W-:Y:S02]  /*1450*/  VIADDMNMX R23, R26, -R21.reuse, 0xffffffff, !PT ;  /* 0xffffffff1a177446 */ /* 0x082fe40007800915 */
[-C--:B--2---:R-:W-:Y:S02]  /*1460*/  VIADDMNMX R24, R24, -R21.reuse, 0xffffffff, !PT ;  /* 0xffffffff18187446 */ /* 0x084fe40007800915 */
[-C--:B---3--:R-:W-:Y:S01]  /*1470*/  VIADDMNMX R22, R22, -R21.reuse, 0xffffffff, !PT ;  /* 0xffffffff16167446 */ /* 0x088fe20007800915 */
[----:B------:R2:W-:Y:S01]  /*1480*/  STS [R4+0x10000], R23 ;  /* 0x0100001704007388 */ /* 0x0005e20000000800 */
[----:B----4-:R-:W-:Y:S01]  /*1490*/  VIADDMNMX R21, R10, -R21, 0xffffffff, !PT ;  /* 0xffffffff0a157446 */ /* 0x010fe20007800915 */
[----:B------:R-:W-:Y:S02]  /*14a0*/  IMAD R10, R19, 0x4, R11 ;  /* 0x00000004130a7824 */ /* 0x000fe400078e020b */
[----:B------:R2:W-:Y:S04]  /*14b0*/  STS [R13+0x10000], R24 ;  /* 0x010000180d007388 */ /* 0x0005e80000000800 */
[----:B------:R2:W-:Y:S04]  /*14c0*/  STS [R11+0x10000], R22 ;  /* 0x010000160b007388 */ /* 0x0005e80000000800 */
[----:B------:R2:W-:Y:S01]  /*14d0*/  STS [R10+0x10000], R21 ;  /* 0x010000150a007388 */ /* 0x0005e20000000800 */
[----:B------:R-:W-:Y:S05]  /*14e0*/  @!P0 BRA `(.L_x_6) ;  /* 0xfffffffc00748947 */ /* 0x000fea000383ffff */
.L_x_2:
[----:B------:R-:W-:Y:S05]  /*14f0*/  BSYNC.RECONVERGENT B1 ;  /* 0x0000000000017941 */ /* 0x000fea0003800200 */
.L_x_1:
[----:B------:R-:W3:Y:S01]  /*1500*/  S2UR UR13, SR_CgaCtaId ;  /* 0x00000000000d79c3 */ /* 0x000ee20000008800 */
[----:B------:R-:W4:Y:S07]  /*1510*/  POPC R205, R207 ;  /* 0x000000cf00cd7309 */ /* 0x000f2e0000000000 */
[----:B------:R-:W-:Y:S01]  /*1520*/  BAR.SYNC.DEFER_BLOCKING 0x0 ;  /* 0x0000000000007b1d */ /* 0x000fe20000010000 */
[----:B------:R-:W-:Y:S01]  /*1530*/  USHF.R.S32.HI UR7, URZ, 0x1f, UR12 ;  /* 0x0000001fff077899 */ /* 0x000fe2000801140c */
[C---:B--2---:R-:W-:Y:S01]  /*1540*/  LOP3.LUT R22, R8.reuse, 0x7, RZ, 0xc0, !PT ;  /* 0x0000000708167812 */ /* 0x044fe200078ec0ff */
[----:B------:R-:W-:Y:S01]  /*1550*/  IMAD.SHL.U32 R13, R8, 0x4, RZ ;  /* 0x00000004080d7824 */ /* 0x000fe200078e00ff */
[----:B------:R-:W-:Y:S01]  /*1560*/  SHF.R.U32.HI R5, RZ, 0x3, R8 ;  /* 0x00000003ff057819 */ /* 0x000fe20000011608 */
[----:B------:R-:W-:Y:S01]  /*1570*/  ULEA.HI UR7, UR7, UR12, URZ, 0x2 ;  /* 0x0000000c07077291 */ /* 0x000fe2000f8f10ff */
[----:B------:R-:W-:Y:S01]  /*1580*/  SHF.R.U32.HI R22, RZ, 0x1, R22 ;  /* 0x00000001ff167819 */ /* 0x000fe20000011616 */
[----:B------:R-:W-:Y:S01]  /*1590*/  UMOV UR4, 0x400 ;  /* 0x0000040000047882 */ /* 0x000fe20000000000 */
[----:B-1----:R-:W-:Y:S01]  /*15a0*/  SHF.R.U32.HI R10, RZ, 0x4, R2 ;  /* 0x00000004ff0a7819 */ /* 0x002fe20000011602 */
[----:B------:R-:W-:Y:S01]  /*15b0*/  ULOP3.LUT UR6, UR7, 0xfffc, URZ, 0xc0, !UPT ;  /* 0x0000fffc07067892 */ /* 0x000fe2000f8ec0ff */
[----:B------:R-:W-:Y:S01]  /*15c0*/  LOP3.LUT R22, R22, 0x1, R5, 0x78, !PT ;  /* 0x0000000116167812 */ /* 0x000fe200078e7805 */
[----:B------:R-:W-:Y:S01]  /*15d0*/  IMAD.SHL.U32 R4, R8, 0x100, RZ ;  /* 0x0000010008047824 */ /* 0x000fe200078e00ff */
[----:B------:R-:W-:Y:S01]  /*15e0*/  SHF.R.U32.HI R5, RZ, 0x1, R8 ;  /* 0x00000001ff057819 */ /* 0x000fe20000011608 */
[----:B------:R-:W-:Y:S01]  /*15f0*/  UIADD3 UR6, UPT, UPT, UR12, -UR6, URZ ;  /* 0x800000060c067290 */ /* 0x000fe2000fffe0ff */
[----:B----4-:R-:W-:Y:S01]  /*1600*/  ISETP.GT.U32.AND P5, PT, R205, 0x1, PT ;  /* 0x00000001cd00780c */ /* 0x010fe20003fa4070 */
[----:B------:R-:W1:Y:S01]  /*1610*/  FLO.U32 R204, R207 ;  /* 0x000000cf00cc7300 */ /* 0x000e6200000e0000 */
[----:B------:R-:W-:Y:S01]  /*1620*/  LOP3.LUT R10, R10, 0x3, R5, 0x78, !PT ;  /* 0x000000030a0a7812 */ /* 0x000fe200078e7805 */
[----:B------:R-:W-:Y:S01]  /*1630*/  VIADD R164, R166, 0x8 ;  /* 0x00000008a6a47836 */ /* 0x000fe20000000000 */
[----:B------:R-:W-:-:S02]  /*1640*/  ISETP.LT.OR P0, PT, R207, 0x20, P5 ;  /* 0x00000020cf00780c */ /* 0x000fc40002f01670 */
[----:B------:R-:W-:Y:S01]  /*1650*/  LOP3.LUT R13, R13, 0x4, RZ, 0xc0, !PT ;  /* 0x000000040d0d7812 */ /* 0x000fe200078ec0ff */
[----:B---3--:R-:W-:Y:S01]  /*1660*/  ULEA UR13, UR13, UR4, 0x18 ;  /* 0x000000040d0d7291 */ /* 0x008fe2000f8ec0ff */
[----:B------:R-:W-:Y:S01]  /*1670*/  SEL R9, R2, RZ, P0 ;  /* 0x000000ff02097207 */ /* 0x000fe20000000000 */
[----:B------:R-:W-:Y:S01]  /*1680*/  ULOP3.LUT UR4, UR6, 0x80, URZ, 0xc0, !UPT ;  /* 0x0000008006047892 */ /* 0x000fe2000f8ec0ff */
[----:B------:R-:W-:Y:S02]  /*1690*/  LOP3.LUT R4, R4, 0xe00, RZ, 0xc0, !PT ;  /* 0x00000e0004047812 */ /* 0x000fe400078ec0ff */
[-C--:B------:R-:W-:Y:S01]  /*16a0*/  LOP3.LUT R11, R10, R13.reuse, RZ, 0xfc, !PT ;  /* 0x0000000d0a0b7212 */ /* 0x080fe200078efcff */
[----:B------:R-:W-:Y:S01]  /*16b0*/  ULEA.HI UR4, UR4, UR6, URZ, 0x19 ;  /* 0x0000000604047291 */ /* 0x000fe2000f8fc8ff */
[----:B------:R-:W-:Y:S02]  /*16c0*/  LEA R19, R9, UR13, 0x2 ;  /* 0x0000000d09137c11 */ /* 0x000fe4000f8e10ff */
[----:B------:R-:W-:Y:S01]  /*16d0*/  LOP3.LUT R22, R22, R13, RZ, 0xfc, !PT ;  /* 0x0000000d16167212 */ /* 0x000fe200078efcff */
[----:B------:R-:W-:Y:S01]  /*16e0*/  UPRMT UR5, UR4, 0x8880, URZ ;  /* 0x0000888004057896 */ /* 0x000fe200080000ff */
[----:B------:R-:W-:Y:S01]  /*16f0*/  SHF.R.U32.HI R13, RZ, 0x1, R166 ;  /* 0x00000001ff0d7819 */ /* 0x000fe200000116a6 */
[----:B------:R-:W2:Y:S01]  /*1700*/  LDS R20, [R19+0x10000] ;  /* 0x0100000013147984 */ /* 0x000ea20000000800 */
[----:B------:R-:W-:Y:S01]  /*1710*/  ULOP3.LUT UR4, UR4, 0xfe, URZ, 0xc0, !UPT ;  /* 0x000000fe04047892 */ /* 0x000fe2000f8ec0ff */
[----:B------:R-:W-:Y:S01]  /*1720*/  IMAD R4, R11, 0x10, R4 ;  /* 0x000000100b047824 */ /* 0x000fe200078e0204 */
[----:B------:R-:W-:Y:S01]  /*1730*/  USHF.R.S32.HI UR5, URZ, 0x1, UR5 ;  /* 0x00000001ff057899 */ /* 0x000fe20008011405 */
[----:B------:R-:W-:Y:S01]  /*1740*/  LOP3.LUT R5, R5, 0x8, RZ, 0xc0, !PT ;  /* 0x0000000805057812 */ /* 0x000fe200078ec0ff */
[----:B------:R-:W-:Y:S01]  /*1750*/  UIADD3 UR4, UPT, UPT, URZ, -UR4, URZ ;  /* 0x80000004ff047290 */ /* 0x000fe2000fffe0ff */
[----:B------:R-:W-:Y:S01]  /*1760*/  LOP3.LUT R21, R13, 0x3, R8, 0x48, !PT ;  /* 0x000000030d157812 */ /* 0x000fe200078e4808 */
[----:B------:R-:W-:Y:S01]  /*1770*/  UPRMT UR5, UR5, 0x9910, URZ ;  /* 0x0000991005057896 */ /* 0x000fe200080000ff */
[----:B------:R-:W-:Y:S01]  /*1780*/  SHF.R.U32.HI R11, RZ, 0x1, R164 ;  /* 0x00000001ff0b7819 */ /* 0x000fe200000116a4 */
[----:B------:R-:W-:Y:S01]  /*1790*/  UPRMT UR4, UR4, 0x7710, URZ ;  /* 0x0000771004047896 */ /* 0x000fe200080000ff */
[----:B------:R-:W-:-:S02]  /*17a0*/  LOP3.LUT R5, R5, 0x7, R8, 0xf8, !PT ;  /* 0x0000000705057812 */ /* 0x000fc400078ef808 */
[--C-:B------:R-:W-:Y:S01]  /*17b0*/  LOP3.LUT R26, R21, 0x4, R8.reuse, 0xf8, !PT ;  /* 0x00000004151a7812 */ /* 0x100fe200078ef808 */
[----:B------:R-:W-:Y:S01]  /*17c0*/  UIADD3 UR4, UPT, UPT, UR6, UR4, URZ ;  /* 0x0000000406047290 */ /* 0x000fe2000fffe0ff */
[--C-:B------:R-:W-:Y:S01]  /*17d0*/  LOP3.LUT R21, R11, 0x3, R8.reuse, 0x48, !PT ;  /* 0x000000030b157812 */ /* 0x100fe200078e4808 */
[----:B------:R-:W-:Y:S01]  /*17e0*/  USHF.L.U32 UR6, UR7, 0x1, URZ ;  /* 0x0000000107067899 */ /* 0x000fe200080006ff */
[----:B------:R-:W-:Y:S01]  /*17f0*/  IMAD.SHL.U32 R5, R5, 0x10, RZ ;  /* 0x0000001005057824 */ /* 0x000fe200078e00ff */
[----:B------:R-:W-:Y:S01]  /*1800*/  UPRMT UR4, UR4, 0x8880, URZ ;  /* 0x0000888004047896 */ /* 0x000fe200080000ff */
[----:B------:R-:W-:Y:S01]  /*1810*/  LOP3.LUT R10, R21, 0x4, R8, 0xf8, !PT ;  /* 0x00000004150a7812 */ /* 0x000fe200078ef808 */
[----:B------:R-:W-:Y:S01]  /*1820*/  ULOP3.LUT UR6, UR6, 0xfffffff8, URZ, 0xc0, !UPT ;  /* 0xfffffff806067892 */ /* 0x000fe2000f8ec0ff */
[----:B-1----:R-:W-:Y:S01]  /*1830*/  IADD3 R204, PT, PT, -R204, 0x1f, RZ ;  /* 0x0000001fcccc7810 */ /* 0x002fe20007ffe1ff */
[----:B------:R-:W-:Y:S01]  /*1840*/  IMAD R26, R13, 0x20, R26 ;  /* 0x000000200d1a7824 */ /* 0x000fe200078e021a */
[----:B------:R-:W-:Y:S01]  /*1850*/  LOP3.LUT R5, R22, 0xe0, R5, 0xf8, !PT ;  /* 0x000000e016057812 */ /* 0x000fe200078ef805 */
[----:B------:R-:W-:Y:S01]  /*1860*/  ULEA UR5, UR5, UR6, 0xa ;  /* 0x0000000605057291 */ /* 0x000fe2000f8e50ff */
[----:B------:R-:W-:Y:S01]  /*1870*/  IMAD R10, R11, 0x20, R10 ;  /* 0x000000200b0a7824 */ /* 0x000fe200078e020a */
[----:B------:R-:W-:Y:S01]  /*1880*/  ULEA UR6, UR4, UR6, 0xa ;  /* 0x0000000604067291 */ /* 0x000fe2000f8e50ff */
[----:B------:R-:W-:Y:S01]  /*1890*/  LOP3.LUT R204, R204, 0x1f, RZ, 0x3c, !PT ;  /* 0x0000001fcccc7812 */ /* 0x000fe200078e3cff */
[----:B------:R-:W-:-:S02]  /*18a0*/  ULEA UR4, UR5, UR13, 0x4 ;  /* 0x0000000d05047291 */ /* 0x000fc4000f8e20ff */
[----:B------:R-:W-:Y:S02]  /*18b0*/  ULEA UR5, UR6, UR13, 0x4 ;  /* 0x0000000d06057291 */ /* 0x000fe4000f8e20ff */
[----:B------:R-:W-:Y:S01]  /*18c0*/  UIADD3 UR4, UPT, UPT, UR4, 0x8000, URZ ;  /* 0x0000800004047890 */ /* 0x000fe2000fffe0ff */
[----:B--2---:R-:W-:Y:S01]  /*18d0*/  IMAD R203, R20, R207, RZ ;  /* 0x000000cf14cb7224 */ /* 0x004fe200078e02ff */
[----:B------:R-:W-:Y:S10]  /*18e0*/  @P0 BRA `(.L_x_7) ;  /* 0x0000004000200947 */ /* 0x000ff40003800000 */
[----:B------:R-:W1:Y:S01]  /*18f0*/  LDC R21, c[0x0][0x360] ;  /* 0x0000d800ff157b82 */ /* 0x000e620000000800 */
[----:B------:R-:W-:Y:S01]  /*1900*/  VIADD R11, R18, 0x3e ;  /* 0x0000003e120b7836 */ /* 0x000fe20000000000 */
[C---:B------:R-:W-:Y:S01]  /*1910*/  ISETP.GE.AND P1, PT, R203.reuse, RZ, PT ;  /* 0x000000ffcb00720c */ /* 0x040fe20003f26270 */
[----:B------:R-:W2:Y:S01]  /*1920*/  LDCU.64 UR8, c[0x0][0x3a8] ;  /* 0x00007500ff0877ac */ /* 0x000ea20008000a00 */
[----:B------:R-:W-:Y:S01]  /*1930*/  IMAD.WIDE R42, R203, 0x2, RZ ;  /* 0x00000002cb2a7825 */ /* 0x000fe200078e02ff */
[----:B------:R-:W-:Y:S02]  /*1940*/  LEA R23, R10, UR13, 0x4 ;  /* 0x0000000d0a177c11 */ /* 0x000fe4000f8e20ff */
[----:B------:R-:W-:Y:S01]  /*1950*/  ISETP.GE.U32.AND P0, PT, R11, 0x3f, PT ;  /* 0x0000003f0b00780c */ /* 0x000fe20003f06070 */
[----:B------:R-:W3:Y:S01]  /*1960*/  LDCU.64 UR6, c[0x0][0x3d8] ;  /* 0x00007b00ff0677ac */ /* 0x000ee20008000a00 */
[----:B------:R-:W-:Y:S01]  /*1970*/  SEL R13, RZ, 0x10, !P1 ;  /* 0x00000010ff0d7807 */ /* 0x000fe20004800000 */
[----:B------:R-:W4:Y:S01]  /*1980*/  LDC.64 R208, c[0x0][0x3e0] ;  /* 0x0000f800ffd07b82 */ /* 0x000f220000000a00 */
[----:B------:R-:W-:Y:S01]  /*1990*/  SEL R22, R12, RZ, P0 ;  /* 0x000000ff0c167207 */ /* 0x000fe20000000000 */
[----:B------:R-:W-:Y:S01]  /*19a0*/  IMAD.MOV.U32 R218, RZ, RZ, RZ ;  /* 0x000000ffffda7224 */ /* 0x000fe200078e00ff */
[----:B------:R-:W-:Y:S01]  /*19b0*/  LOP3.LUT R42, R42, 0xfffffff0, RZ, 0xc0, !PT ;  /* 0xfffffff02a2a7812 */ /* 0x000fe200078ec0ff */
[----:B------:R-:W-:Y:S01]  /*19c0*/  IMAD.MOV.U32 R215, RZ, RZ, 0x1 ;  /* 0x00000001ffd77424 */ /* 0x000fe200078e00ff */
[C---:B------:R-:W-:Y:S01]  /*19d0*/  LOP3.LUT R12, R22.reuse, 0x1, RZ, 0xc0, !PT ;  /* 0x00000001160c7812 */ /* 0x040fe200078ec0ff */
[----:B------:R-:W-:Y:S01]  /*19e0*/  IMAD.SHL.U32 R20, R22, 0x4, RZ ;  /* 0x0000000416147824 */ /* 0x000fe200078e00ff */
[----:B------:R-:W-:Y:S01]  /*19f0*/  IADD3 R42, P1, PT, R42, R39, RZ ;  /* 0x000000272a2a7210 */ /* 0x000fe20007f3e0ff */
[----:B------:R-:W5:Y:S01]  /*1a00*/  LDC.64 R170, c[0x0][0x3b0] ;  /* 0x0000ec00ffaa7b82 */ /* 0x000f620000000a00 */
[----:B------:R-:W-:Y:S01]  /*1a10*/  SEL R24, R40, RZ, P0 ;  /* 0x000000ff28187207 */ /* 0x000fe20000000000 */
[----:B------:R-:W-:Y:S01]  /*1a20*/  IMAD.MOV R12, RZ, RZ, -R12 ;  /* 0x000000ffff0c7224 */ /* 0x000fe200078e0a0c */
[----:B--2---:R-:W-:Y:S01]  /*1a30*/  IADD3 R40, P0, PT, R42, UR8, RZ ;  /* 0x000000082a287c10 */ /* 0x004fe2000ff1e0ff */
[----:B------:R-:W-:Y:S01]  /*1a40*/  IMAD.X R43, R43, 0x1, R25, P1 ;  /* 0x000000012b2b7824 */ /* 0x000fe200008e0619 */
[-C--:B------:R-:W-:Y:S01]  /*1a50*/  LOP3.LUT P4, RZ, R20, R13.reuse, RZ, 0xc0, !PT ;  /* 0x0000000d14ff7212 */ /* 0x080fe2000788c0ff */
[----:B-1----:R-:W1:Y:S01]  /*1a60*/  I2F.U32.RP R11, R21 ;  /* 0x00000015000b7306 */ /* 0x002e620000209000 */
[----:B------:R-:W-:Y:S01]  /*1a70*/  LOP3.LUT P2, RZ, R12, R13, RZ, 0xc0, !PT ;  /* 0x0000000d0cff7212 */ /* 0x000fe2000784c0ff */
[----:B------:R-:W-:Y:S01]  /*1a80*/  IMAD.SHL.U32 R12, R22, 0x8, RZ ;  /* 0x00000008160c7824 */ /* 0x000fe200078e00ff */
[----:B------:R-:W-:Y:S01]  /*1a90*/  IADD3.X R41, PT, PT, R43, UR9, RZ, P0, !PT ;  /* 0x000000092b297c10 */ /* 0x000fe200087fe4ff */
[----:B------:R-:W-:-:S02]  /*1aa0*/  IMAD.IADD R20, R8, 0x1, R21 ;  /* 0x0000000108147824 */ /* 0x000fc400078e0215 */
[----:B------:R-:W-:Y:S01]  /*1ab0*/  IMAD.MOV.U32 R213, RZ, RZ, 0x100 ;  /* 0x00000100ffd57424 */ /* 0x000fe200078e00ff */
[----:B------:R-:W-:Y:S01]  /*1ac0*/  LOP3.LUT P3, RZ, R12, R13, RZ, 0xc0, !PT ;  /* 0x0000000d0cff7212 */ /* 0x000fe2000786c0ff */
[----:B------:R-:W-:Y:S01]  /*1ad0*/  IMAD.SHL.U32 R12, R22, 0x2, RZ ;  /* 0x00000002160c7824 */ /* 0x000fe200078e00ff */
[----:B------:R-:W-:Y:S01]  /*1ae0*/  LEA R22, R26, UR13, 0x4 ;  /* 0x0000000d1a167c11 */ /* 0x000fe2000f8e20ff */
[----:B------:R-:W-:-:S03]  /*1af0*/  IMAD.MOV.U32 R216, RZ, RZ, RZ ;  /* 0x000000ffffd87224 */ /* 0x000fc600078e00ff */
[----:B------:R-:W-:Y:S01]  /*1b00*/  LOP3.LUT P1, RZ, R12, R13, RZ, 0xc0, !PT ;  /* 0x0000000d0cff7212 */ /* 0x000fe2000782c0ff */
[----:B------:R-:W-:Y:S01]  /*1b10*/  IMAD.SHL.U32 R12, R24, 0x10, RZ ;  /* 0x00000010180c7824 */ /* 0x000fe200078e00ff */
[----:B-1----:R-:W1:Y:S01]  /*1b20*/  MUFU.RCP R11, R11 ;  /* 0x0000000b000b7308 */ /* 0x002e620000001000 */
[----:B------:R-:W-:Y:S01]  /*1b30*/  @!PT LDS RZ, [RZ] ;  /* 0x00000000fffff984 */ /* 0x000fe20000000800 */
[----:B------:R-:W-:Y:S01]  /*1b40*/  @!PT LDS RZ, [RZ] ;  /* 0x00000000fffff984 */ /* 0x000fe20000000800 */
[----:B------:R-:W-:Y:S01]  /*1b50*/  @!PT LDS RZ, [RZ] ;  /* 0x00000000fffff984 */ /* 0x000fe20000000800 */
[----:B------:R-:W-:Y:S03]  /*1b60*/  LDGSTS.E.BYPASS.LTC128B.128 [R22], desc[UR14][R42.64], P2 ;  /* 0x000000002a167fae */ /* 0x000fe60009181a0e */
[----:B------:R-:W-:Y:S01]  /*1b70*/  LOP3.LUT P0, RZ, R12, 0x10, RZ, 0xc0, !PT ;  /* 0x000000100cff7812 */ /* 0x000fe2000780c0ff */
[----:B------:R-:W-:Y:S01]  /*1b80*/  LDGSTS.E.BYPASS.LTC128B.128 [R23], desc[UR14][R40.64], P3 ;  /* 0x0000000028177fae */ /* 0x000fe20009981a0e */
[----:B------:R-:W-:Y:S02]  /*1b90*/  IADD3 R12, P2, PT, R40, UR8, RZ ;  /* 0x00000008280c7c10 */ /* 0x000fe4000ff5e0ff */
[----:B------:R-:W-:-:S02]  /*1ba0*/  ISETP.GE.AND P3, PT, R35, UR11, PT ;  /* 0x0000000b23007c0c */ /* 0x000fc4000bf66270 */
[----:B------:R-:W-:Y:S02]  /*1bb0*/  IADD3.X R13, PT, PT, R41, UR9, RZ, P2, !PT ;  /* 0x00000009290d7c10 */ /* 0x000fe400097fe4ff */
[----:B------:R-:W-:-:S03]  /*1bc0*/  IADD3 R44, P2, PT, R12, UR8, RZ ;  /* 0x000000080c2c7c10 */ /* 0x000fc6000ff5e0ff */
[----:B------:R2:W-:Y:S01]  /*1bd0*/  LDGSTS.E.BYPASS.LTC128B.128 [R22+0x1000], desc[UR14][R12.64], P4 ;  /* 0x010000000c167fae */ /* 0x0005e2000a181a0e */
[----:B------:R-:W-:Y:S01]  /*1be0*/  IADD3.X R45, PT, PT, R13, UR9, RZ, P2, !PT ;  /* 0x000000090d2d7c10 */ /* 0x000fe200097fe4ff */
[----:B-1----:R-:W-:Y:S01]  /*1bf0*/  VIADD R11, R11, 0xffffffe ;  /* 0x0ffffffe0b0b7836 */ /* 0x002fe20000000000 */
[----:B------:R-:W-:Y:S02]  /*1c00*/  ISETP.GE.AND P4, PT, R37, UR11, PT ;  /* 0x0000000b25007c0c */ /* 0x000fe4000bf86270 */
[----:B------:R-:W-:Y:S01]  /*1c10*/  ISETP.GE.AND P2, PT, R36, UR11, PT ;  /* 0x0000000b24007c0c */ /* 0x000fe2000bf46270 */
[----:B------:R-:W-:Y:S01]  /*1c20*/  LDGSTS.E.BYPASS.LTC128B.128 [R23+0x1000], desc[UR14][R44.64], P1 ;  /* 0x010000002c177fae */ /* 0x000fe20008981a0e */
[----:B------:R-:W-:Y:S01]  /*1c30*/  ISETP.GE.AND P1, PT, R133, UR10, PT ;  /* 0x0000000a85007c0c */ /* 0x000fe2000bf26270 */
[----:B------:R-:W1:Y:S01]  /*1c40*/  F2I.FTZ.U32.TRUNC.NTZ R11, R11 ;  /* 0x0000000b000b7305 */ /* 0x000e62000021f000 */
[----:B------:R-:W-:Y:S01]  /*1c50*/  SEL R36, RZ, 0x1, P4 ;  /* 0x00000001ff247807 */ /* 0x000fe20002000000 */
[----:B------:R3:W-:Y:S01]  /*1c60*/  LDGSTS.E.BYPASS.LTC128B.128 [R22+0x8000], desc[UR14][R30.64], P0 ;  /* 0x080000001e167fae */ /* 0x0007e20008181a0e */
[----:B------:R-:W-:-:S02]  /*1c70*/  ISETP.GE.AND P0, PT, R38, UR10, PT ;  /* 0x0000000a26007c0c */ /* 0x000fc4000bf06270 */
[----:B------:R-:W-:Y:S02]  /*1c80*/  SEL R26, RZ, 0x1, P1 ;  /* 0x00000001ff1a7807 */ /* 0x000fe40000800000 */
[----:B------:R-:W-:Y:S02]  /*1c90*/  SEL R29, RZ, 0x2, P0 ;  /* 0x00000002ff1d7807 */ /* 0x000fe40000000000 */
[----:B------:R-:W-:Y:S02]  /*1ca0*/  ISETP.GE.U32.AND P0, PT, R20, 0x100, PT ;  /* 0x000001001400780c */ /* 0x000fe40003f06070 */
[----:B------:R-:W-:Y:S02]  /*1cb0*/  ISETP.GE.AND P1, PT, R34, UR10, PT ;  /* 0x0000000a22007c0c */ /* 0x000fe4000bf26270 */
[----:B------:R-:W-:Y:S01]  /*1cc0*/  VIMNMX.U32 R34, PT, PT, R20, 0x100, !PT ;  /* 0x0000010014227848 */ /* 0x000fe20007fe0000 */
[----:B-1----:R-:W-:Y:S01]  /*1cd0*/  IMAD.MOV R10, RZ, RZ, -R11 ;  /* 0x000000ffff0a7224 */ /* 0x002fe200078e0a0b */
[----:B------:R-:W-:-:S02]  /*1ce0*/  SEL R35, RZ, 0x1, P0 ;  /* 0x00000001ff237807 */ /* 0x000fc40000000000 */
[----:B------:R-:W-:Y:S01]  /*1cf0*/  ISETP.GE.AND P0, PT, R33, UR10, PT ;  /* 0x0000000a21007c0c */ /* 0x000fe2000bf06270 */
[----:B--2---:R-:W-:Y:S01]  /*1d00*/  IMAD R13, R10, R21, RZ ;  /* 0x000000150a0d7224 */ /* 0x004fe200078e02ff */
[----:B------:R-:W-:Y:S01]  /*1d10*/  IADD3 R34, PT, PT, R34, -R20, -R35 ;  /* 0x8000001422227210 */ /* 0x000fe20007ffe823 */
[----:B------:R-:W-:Y:S01]  /*1d20*/  IMAD.MOV.U32 R10, RZ, RZ, RZ ;  /* 0x000000ffff0a7224 */ /* 0x000fe200078e00ff */
[----:B------:R-:W-:Y:S02]  /*1d30*/  SEL R38, RZ, 0x4, P1 ;  /* 0x00000004ff267807 */ /* 0x000fe40000800000 */
[----:B------:R-:W-:Y:S01]  /*1d40*/  SEL R37, RZ, 0x8, P0 ;  /* 0x00000008ff257807 */ /* 0x000fe20000000000 */
[----:B------:R-:W-:Y:S01]  /*1d50*/  IMAD.HI.U32 R13, R11, R13, R10 ;  /* 0x0000000d0b0d7227 */ /* 0x000fe200078e000a */
[----:B------:R-:W-:Y:S02]  /*1d60*/  SEL R41, RZ, 0x4, P3 ;  /* 0x00000004ff297807 */ /* 0x000fe40001800000 */
[----:B------:R-:W-:Y:S01]  /*1d70*/  IADD3 R26, PT, PT, R38, R29, R26 ;  /* 0x0000001d261a7210 */ /* 0x000fe20007ffe01a */
[----:B------:R-:W-:Y:S01]  /*1d80*/  IMAD.SHL.U32 R11, R24, 0x8, RZ ;  /* 0x00000008180b7824 */ /* 0x000fe200078e00ff */
[----:B---3--:R-:W-:Y:S01]  /*1d90*/  IADD3 R30, P4, PT, R30, UR6, RZ ;  /* 0x000000061e1e7c10 */ /* 0x008fe2000ff9e0ff */
[----:B------:R-:W-:-:S02]  /*1da0*/  IMAD.SHL.U32 R10, R24, 0x4, RZ ;  /* 0x00000004180a7824 */ /* 0x000fc400078e00ff */
[----:B------:R-:W-:Y:S01]  /*1db0*/  IMAD.HI.U32 R40, R13, R34, RZ ;  /* 0x000000220d287227 */ /* 0x000fe200078e00ff */
[----:B------:R-:W-:Y:S01]  /*1dc0*/  LOP3.LUT P1, RZ, R11, 0x10, RZ, 0xc0, !PT ;  /* 0x000000100bff7812 */ /* 0x000fe2000782c0ff */
[----:B------:R-:W5:Y:S01]  /*1dd0*/  LDC.64 R12, c[0x0][0x3b8] ;  /* 0x0000ee00ff0c7b82 */ /* 0x000f620000000a00 */
[----:B------:R-:W-:Y:S01]  /*1de0*/  LOP3.LUT P0, RZ, R10, 0x10, RZ, 0xc0, !PT ;  /* 0x000000100aff7812 */ /* 0x000fe2000780c0ff */
[----:B------:R-:W-:Y:S01]  /*1df0*/  IMAD.MOV R33, RZ, RZ, -R40 ;  /* 0x000000ffff217224 */ /* 0x000fe200078e0a28 */
[----:B------:R-:W-:Y:S01]  /*1e00*/  IADD3.X R31, PT, PT, R31, UR7, RZ, P4, !PT ;  /* 0x000000071f1f7c10 */ /* 0x000fe2000a7fe4ff */
[----:B------:R-:W-:Y:S02]  /*1e10*/  IMAD.SHL.U32 R24, R24, 0x2, RZ ;  /* 0x0000000218187824 */ /* 0x000fe400078e00ff */
[----:B------:R-:W-:Y:S01]  /*1e20*/  IMAD R34, R21, R33, R34 ;  /* 0x0000002115227224 */ /* 0x000fe200078e0222 */
[----:B------:R-:W-:Y:S01]  /*1e30*/  SEL R33, RZ, 0x2, P2 ;  /* 0x00000002ff217807 */ /* 0x000fe20001000000 */
[----:B------:R-:W4:Y:S01]  /*1e40*/  LDC.64 R10, c[0x0][0x3e8] ;  /* 0x0000fa00ff0a7b82 */ /* 0x000f220000000a00 */
[----:B------:R-:W-:Y:S01]  /*1e50*/  IADD3 R42, P2, PT, R30, UR6, RZ ;  /* 0x000000061e2a7c10 */ /* 0x000fe2000ff5e0ff */
[----:B------:R-:W-:Y:S01]  /*1e60*/  IMAD.IADD R26, R26, 0x1, R37 ;  /* 0x000000011a1a7824 */ /* 0x000fe200078e0225 */
[----:B------:R-:W-:Y:S01]  /*1e70*/  ISETP.GE.U32.AND P3, PT, R34, R21, PT ;  /* 0x000000152200720c */ /* 0x000fe20003f66070 */
[----:B------:R1:W-:Y:S01]  /*1e80*/  LDGSTS.E.BYPASS.LTC128B.128 [R23+0x8000], desc[UR14][R30.64], P1 ;  /* 0x080000001e177fae */ /* 0x0003e20008981a0e */
[----:B------:R-:W-:-:S02]  /*1e90*/  IADD3.X R43, PT, PT, R31, UR7, RZ, P2, !PT ;  /* 0x000000071f2b7c10 */ /* 0x000fc400097fe4ff */
[----:B------:R-:W-:Y:S02]  /*1ea0*/  IADD3 R33, PT, PT, R41, R33, R36 ;  /* 0x0000002129217210 */ /* 0x000fe40007ffe024 */
[----:B------:R-:W-:Y:S01]  /*1eb0*/  ISETP.GE.AND P2, PT, R32, UR11, PT ;  /* 0x0000000b20007c0c */ /* 0x000fe2000bf46270 */
[----:B------:R1:W-:Y:S01]  /*1ec0*/  LDGSTS.E.BYPASS.LTC128B.128 [R22+0x9000], desc[UR14][R42.64], P0 ;  /* 0x090000002a167fae */ /* 0x0003e20008181a0e */
[----:B------:R-:W-:Y:S01]  /*1ed0*/  IADD3 R36, P0, PT, R42, UR6, RZ ;  /* 0x000000062a247c10 */ /* 0x000fe2000ff1e0ff */
[----:B------:R-:W-:Y:S01]  /*1ee0*/  UIADD3 UR11, UP1, UPT, UR8, UR8, URZ ;  /* 0x00000008080b7290 */ /* 0x000fe2000ff3e0ff */
[----:B------:R-:W-:Y:S02]  /*1ef0*/  LOP3.LUT P1, RZ, R24, 0x10, RZ, 0xc0, !PT ;  /* 0x0000001018ff7812 */ /* 0x000fe4000782c0ff */
[----:B------:R-:W-:Y:S01]  /*1f00*/  IADD3.X R37, PT, PT, R43, UR7, RZ, P0, !PT ;  /* 0x000000072b257c10 */ /* 0x000fe200087fe4ff */
[----:B------:R-:W-:Y:S01]  /*1f10*/  @P3 IMAD.IADD R34, R34, 0x1, -R21 ;  /* 0x0000000122223824 */ /* 0x000fe200078e0a15 */
[----:B------:R-:W-:Y:S01]  /*1f20*/  SEL R24, RZ, 0x8, P2 ;  /* 0x00000008ff187807 */ /* 0x000fe20001000000 */
[----:B------:R-:W-:Y:S01]  /*1f30*/  @P3 VIADD R40, R40, 0x1 ;  /* 0x0000000128283836 */ /* 0x000fe20000000000 */
[----:B-----5:R-:W-:Y:S01]  /*1f40*/  IADD3 R32, P2, PT, R170, -R12, RZ ;  /* 0x8000000caa207210 */ /* 0x020fe20007f5e0ff */
[----:B------:R-:W-:Y:S01]  /*1f50*/  UIADD3 UR11, UP0, UPT, UR11, UR8, URZ ;  /* 0x000000080b0b7290 */ /* 0x000fe2000ff1e0ff */
[----:B------:R-:W-:Y:S01]  /*1f60*/  ISETP.GE.U32.AND P4, PT, R34, R21, PT ;  /* 0x000000152200720c */ /* 0x000fe20003f86070 */
[----:B------:R-:W-:Y:S01]  /*1f70*/  IMAD.IADD R12, R33, 0x1, R24 ;  /* 0x00000001210c7824 */ /* 0x000fe200078e0218 */
[----:B------:R-:W-:Y:S01]  /*1f80*/  ISETP.NE.AND P3, PT, R27, RZ, PT ;  /* 0x000000ff1b00720c */ /* 0x000fe20003f65270 */
[----:B------:R-:W-:Y:S01]  /*1f90*/  IMAD.X R33, R171, 0x1, ~R13, P2 ;  /* 0x00000001ab217824 */ /* 0x000fe200010e0e0d */
[----:B----4-:R-:W-:Y:S01]  /*1fa0*/  IADD3 R10, P0, PT, R208, -R10, RZ ;  /* 0x8000000ad00a7210 */ /* 0x010fe20007f1e0ff */
[----:B------:R-:W-:Y:S01]  /*1fb0*/  UIADD3.X UR10, UPT, UPT, UR9, UR9, UR9, UP0, UP1 ;  /* 0x00000009090a7290 */ /* 0x000fe200087e2409 */
[----:B------:R-:W-:Y:S01]  /*1fc0*/  ISETP.NE.U32.AND P2, PT, R21, RZ, PT ;  /* 0x000000ff1500720c */ /* 0x000fe20003f45070 */
[----:B------:R-:W-:Y:S01]  /*1fd0*/  IMAD.WIDE R32, R28, 0x2, R32 ;  /* 0x000000021c207825 */ /* 0x000fe200078e0220 */
[----:B------:R-:W-:Y:S01]  /*1fe0*/  SEL R214, R27, 0x20, P3 ;  /* 0x000000201bd67807 */ /* 0x000fe20001800000 */
[----:B------:R1:W-:Y:S01]  /*1ff0*/  LDGSTS.E.BYPASS.LTC128B.128 [R23+0x9000], desc[UR14][R36.64], P1 ;  /* 0x0900000024177fae */ /* 0x0003e20008981a0e */
[----:B------:R-:W-:Y:S01]  /*2000*/  SHF.L.U32 R13, R3, R204, RZ ;  /* 0x000000cc030d7219 */ /* 0x000fe200000006ff */
[----:B------:R-:W-:-:S02]  /*2010*/  IMAD.X R11, R209, 0x1, ~R11, P0 ;  /* 0x00000001d10b7824 */ /* 0x000fc400000e0e0b */
[----:B------:R-:W-:Y:S02]  /*2020*/  @P4 VIADD R40, R40, 0x1 ;  /* 0x0000000128284836 */ /* 0x000fe40000000000 */
[----:B------:R-:W-:-:S04]  /*2030*/  IMAD.WIDE R10, R28, 0x2, R10 ;  /* 0x000000021c0a7825 */ /* 0x000fc800078e020a */
[----:B------:R-:W-:Y:S02]  /*2040*/  @!P2 LOP3.LUT R40, RZ, R21, RZ, 0x33, !PT ;  /* 0x00000015ff28a212 */ /* 0x000fe400078e33ff */
[----:B------:R-:W-:Y:S01]  /*2050*/  IADD3 R28, P0, PT, R10, R36, RZ ;  /* 0x000000240a1c7210 */ /* 0x000fe20007f1e0ff */
[----:B------:R-:W-:Y:S01]  /*2060*/  VIADD R10, R199, 0xffffffff ;  /* 0xffffffffc70a7836 */ /* 0x000fe20000000000 */
[----:B------:R-:W-:Y:S01]  /*2070*/  IADD3 R39, P2, P1, R39, UR11, R32 ;  /* 0x0000000b27277c10 */ /* 0x000fe2000f95e020 */
[----:B------:R-:W-:Y:S02]  /*2080*/  IMAD.IADD R35, R35, 0x1, R40 ;  /* 0x0000000123237824 */ /* 0x000fe400078e0228 */
[----:B------:R-:W-:Y:S01]  /*2090*/  IMAD.X R29, R11, 0x1, R37, P0 ;  /* 0x000000010b1d7824 */ /* 0x000fe200000e0625 */
[----:B------:R-:W-:Y:S01]  /*20a0*/  ISETP.GE.AND P0, PT, R214, R207, PT ;  /* 0x000000cfd600720c */ /* 0x000fe20003f06270 */
[----:B------:R-:W-:Y:S01]  /*20b0*/  VIADD R11, R35, 0x1 ;  /* 0x00000001230b7836 */ /* 0x000fe20000000000 */
[----:B------:R-:W-:-:S11]  /*20c0*/  IADD3.X R206, PT, PT, R25, UR10, R33, P2, P1 ;  /* 0x0000000a19ce7c10 */ /* 0x000fd600097e2421 */
[----:B-1----:R-:W-:Y:S05]  /*20d0*/  @!P0 BRA `(.L_x_8) ;  /* 0x0000000400d08947 */ /* 0x002fea0003800000 */
[----:B------:R-:W-:Y:S01]  /*20e0*/  ISETP.GE.U32.AND P0, PT, R199, 0x101, PT ;  /* 0x00000101c700780c */ /* 0x000fe20003f06070 */
[----:B------:R-:W-:Y:S01]  /*20f0*/  IMAD.MOV.U32 R213, RZ, RZ, 0x100 ;  /* 0x00000100ffd57424 */ /* 0x000fe200078e00ff */
[----:B------:R-:W-:Y:S02]  /*2100*/  BSSY.RECONVERGENT B1, `(.L_x_9) ;  /* 0x0000051000017945 */ /* 0x000fe40003800200 */
[----:B------:R-:W-:Y:S02]  /*2110*/  ISETP.GT.U32.OR P1, PT, R8, 0xff, !P0 ;  /* 0x000000ff0800780c */ /* 0x000fe40004724470 */
[----:B------:R-:W-:Y:S02]  /*2120*/  SEL R213, R213, 0x200, !P0 ;  /* 0x00000200d5d57807 */ /* 0x000fe40004000000 */
[----:B------:R-:W-:-:S09]  /*2130*/  SEL R215, RZ, 0x1, P0 ;  /* 0x00000001ffd77807 */ /* 0x000fd20000000000 */
[----:B------:R-:W-:Y:S05]  /*2140*/  @P1 BRA `(.L_x_10) ;  /* 0x0000000400301947 */ /* 0x000fea0003800000 */
[----:B------:R-:W-:Y:S01]  /*2150*/  LOP3.LUT P0, R25, R11, 0x3, RZ, 0xc0, !PT ;  /* 0x000000030b197812 */ /* 0x000fe2000780c0ff */
[----:B------:R-:W-:Y:S01]  /*2160*/  BSSY.RECONVERGENT B0, `(.L_x_11) ;  /* 0x0000022000007945 */ /* 0x000fe20003800200 */
[----:B------:R-:W-:-:S11]  /*2170*/  MOV R36, R8 ;  /* 0x0000000800247202 */ /* 0x000fd60000000f00 */
[----:B------:R-:W-:Y:S05]  /*2180*/  @!P0 BRA `(.L_x_12) ;  /* 0x00000000007c8947 */ /* 0x000fea0003800000 */
[----:B------:R-:W-:-:S05]  /*2190*/  VIADD R30, R8, 0x100 ;  /* 0x00000100081e7836 */ /* 0x000fca0000000000 */
[----:B------:R-:W-:-:S04]  /*21a0*/  ISETP.GE.AND P0, PT, R30, R199, PT ;  /* 0x000000c71e00720c */ /* 0x000fc80003f06270 */
[----:B------:R-:W-:-:S05]  /*21b0*/  SEL R3, R30, R10, !P0 ;  /* 0x0000000a1e037207 */ /* 0x000fca0004000000 */
[----:B------:R-:W-:Y:S02]  /*21c0*/  IMAD.WIDE R32, R3, 0x4, R16 ;  /* 0x0000000403207825 */ /* 0x000fe400078e0210 */
[----:B------:R-:W1:Y:S04]  /*21d0*/  LDC R3, c[0x0][0x4e8] ;  /* 0x00013a00ff037b82 */ /* 0x000e680000000800 */
[----:B------:R-:W1:Y:S01]  /*21e0*/  LDG.E R32, desc[UR14][R32.64] ;  /* 0x0000000e20207981 */ /* 0x000e62000c1e1900 */
[----:B------:R-:W-:Y:S01]  /*21f0*/  LEA R24, R8, UR13, 0x2 ;  /* 0x0000000d08187c11 */ /* 0x000fe2000f8e10ff */
[----:B------:R-:W-:Y:S01]  /*2200*/  IMAD.MOV.U32 R36, RZ, RZ, R20 ;  /* 0x000000ffff247224 */ /* 0x000fe200078e0014 */
[----:B------:R-:W-:Y:S02]  /*2210*/  ISETP.NE.AND P0, PT, R25, 0x1, PT ;  /* 0x000000011900780c */ /* 0x000fe40003f05270 */
[----:B-1----:R-:W-:-:S05]  /*2220*/  VIADDMNMX R27, R32, -R3, 0xffffffff, !PT ;  /* 0xffffffff201b7446 */ /* 0x002fca0007800903 */
[----:B------:R1:W-:Y:S06]  /*2230*/  STS [R24+0x10400], R27 ;  /* 0x0104001b18007388 */ /* 0x0003ec0000000800 */
[----:B------:R-:W-:Y:S05]  /*2240*/  @!P0 BRA `(.L_x_12) ;  /* 0x00000000004c8947 */ /* 0x000fea0003800000 */
[----:B------:R-:W-:Y:S01]  /*2250*/  ISETP.NE.AND P1, PT, R25, 0x2, PT ;  /* 0x000000021900780c */ /* 0x000fe20003f25270 */
[----:B------:R-:W-:-:S05]  /*2260*/  IMAD.IADD R30, R30, 0x1, R21 ;  /* 0x000000011e1e7824 */ /* 0x000fca00078e0215 */
[----:B------:R-:W-:-:S04]  /*2270*/  ISETP.GE.AND P2, PT, R30, R199, PT ;  /* 0x000000c71e00720c */ /* 0x000fc80003f46270 */
[----:B-1----:R-:W-:-:S03]  /*2280*/  SEL R27, R30, R10, !P2 ;  /* 0x0000000a1e1b7207 */ /* 0x002fc60005000000 */
[----:B------:R-:W-:Y:S02]  /*2290*/  @P1 IMAD.IADD R25, R30, 0x1, R21 ;  /* 0x000000011e191824 */ /* 0x000fe400078e0215 */
[----:B------:R-:W-:-:S03]  /*22a0*/  IMAD.WIDE R32, R27, 0x4, R16 ;  /* 0x000000041b207825 */ /* 0x000fc600078e0210 */
[----:B------:R-:W-:-:S03]  /*22b0*/  @P1 ISETP.GE.AND P0, PT, R25, R199, PT ;  /* 0x000000c71900120c */ /* 0x000fc60003f06270 */
[----:B------:R-:W2:Y:S01]  /*22c0*/  LDG.E R32, desc[UR14][R32.64] ;  /* 0x0000000e20207981 */ /* 0x000ea2000c1e1900 */
[----:B------:R-:W-:-:S05]  /*22d0*/  @P1 SEL R25, R25, R10, !P0 ;  /* 0x0000000a19191207 */ /* 0x000fca0004000000 */
[----:B------:R-:W-:-:S05]  /*22e0*/  @P1 IMAD.WIDE R40, R25, 0x4, R16 ;  /* 0x0000000419281825 */ /* 0x000fca00078e0210 */
[----:B------:R-:W3:Y:S01]  /*22f0*/  @P1 LDG.E R30, desc[UR14][R40.64] ;  /* 0x0000000e281e1981 */ /* 0x000ee2000c1e1900 */
[----:B------:R-:W-:-:S05]  /*2300*/  IMAD R24, R21, 0x4, R24 ;  /* 0x0000000415187824 */ /* 0x000fca00078e0218 */
[----:B------:R-:W-:Y:S01]  /*2310*/  @P1 LEA R25, R21, R24, 0x2 ;  /* 0x0000001815191211 */ /* 0x000fe200078e10ff */
[----:B------:R-:W-:-:S05]  /*2320*/  IMAD.IADD R36, R20, 0x1, R21 ;  /* 0x0000000114247824 */ /* 0x000fca00078e0215 */
[----:B------:R-:W-:Y:S02]  /*2330*/  @P1 IADD3 R36, PT, PT, R36, R21, RZ ;  /* 0x0000001524241210 */ /* 0x000fe40007ffe0ff */
[----:B--2---:R-:W-:-:S05]  /*2340*/  VIADDMNMX R27, R32, -R3, 0xffffffff, !PT ;  /* 0xffffffff201b7446 */ /* 0x004fca0007800903 */
[----:B------:R2:W-:Y:S01]  /*2350*/  STS [R24+0x10400], R27 ;  /* 0x0104001b18007388 */ /* 0x0005e20000000800 */
[----:B---3--:R-:W-:-:S05]  /*2360*/  @P1 VIADDMNMX R30, R30, -R3, 0xffffffff, !PT ;  /* 0xffffffff1e1e1446 */ /* 0x008fca0007800903 */
[----:B------:R2:W-:Y:S02]  /*2370*/  @P1 STS [R25+0x10400], R30 ;  /* 0x0104001e19001388 */ /* 0x0005e40000000800 */
.L_x_12:
[----:B------:R-:W-:Y:S05]  /*2380*/  BSYNC.RECONVERGENT B0 ;  /* 0x0000000000007941 */ /* 0x000fea0003800200 */
.L_x_11:
[----:B------:R-:W-:Y:S01]  /*2390*/  ISETP.GE.U32.AND P0, PT, R35, 0x3, PT ;  /* 0x000000032300780c */ /* 0x000fe20003f06070 */
[----:B------:R-:W-:Y:S01]  /*23a0*/  IMAD.MOV.U32 R215, RZ, RZ, RZ ;  /* 0x000000ffffd77224 */ /* 0x000fe200078e00ff */
[----:B------:R-:W-:-:S11]  /*23b0*/  MOV R213, 0x200 ;  /* 0x0000020000d57802 */ /* 0x000fd60000000f00 */
[----:B------:R-:W-:Y:S05]  /*23c0*/  @!P0 BRA `(.L_x_10) ;  /* 0x0000000000908947 */ /* 0x000fea0003800000 */
.L_x_13:
[----:B---3--:R-:W-:-:S04]  /*23d0*/  VIADD R32, R36, 0x100 ;  /* 0x0000010024207836 */ /* 0x008fc80000000000 */
[C---:B--2---:R-:W-:Y:S01]  /*23e0*/  IMAD.IADD R30, R32.reuse, 0x1, R21 ;  /* 0x00000001201e7824 */ /* 0x044fe200078e0215 */
[----:B------:R-:W-:-:S03]  /*23f0*/  ISETP.GE.AND P3, PT, R32, R199, PT ;  /* 0x000000c72000720c */ /* 0x000fc60003f66270 */
[C-C-:B-1----:R-:W-:Y:S01]  /*2400*/  IMAD.IADD R24, R30.reuse, 0x1, R21.reuse ;  /* 0x000000011e187824 */ /* 0x142fe200078e0215 */
[-C--:B------:R-:W-:Y:S02]  /*2410*/  ISETP.GE.AND P2, PT, R30, R199.reuse, PT ;  /* 0x000000c71e00720c */ /* 0x080fe40003f46270 */
[-C--:B------:R-:W-:Y:S01]  /*2420*/  SEL R47, R32, R10.reuse, !P3 ;  /* 0x0000000a202f7207 */ /* 0x080fe20005800000 */
[C---:B------:R-:W-:Y:S01]  /*2430*/  IMAD.IADD R41, R24.reuse, 0x1, R21 ;  /* 0x0000000118297824 */ /* 0x040fe200078e0215 */
[-C--:B------:R-:W-:Y:S02]  /*2440*/  ISETP.GE.AND P1, PT, R24, R199.reuse, PT ;  /* 0x000000c71800720c */ /* 0x080fe40003f26270 */
[-C--:B------:R-:W-:Y:S01]  /*2450*/  SEL R45, R30, R10.reuse, !P2 ;  /* 0x0000000a1e2d7207 */ /* 0x080fe20005000000 */
[--C-:B------:R-:W-:Y:S01]  /*2460*/  IMAD.WIDE R46, R47, 0x4, R16.reuse ;  /* 0x000000042f2e7825 */ /* 0x100fe200078e0210 */
[----:B------:R-:W-:Y:S01]  /*2470*/  ISETP.GE.AND P0, PT, R41, R199, PT ;  /* 0x000000c72900720c */ /* 0x000fe20003f06270 */
[----:B------:R-:W1:Y:S01]  /*2480*/  LDC R30, c[0x0][0x4e8] ;  /* 0x00013a00ff1e7b82 */ /* 0x000e620000000800 */
[-C--:B------:R-:W-:Y:S01]  /*2490*/  SEL R43, R24, R10.reuse, !P1 ;  /* 0x0000000a182b7207 */ /* 0x080fe20004800000 */
[--C-:B------:R-:W-:Y:S01]  /*24a0*/  IMAD.WIDE R44, R45, 0x4, R16.reuse ;  /* 0x000000042d2c7825 */ /* 0x100fe200078e0210 */
[----:B------:R-:W-:Y:S01]  /*24b0*/  SEL R41, R41, R10, !P0 ;  /* 0x0000000a29297207 */ /* 0x000fe20004000000 */
[----:B------:R-:W1:Y:S02]  /*24c0*/  LDG.E R31, desc[UR14][R46.64] ;  /* 0x0000000e2e1f7981 */ /* 0x000e64000c1e1900 */
[----:B------:R-:W-:-:S02]  /*24d0*/  IMAD.WIDE R42, R43, 0x4, R16 ;  /* 0x000000042b2a7825 */ /* 0x000fc400078e0210 */
[----:B------:R-:W2:Y:S02]  /*24e0*/  LDG.E R27, desc[UR14][R44.64] ;  /* 0x0000000e2c1b7981 */ /* 0x000ea4000c1e1900 */
[----:B------:R-:W-:Y:S02]  /*24f0*/  IMAD.WIDE R40, R41, 0x4, R16 ;  /* 0x0000000429287825 */ /* 0x000fe400078e0210 */
[----:B------:R-:W3:Y:S04]  /*2500*/  LDG.E R25, desc[UR14][R42.64] ;  /* 0x0000000e2a197981 */ /* 0x000ee8000c1e1900 */
[----:B------:R-:W4:Y:S01]  /*2510*/  LDG.E R3, desc[UR14][R40.64] ;  /* 0x0000000e28037981 */ /* 0x000f22000c1e1900 */
[----:B------:R-:W-:-:S05]  /*2520*/  LEA R34, R36, UR13, 0x2 ;  /* 0x0000000d24227c11 */ /* 0x000fca000f8e10ff */
[----:B------:R-:W-:-:S04]  /*2530*/  IMAD R32, R21, 0x4, R34 ;  /* 0x0000000415207824 */ /* 0x000fc800078e0222 */
[C---:B------:R-:W-:Y:S02]  /*2540*/  IMAD R24, R21.reuse, 0x4, R32 ;  /* 0x0000000415187824 */ /* 0x040fe400078e0220 */
[----:B------:R-:W-:-:S05]  /*2550*/  IMAD R36, R21, 0x4, R36 ;  /* 0x0000000415247824 */ /* 0x000fca00078e0224 */
        /* <DEDUP_REMOVED lines=11> */
.L_x_10:
[----:B------:R-:W-:Y:S05]  /*2610*/  BSYNC.RECONVERGENT B1 ;  /* 0x0000000000017941 */ /* 0x000fea0003800200 */
.L_x_9:
[----:B------:R-:W-:-:S13]  /*2620*/  ISETP.NE.AND P0, PT, R214, R207, PT ;  /* 0x000000cfd600720c */ /* 0x000fda0003f05270 */
[----:B-123--:R-:W1:Y:S01]  /*2630*/  @!P0 LDS R24, [R19+0x10004] ;  /* 0x0100040013188984 */ /* 0x00ee620000000800 */
[----:B------:R-:W2:Y:S01]  /*2640*/  @!P0 LDC R216, c[0x0][0x4e4] ;  /* 0x00013900ffd88b82 */ /* 0x000ea20000000800 */
[----:B------:R-:W-:Y:S02]  /*2650*/  @!P0 MOV R214, RZ ;  /* 0x000000ff00d68202 */ /* 0x000fe40000000f00 */
[----:B------:R-:W-:Y:S02]  /*2660*/  @!P0 MOV R218, 0x1 ;  /* 0x0000000100da8802 */ /* 0x000fe40000000f00 */
[----:B-1----:R-:W-:-:S05]  /*2670*/  @!P0 IADD3 R24, PT, PT, R24, -0x1, RZ ;  /* 0xffffffff18188810 */ /* 0x002fca0007ffe0ff */
[----:B------:R-:W-:Y:S01]  /*2680*/  @!P0 IMAD R203, R24, R207, RZ ;  /* 0x000000cf18cb8224 */ /* 0x000fe200078e02ff */
[----:B------:R-:W-:Y:S06]  /*2690*/  @!P0 BRA `(.L_x_8) ;  /* 0x0000000000608947 */ /* 0x000fec0003800000 */
[----:B------:R-:W-:Y:S02]  /*26a0*/  @!P5 SHF.R.S32.HI R218, RZ, R204, R214 ;  /* 0x000000ccffdad219 */ /* 0x000fe400000114d6 */
[----:B------:R-:W-:-:S03]  /*26b0*/  @!P5 LOP3.LUT R214, R214, R13, RZ, 0x30, !PT ;  /* 0x0000000dd6d6d212 */ /* 0x000fc600078e30ff */
[----:B--2---:R-:W-:Y:S01]  /*26c0*/  @!P5 IMAD R216, R218, R207, RZ ;  /* 0x000000cfdad8d224 */ /* 0x004fe200078e02ff */
[----:B------:R-:W-:Y:S06]  /*26d0*/  @!P5 BRA `(.L_x_14) ;  /* 0x00000000003cd947 */ /* 0x000fec0003800000 */
[----:B------:R-:W-:-:S05]  /*26e0*/  IABS R24, R214 ;  /* 0x000000d600187213 */ /* 0x000fca0000000000 */
[----:B------:R-:W-:-:S04]  /*26f0*/  IMAD.HI.U32 R19, R7, R24, RZ ;  /* 0x0000001807137227 */ /* 0x000fc800078e00ff */
[----:B------:R-:W-:-:S04]  /*2700*/  IMAD.MOV R3, RZ, RZ, -R19 ;  /* 0x000000ffff037224 */ /* 0x000fc800078e0a13 */
[----:B------:R-:W-:-:S05]  /*2710*/  IMAD R3, R6, R3, R24 ;  /* 0x0000000306037224 */ /* 0x000fca00078e0218 */
[----:B------:R-:W-:-:S13]  /*2720*/  ISETP.GT.U32.AND P1, PT, R6, R3, PT ;  /* 0x000000030600720c */ /* 0x000fda0003f24070 */
[----:B------:R-:W-:Y:S01]  /*2730*/  @!P1 IMAD.IADD R3, R3, 0x1, -R6 ;  /* 0x0000000103039824 */ /* 0x000fe200078e0a06 */
[----:B------:R-:W-:-:S04]  /*2740*/  @!P1 IADD3 R19, PT, PT, R19, 0x1, RZ ;  /* 0x0000000113139810 */ /* 0x000fc80007ffe0ff */
[----:B------:R-:W-:Y:S02]  /*2750*/  ISETP.GE.U32.AND P2, PT, R3, R6, PT ;  /* 0x000000060300720c */ /* 0x000fe40003f46070 */
[----:B------:R-:W-:-:S04]  /*2760*/  LOP3.LUT R3, R214, R207, RZ, 0x3c, !PT ;  /* 0x000000cfd6037212 */ /* 0x000fc800078e3cff */
[----:B------:R-:W-:-:S07]  /*2770*/  ISETP.GE.AND P0, PT, R3, RZ, PT ;  /* 0x000000ff0300720c */ /* 0x000fce0003f06270 */
[----:B------:R-:W-:-:S06]  /*2780*/  @P2 VIADD R19, R19, 0x1 ;  /* 0x0000000113132836 */ /* 0x000fcc0000000000 */
[----:B------:R-:W-:-:S04]  /*2790*/  @!P0 IADD3 R19, PT, PT, -R19, RZ, RZ ;  /* 0x000000ff13138210 */ /* 0x000fc80007ffe1ff */
[----:B------:R-:W-:-:S05]  /*27a0*/  SEL R218, R15, R19, !P6 ;  /* 0x000000130fda7207 */ /* 0x000fca0007000000 */
[----:B------:R-:W-:-:S04]  /*27b0*/  IMAD R216, R218, R207, RZ ;  /* 0x000000cfdad87224 */ /* 0x000fc800078e02ff */
[----:B------:R-:W-:-:S07]  /*27c0*/  IMAD.IADD R214, R214, 0x1, -R216 ;  /* 0x00000001d6d67824 */ /* 0x000fce00078e0ad8 */
.L_x_14:
[----:B------:R-:W-:-:S04]  /*27d0*/  IADD3 R3, PT, PT, R9, R218, RZ ;  /* 0x000000da09037210 */ /* 0x000fc80007ffe0ff */
[----:B------:R-:W-:-:S04]  /*27e0*/  SHF.L.U32 R3, R3, 0x2, RZ ;  /* 0x0000000203037819 */ /* 0x000fc800000006ff */
[----:B------:R-:W-:-:S05]  /*27f0*/  LOP3.LUT R3, R3, 0x7fc, RZ, 0xc0, !PT ;  /* 0x000007fc03037812 */ /* 0x000fca00078ec0ff */
[----:B------:R-:W1:Y:S02]  /*2800*/  LDS R203, [R3+UR13+0x10000] ;  /* 0x0100000d03cb7984 */ /* 0x000e640008000800 */
[----:B-1----:R-:W-:-:S07]  /*2810*/  IMAD R203, R203, R207, -R216 ;  /* 0x000000cfcbcb7224 */ /* 0x002fce00078e0ad8 */
.L_x_8:
[----:B------:R-:W-:Y:S01]  /*2820*/  VIADD R3, R18, 0xffffffff ;  /* 0xffffffff12037836 */ /* 0x000fe20000000000 */
[C---:B------:R-:W-:Y:S01]  /*2830*/  ISETP.GE.AND P1, PT, R203.reuse, RZ, PT ;  /* 0x000000ffcb00720c */ /* 0x040fe20003f26270 */
[----:B------:R-:W-:Y:S01]  /*2840*/  IMAD.WIDE R24, R203, 0x2, RZ ;  /* 0x00000002cb187825 */ /* 0x000fe200078e02ff */
[----:B------:R-:W0:Y:S02]  /*2850*/  LDGDEPBAR ;  /* 0x00000000000079af */ /* 0x000e240000000000 */
[----:B------:R-:W-:Y:S01]  /*2860*/  ISETP.GE.U32.AND P0, PT, R3, 0x20, PT ;  /* 0x000000200300780c */ /* 0x000fe20003f06070 */
[----:B------:R-:W-:Y:S01]  /*2870*/  VIADD R214, R214, 0x20 ;  /* 0x00000020d6d67836 */ /* 0x000fe20000000000 */
[----:B------:R-:W-:Y:S02]  /*2880*/  LOP3.LUT R30, R24, 0xfffffff0, RZ, 0xc0, !PT ;  /* 0xfffffff0181e7812 */ /* 0x000fe400078ec0ff */
[----:B------:R-:W-:Y:S02]  /*2890*/  SEL R26, R26, RZ, P0 ;  /* 0x000000ff1a1a7207 */ /* 0x000fe40000000000 */
[----:B------:R-:W-:-:S02]  /*28a0*/  SEL R3, RZ, 0x10, !P1 ;  /* 0x00000010ff037807 */ /* 0x000fc40004800000 */
[C---:B------:R-:W-:Y:S01]  /*28b0*/  LOP3.LUT R19, R26.reuse, 0x1, RZ, 0xc0, !PT ;  /* 0x000000011a137812 */ /* 0x040fe200078ec0ff */
[----:B------:R-:W-:Y:S01]  /*28c0*/  IMAD.SHL.U32 R32, R26, 0x8, RZ ;  /* 0x000000081a207824 */ /* 0x000fe200078e00ff */
[----:B------:R-:W-:Y:S02]  /*28d0*/  IADD3 R30, P2, PT, R39, R30, RZ ;  /* 0x0000001e271e7210 */ /* 0x000fe40007f5e0ff */
[----:B------:R-:W-:Y:S01]  /*28e0*/  SEL R12, R12, RZ, P0 ;  /* 0x000000ff0c0c7207 */ /* 0x000fe20000000000 */
[----:B------:R-:W-:Y:S01]  /*28f0*/  IMAD.MOV R24, RZ, RZ, -R19 ;  /* 0x000000ffff187224 */ /* 0x000fe200078e0a13 */
[----:B------:R-:W-:Y:S01]  /*2900*/  IADD3 R42, P0, PT, R30, UR8, RZ ;  /* 0x000000081e2a7c10 */ /* 0x000fe2000ff1e0ff */
[----:B------:R-:W-:Y:S01]  /*2910*/  IMAD.X R31, R25, 0x1, R206, P2 ;  /* 0x00000001191f7824 */ /* 0x000fe200010e06ce */
[-C--:B------:R-:W-:Y:S01]  /*2920*/  LOP3.LUT P2, RZ, R32, R3.reuse, RZ, 0xc0, !PT ;  /* 0x0000000320ff7212 */ /* 0x080fe2000784c0ff */
[----:B------:R-:W-:Y:S01]  /*2930*/  IMAD.SHL.U32 R19, R12, 0x10, RZ ;  /* 0x000000100c137824 */ /* 0x000fe200078e00ff */
[----:B------:R-:W-:Y:S01]  /*2940*/  LOP3.LUT P1, RZ, R24, R3, RZ, 0xc0, !PT ;  /* 0x0000000318ff7212 */ /* 0x000fe2000782c0ff */
[----:B------:R-:W-:Y:S01]  /*2950*/  IMAD.SHL.U32 R24, R26, 0x4, RZ ;  /* 0x000000041a187824 */ /* 0x000fe200078e00ff */
[----:B------:R-:W-:-:S02]  /*2960*/  IADD3.X R43, PT, PT, R31, UR9, RZ, P0, !PT ;  /* 0x000000091f2b7c10 */ /* 0x000fc400087fe4ff */
[----:B------:R-:W-:Y:S02]  /*2970*/  IADD3 R32, P0, PT, R42, UR8, RZ ;  /* 0x000000082a207c10 */ /* 0x000fe4000ff1e0ff */
[-C--:B------:R-:W-:Y:S01]  /*2980*/  LOP3.LUT P3, RZ, R24, R3.reuse, RZ, 0xc0, !PT ;  /* 0x0000000318ff7212 */ /* 0x080fe2000786c0ff */
[----:B------:R-:W-:Y:S01]  /*2990*/  IMAD.SHL.U32 R24, R26, 0x2, RZ ;  /* 0x000000021a187824 */ /* 0x000fe200078e00ff */
[----:B------:R-:W-:Y:S02]  /*29a0*/  IADD3.X R33, PT, PT, R43, UR9, RZ, P0, !PT ;  /* 0x000000092b217c10 */ /* 0x000fe400087fe4ff */
[----:B------:R-:W-:Y:S01]  /*29b0*/  LOP3.LUT P4, RZ, R19, 0x10, RZ, 0xc0, !PT ;  /* 0x0000001013ff7812 */ /* 0x000fe2000788c0ff */
[----:B------:R-:W-:Y:S01]  /*29c0*/  IMAD.SHL.U32 R19, R12, 0x4, RZ ;  /* 0x000000040c137824 */ /* 0x000fe200078e00ff */
[----:B------:R-:W-:Y:S01]  /*29d0*/  IADD3 R36, P0, PT, R28, UR6, RZ ;  /* 0x000000061c247c10 */ /* 0x000fe2000ff1e0ff */
[----:B------:R-:W-:Y:S01]  /*29e0*/  @!PT LDS RZ, [RZ] ;  /* 0x00000000fffff984 */ /* 0x000fe20000000800 */
[----:B------:R-:W-:Y:S01]  /*29f0*/  @!PT LDS RZ, [RZ] ;  /* 0x00000000fffff984 */ /* 0x000fe20000000800 */
[----:B------:R-:W-:Y:S01]  /*2a00*/  @!PT LDS RZ, [RZ] ;  /* 0x00000000fffff984 */ /* 0x000fe20000000800 */
[----:B------:R1:W-:Y:S01]  /*2a10*/  LDGSTS.E.BYPASS.LTC128B.128 [R22+0x80], desc[UR14][R30.64], P1 ;  /* 0x000800001e167fae */ /* 0x0003e20008981a0e */
[----:B------:R-:W-:Y:S01]  /*2a20*/  LOP3.LUT P1, RZ, R24, R3, RZ, 0xc0, !PT ;  /* 0x0000000318ff7212 */ /* 0x000fe2000782c0ff */
[----:B------:R-:W-:Y:S01]  /*2a30*/  IMAD.SHL.U32 R3, R12, 0x8, RZ ;  /* 0x000000080c037824 */ /* 0x000fe200078e00ff */
[----:B------:R-:W-:Y:S01]  /*2a40*/  IADD3.X R37, PT, PT, R29, UR7, RZ, P0, !PT ;  /* 0x000000071d257c10 */ /* 0x000fe200087fe4ff */
[----:B------:R3:W-:Y:S01]  /*2a50*/  LDGSTS.E.BYPASS.LTC128B.128 [R23+0x80], desc[UR14][R42.64], P2 ;  /* 0x000800002a177fae */ /* 0x0007e20009181a0e */
[----:B------:R-:W-:-:S03]  /*2a60*/  IADD3 R40, P2, PT, R32, UR8, RZ ;  /* 0x0000000820287c10 */ /* 0x000fc6000ff5e0ff */
[----:B------:R3:W-:Y:S01]  /*2a70*/  LDGSTS.E.BYPASS.LTC128B.128 [R22+0x1080], desc[UR14][R32.64], P3 ;  /* 0x0108000020167fae */ /* 0x0007e20009981a0e */
[----:B------:R-:W-:Y:S01]  /*2a80*/  LOP3.LUT P3, RZ, R3, 0x10, RZ, 0xc0, !PT ;  /* 0x0000001003ff7812 */ /* 0x000fe2000786c0ff */
[----:B------:R-:W-:Y:S01]  /*2a90*/  IMAD.SHL.U32 R3, R12, 0x2, RZ ;  /* 0x000000020c037824 */ /* 0x000fe200078e00ff */
[----:B------:R-:W-:Y:S02]  /*2aa0*/  IADD3.X R41, PT, PT, R33, UR9, RZ, P2, !PT ;  /* 0x0000000921297c10 */ /* 0x000fe400097fe4ff */
[----:B------:R-:W-:-:S03]  /*2ab0*/  LOP3.LUT P2, RZ, R19, 0x10, RZ, 0xc0, !PT ;  /* 0x0000001013ff7812 */ /* 0x000fc6000784c0ff */
[----:B------:R3:W-:Y:S01]  /*2ac0*/  LDGSTS.E.BYPASS.LTC128B.128 [R23+0x1080], desc[UR14][R40.64], P1 ;  /* 0x0108000028177fae */ /* 0x0007e20008981a0e */
[----:B------:R-:W-:-:S03]  /*2ad0*/  LOP3.LUT P1, RZ, R3, 0x10, RZ, 0xc0, !PT ;  /* 0x0000001003ff7812 */ /* 0x000fc6000782c0ff */
[----:B------:R3:W-:Y:S04]  /*2ae0*/  LDGSTS.E.BYPASS.LTC128B.128 [R22+0x8080], desc[UR14][R28.64], P4 ;  /* 0x080800001c167fae */ /* 0x0007e8000a181a0e */
[----:B------:R3:W-:Y:S01]  /*2af0*/  LDGSTS.E.BYPASS.LTC128B.128 [R23+0x8080], desc[UR14][R36.64], P3 ;  /* 0x0808000024177fae */ /* 0x0007e20009981a0e */
[----:B-1----:R-:W-:-:S04]  /*2b00*/  IADD3 R30, P0, PT, R36, UR6, RZ ;  /* 0x00000006241e7c10 */ /* 0x002fc8000ff1e0ff */
[----:B------:R-:W-:Y:S02]  /*2b10*/  IADD3.X R31, PT, PT, R37, UR7, RZ, P0, !PT ;  /* 0x00000007251f7c10 */ /* 0x000fe400087fe4ff */
[----:B------:R-:W-:-:S03]  /*2b20*/  IADD3 R24, P0, PT, R30, UR6, RZ ;  /* 0x000000061e187c10 */ /* 0x000fc6000ff1e0ff */
[----:B------:R3:W-:Y:S01]  /*2b30*/  LDGSTS.E.BYPASS.LTC128B.128 [R22+0x9080], desc[UR14][R30.64], P2 ;  /* 0x090800001e167fae */ /* 0x0007e20009181a0e */
[----:B------:R-:W-:Y:S02]  /*2b40*/  IADD3.X R25, PT, PT, R31, UR7, RZ, P0, !PT ;  /* 0x000000071f197c10 */ /* 0x000fe400087fe4ff */
[----:B------:R-:W-:-:S03]  /*2b50*/  IADD3 R170, P0, PT, R170, UR11, RZ ;  /* 0x0000000baaaa7c10 */ /* 0x000fc6000ff1e0ff */
[----:B------:R3:W-:Y:S01]  /*2b60*/  LDGSTS.E.BYPASS.LTC128B.128 [R23+0x9080], desc[UR14][R24.64], P1 ;  /* 0x0908000018177fae */ /* 0x0007e20008981a0e */
[----:B------:R-:W-:Y:S02]  /*2b70*/  ISETP.GE.AND P1, PT, R214, R207, PT ;  /* 0x000000cfd600720c */ /* 0x000fe40003f26270 */
[----:B------:R-:W-:-:S11]  /*2b80*/  IADD3.X R3, PT, PT, R171, UR10, RZ, P0, !PT ;  /* 0x0000000aab037c10 */ /* 0x000fd600087fe4ff */
[----:B------:R-:W-:Y:S05]  /*2b90*/  @!P1 BRA `(.L_x_15) ;  /* 0x0000000400f89947 */ /* 0x000fea0003800000 */
[----:B---3--:R-:W-:Y:S01]  /*2ba0*/  SHF.R.U32.HI R28, RZ, 0x8, R218 ;  /* 0x00000008ff1c7819 */ /* 0x008fe200000116da */
[----:B------:R-:W-:Y:S03]  /*2bb0*/  BSSY.RECONVERGENT B2, `(.L_x_16) ;  /* 0x0000057000027945 */ /* 0x000fe60003800200 */
[----:B------:R-:W-:-:S04]  /*2bc0*/  LOP3.LUT R28, R28, 0x1, RZ, 0xc0, !PT ;  /* 0x000000011c1c7812 */ /* 0x000fc800078ec0ff */
[----:B------:R-:W-:-:S04]  /*2bd0*/  ISETP.NE.AND P0, PT, R28, R215, PT ;  /* 0x000000d71c00720c */ /* 0x000fc80003f05270 */
[----:B------:R-:W-:-:S13]  /*2be0*/  ISETP.LT.U32.OR P0, PT, R199, 0x101, !P0 ;  /* 0x00000101c700780c */ /* 0x000fda0004701470 */
[----:B------:R-:W-:Y:S05]  /*2bf0*/  @P0 BRA `(.L_x_17) ;  /* 0x0000000400480947 */ /* 0x000fea0003800000 */
[----:B------:R-:W-:Y:S01]  /*2c00*/  ISETP.GT.U32.AND P0, PT, R8, 0xff, PT ;  /* 0x000000ff0800780c */ /* 0x000fe20003f04070 */
[----:B------:R-:W-:-:S12]  /*2c10*/  BSSY.RECONVERGENT B1, `(.L_x_18) ;  /* 0x000004e000017945 */ /* 0x000fd80003800200 */
[----:B------:R-:W-:Y:S05]  /*2c20*/  @P0 BRA `(.L_x_19) ;  /* 0x0000000400300947 */ /* 0x000fea0003800000 */
[----:B------:R-:W-:Y:S01]  /*2c30*/  LOP3.LUT P0, R27, R11, 0x3, RZ, 0xc0, !PT ;  /* 0x000000030b1b7812 */ /* 0x000fe2000780c0ff */
[----:B------:R-:W-:Y:S01]  /*2c40*/  BSSY.RECONVERGENT B0, `(.L_x_20) ;  /* 0x0000023000007945 */ /* 0x000fe20003800200 */
[----:B------:R-:W-:-:S11]  /*2c50*/  MOV R36, R8 ;  /* 0x0000000800247202 */ /* 0x000fd60000000f00 */
[----:B------:R-:W-:Y:S05]  /*2c60*/  @!P0 BRA `(.L_x_21) ;  /* 0x0000000000808947 */ /* 0x000fea0003800000 */
[----:B------:R-:W-:-:S05]  /*2c70*/  IMAD.IADD R30, R8, 0x1, R213 ;  /* 0x00000001081e7824 */ /* 0x000fca00078e02d5 */
[----:B------:R-:W-:-:S04]  /*2c80*/  ISETP.GE.AND P0, PT, R30, R199, PT ;  /* 0x000000c71e00720c */ /* 0x000fc80003f06270 */
[----:B------:R-:W-:-:S05]  /*2c90*/  SEL R19, R30, R10, !P0 ;  /* 0x0000000a1e137207 */ /* 0x000fca0004000000 */
[----:B------:R-:W-:Y:S02]  /*2ca0*/  IMAD.WIDE R32, R19, 0x4, R16 ;  /* 0x0000000413207825 */ /* 0x000fe400078e0210 */
[----:B------:R-:W1:Y:S04]  /*2cb0*/  LDC R19, c[0x0][0x4e8] ;  /* 0x00013a00ff137b82 */ /* 0x000e680000000800 */
[----:B------:R-:W1:Y:S01]  /*2cc0*/  LDG.E R32, desc[UR14][R32.64] ;  /* 0x0000000e20207981 */ /* 0x000e62000c1e1900 */
[----:B------:R-:W-:Y:S01]  /*2cd0*/  IMAD R28, R215, 0x100, R8 ;  /* 0x00000100d71c7824 */ /* 0x000fe200078e0208 */
[----:B------:R-:W-:Y:S01]  /*2ce0*/  ISETP.NE.AND P0, PT, R27, 0x1, PT ;  /* 0x000000011b00780c */ /* 0x000fe20003f05270 */
[----:B------:R-:W-:-:S03]  /*2cf0*/  IMAD.MOV.U32 R36, RZ, RZ, R20 ;  /* 0x000000ffff247224 */ /* 0x000fc600078e0014 */
[----:B------:R-:W-:Y:S02]  /*2d00*/  LEA R28, R28, UR13, 0x2 ;  /* 0x0000000d1c1c7c11 */ /* 0x000fe4000f8e10ff */
[----:B-1----:R-:W-:-:S05]  /*2d10*/  VIADDMNMX R29, R32, -R19, 0xffffffff, !PT ;  /* 0xffffffff201d7446 */ /* 0x002fca0007800913 */
[----:B------:R1:W-:Y:S02]  /*2d20*/  STS [R28+0x10000], R29 ;  /* 0x0100001d1c007388 */ /* 0x0003e40000000800 */
        /* <DEDUP_REMOVED lines=8> */
[----:B------:R-:W3:Y:S01]  /*2db0*/  LDG.E R32, desc[UR14][R32.64] ;  /* 0x0000000e20207981 */ /* 0x000ee2000c1e1900 */
[----:B------:R-:W-:-:S05]  /*2dc0*/  @P1 SEL R27, R27, R10, !P0 ;  /* 0x0000000a1b1b1207 */ /* 0x000fca0004000000 */
[----:B------:R-:W-:-:S05]  /*2dd0*/  @P1 IMAD.WIDE R40, R27, 0x4, R16 ;  /* 0x000000041b281825 */ /* 0x000fca00078e0210 */
[----:B------:R-:W4:Y:S01]  /*2de0*/  @P1 LDG.E R30, desc[UR14][R40.64] ;  /* 0x0000000e281e1981 */ /* 0x000f22000c1e1900 */
[----:B------:R-:W-:-:S05]  /*2df0*/  IMAD R28, R21, 0x4, R28 ;  /* 0x00000004151c7824 */ /* 0x000fca00078e021c */
[----:B------:R-:W-:Y:S01]  /*2e00*/  @P1 LEA R27, R21, R28, 0x2 ;  /* 0x0000001c151b1211 */ /* 0x000fe200078e10ff */
[----:B------:R-:W-:-:S05]  /*2e10*/  IMAD.IADD R36, R20, 0x1, R21 ;  /* 0x0000000114247824 */ /* 0x000fca00078e0215 */
[----:B------:R-:W-:Y:S02]  /*2e20*/  @P1 IADD3 R36, PT, PT, R36, R21, RZ ;  /* 0x0000001524241210 */ /* 0x000fe40007ffe0ff */
[----:B---3--:R-:W-:-:S05]  /*2e30*/  VIADDMNMX R29, R32, -R19, 0xffffffff, !PT ;  /* 0xffffffff201d7446 */ /* 0x008fca0007800913 */
[----:B------:R3:W-:Y:S01]  /*2e40*/  STS [R28+0x10000], R29 ;  /* 0x0100001d1c007388 */ /* 0x0007e20000000800 */
[----:B----4-:R-:W-:-:S05]  /*2e50*/  @P1 VIADDMNMX R30, R30, -R19, 0xffffffff, !PT ;  /* 0xffffffff1e1e1446 */ /* 0x010fca0007800913 */
[----:B------:R3:W-:Y:S02]  /*2e60*/  @P1 STS [R27+0x10000], R30 ;  /* 0x0100001e1b001388 */ /* 0x0007e40000000800 */
.L_x_21:
[----:B------:R-:W-:Y:S05]  /*2e70*/  BSYNC.RECONVERGENT B0 ;  /* 0x0000000000007941 */ /* 0x000fea0003800200 */
.L_x_20:
[----:B------:R-:W-:-:S13]  /*2e80*/  ISETP.GE.U32.AND P0, PT, R35, 0x3, PT ;  /* 0x000000032300780c */ /* 0x000fda0003f06070 */
[----:B------:R-:W-:Y:S05]  /*2e90*/  @!P0 BRA `(.L_x_19) ;  /* 0x0000000000948947 */ /* 0x000fea0003800000 */
.L_x_22:
[----:B----4-:R-:W-:-:S04]  /*2ea0*/  IMAD.IADD R32, R213, 0x1, R36 ;  /* 0x00000001d5207824 */ /* 0x010fc800078e0224 */
[C---:B---3--:R-:W-:Y:S01]  /*2eb0*/  IMAD.IADD R30, R32.reuse, 0x1, R21 ;  /* 0x00000001201e7824 */ /* 0x048fe200078e0215 */
[----:B------:R-:W-:-:S03]  /*2ec0*/  ISETP.GE.AND P3, PT, R32, R199, PT ;  /* 0x000000c72000720c */ /* 0x000fc60003f66270 */
[C-C-:B-1----:R-:W-:Y:S01]  /*2ed0*/  IMAD.IADD R28, R30.reuse, 0x1, R21.reuse ;  /* 0x000000011e1c7824 */ /* 0x142fe200078e0215 */
[-C--:B------:R-:W-:Y:S02]  /*2ee0*/  ISETP.GE.AND P2, PT, R30, R199.reuse, PT ;  /* 0x000000c71e00720c */ /* 0x080fe40003f46270 */
[-C--:B------:R-:W-:Y:S01]  /*2ef0*/  SEL R47, R32, R10.reuse, !P3 ;  /* 0x0000000a202f7207 */ /* 0x080fe20005800000 */
[C---:B------:R-:W-:Y:S01]  /*2f00*/  IMAD.IADD R41, R28.reuse, 0x1, R21 ;  /* 0x000000011c297824 */ /* 0x040fe200078e0215 */
[-C--:B------:R-:W-:Y:S01]  /*2f10*/  ISETP.GE.AND P1, PT, R28, R199.reuse, PT ;  /* 0x000000c71c00720c */ /* 0x080fe20003f26270 */
[----:B------:R-:W1:Y:S01]  /*2f20*/  LDC R32, c[0x0][0x4e8] ;  /* 0x00013a00ff207b82 */ /* 0x000e620000000800 */
[-C--:B------:R-:W-:Y:S01]  /*2f30*/  SEL R45, R30, R10.reuse, !P2 ;  /* 0x0000000a1e2d7207 */ /* 0x080fe20005000000 */
[--C-:B------:R-:W-:Y:S01]  /*2f40*/  IMAD.WIDE R46, R47, 0x4, R16.reuse ;  /* 0x000000042f2e7825 */ /* 0x100fe200078e0210 */
[----:B------:R-:W-:Y:S02]  /*2f50*/  ISETP.GE.AND P0, PT, R41, R199, PT ;  /* 0x000000c72900720c */ /* 0x000fe40003f06270 */
[-C--:B------:R-:W-:Y:S01]  /*2f60*/  SEL R43, R28, R10.reuse, !P1 ;  /* 0x0000000a1c2b7207 */ /* 0x080fe20004800000 */
[--C-:B------:R-:W-:Y:S01]  /*2f70*/  IMAD.WIDE R44, R45, 0x4, R16.reuse ;  /* 0x000000042d2c7825 */ /* 0x100fe200078e0210 */
[----:B------:R-:W-:Y:S01]  /*2f80*/  SEL R41, R41, R10, !P0 ;  /* 0x0000000a29297207 */ /* 0x000fe20004000000 */
[----:B------:R-:W1:Y:S02]  /*2f90*/  LDG.E R31, desc[UR14][R46.64] ;  /* 0x0000000e2e1f7981 */ /* 0x000e64000c1e1900 */
[----:B------:R-:W-:-:S02]  /*2fa0*/  IMAD.WIDE R42, R43, 0x4, R16 ;  /* 0x000000042b2a7825 */ /* 0x000fc400078e0210 */
[----:B------:R-:W3:Y:S02]  /*2fb0*/  LDG.E R29, desc[UR14][R44.64] ;  /* 0x0000000e2c1d7981 */ /* 0x000ee4000c1e1900 */
[----:B------:R-:W-:Y:S02]  /*2fc0*/  IMAD.WIDE R40, R41, 0x4, R16 ;  /* 0x0000000429287825 */ /* 0x000fe400078e0210 */
[----:B------:R-:W4:Y:S04]  /*2fd0*/  LDG.E R27, desc[UR14][R42.64] ;  /* 0x0000000e2a1b7981 */ /* 0x000f28000c1e1900 */
[----:B------:R-:W5:Y:S01]  /*2fe0*/  LDG.E R19, desc[UR14][R40.64] ;  /* 0x0000000e28137981 */ /* 0x000f62000c1e1900 */
[----:B------:R-:W-:-:S05]  /*2ff0*/  IMAD R34, R215, 0x100, R36 ;  /* 0x00000100d7227824 */ /* 0x000fca00078e0224 */
[----:B------:R-:W-:-:S05]  /*3000*/  LEA R34, R34, UR13, 0x2 ;  /* 0x0000000d22227c11 */ /* 0x000fca000f8e10ff */
[----:B------:R-:W-:-:S04]  /*3010*/  IMAD R30, R21, 0x4, R34 ;  /* 0x00000004151e7824 */ /* 0x000fc800078e0222 */
[C---:B------:R-:W-:Y:S02]  /*3020*/  IMAD R28, R21.reuse, 0x4, R30 ;  /* 0x00000004151c7824 */ /* 0x040fe400078e021e */
[----:B------:R-:W-:-:S05]  /*3030*/  IMAD R36, R21, 0x4, R36 ;  /* 0x0000000415247824 */ /* 0x000fca00078e0224 */
[----:B------:R-:W-:Y:S02]  /*3040*/  ISETP.GE.U32.AND P0, PT, R36, 0x100, PT ;  /* 0x000001002400780c */ /* 0x000fe40003f06070 */
[-C--:B-1----:R-:W-:Y:S02]  /*3050*/  VIADDMNMX R31, R31, -R32.reuse, 0xffffffff, !PT ;  /* 0xffffffff1f1f7446 */ /* 0x082fe40007800920 */
[-C--:B---3--:R-:W-:Y:S02]  /*3060*/  VIADDMNMX R29, R29, -R32.reuse, 0xffffffff, !PT ;  /* 0xffffffff1d1d7446 */ /* 0x088fe40007800920 */
[-C--:B----4-:R-:W-:Y:S01]  /*3070*/  VIADDMNMX R27, R27, -R32.reuse, 0xffffffff, !PT ;  /* 0xffffffff1b1b7446 */ /* 0x090fe20007800920 */
[----:B------:R4:W-:Y:S01]  /*3080*/  STS [R34+0x10000], R31 ;  /* 0x0100001f22007388 */ /* 0x0009e20000000800 */
[----:B-----5:R-:W-:Y:S01]  /*3090*/  VIADDMNMX R32, R19, -R32, 0xffffffff, !PT ;  /* 0xffffffff13207446 */ /* 0x020fe20007800920 */
[----:B------:R-:W-:Y:S02]  /*30a0*/  IMAD R19, R21, 0x4, R28 ;  /* 0x0000000415137824 */ /* 0x000fe400078e021c */
[----:B------:R4:W-:Y:S04]  /*30b0*/  STS [R30+0x10000], R29 ;  /* 0x0100001d1e007388 */ /* 0x0009e80000000800 */
[----:B------:R4:W-:Y:S04]  /*30c0*/  STS [R28+0x10000], R27 ;  /* 0x0100001b1c007388 */ /* 0x0009e80000000800 */
[----:B------:R4:W-:Y:S01]  /*30d0*/  STS [R19+0x10000], R32 ;  /* 0x0100002013007388 */ /* 0x0009e20000000800 */
[----:B------:R-:W-:Y:S05]  /*30e0*/  @!P0 BRA `(.L_x_22) ;  /* 0xfffffffc006c8947 */ /* 0x000fea000383ffff */
.L_x_19:
[----:B------:R-:W-:Y:S05]  /*30f0*/  BSYNC.RECONVERGENT B1 ;  /* 0x0000000000017941 */ /* 0x000fea0003800200 */
.L_x_18:
[----:B------:R-:W-:Y:S02]  /*3100*/  IADD3 R213, PT, PT, R213, 0x100, RZ ;  /* 0x00000100d5d57810 */ /* 0x000fe40007ffe0ff */
[----:B------:R-:W-:Y:S02]  /*3110*/  LOP3.LUT R215, R215, 0x1, RZ, 0x3c, !PT ;  /* 0x00000001d7d77812 */ /* 0x000fe400078e3cff */
.L_x_17:
[----:B------:R-:W-:Y:S05]  /*3120*/  BSYNC.RECONVERGENT B2 ;  /* 0x0000000000027941 */ /* 0x000fea0003800200 */
.L_x_16:
[----:B------:R-:W-:-:S13]  /*3130*/  ISETP.NE.AND P0, PT, R214, R207, PT ;  /* 0x000000cfd600720c */ /* 0x000fda0003f05270 */
[----:B------:R-:W-:Y:S05]  /*3140*/  @!P0 BRA `(.L_x_23) ;  /* 0x00000000006c8947 */ /* 0x000fea0003800000 */
[----:B-1-34-:R-:W-:Y:S02]  /*3150*/  @!P5 SHF.R.S32.HI R28, RZ, R204, R214 ;  /* 0x000000ccff1cd219 */ /* 0x01afe400000114d6 */
[----:B------:R-:W-:-:S03]  /*3160*/  @!P5 LOP3.LUT R214, R214, R13, RZ, 0x30, !PT ;  /* 0x0000000dd6d6d212 */ /* 0x000fc600078e30ff */
[----:B------:R-:W-:Y:S01]  /*3170*/  @!P5 IMAD R19, R28, R207, RZ ;  /* 0x000000cf1c13d224 */ /* 0x000fe200078e02ff */
        /* <DEDUP_REMOVED lines=16> */
.L_x_24:
[----:B------:R-:W-:Y:S01]  /*3280*/  IMAD.IADD R218, R218, 0x1, R28 ;  /* 0x00000001dada7824 */ /* 0x000fe200078e021c */
[----:B--2---:R-:W-:-:S03]  /*3290*/  IADD3 R216, PT, PT, R216, R19, RZ ;  /* 0x00000013d8d87210 */ /* 0x004fc60007ffe0ff */
[----:B------:R-:W-:-:S05]  /*32a0*/  IMAD.IADD R27, R9, 0x1, R218 ;  /* 0x00000001091b7824 */ /* 0x000fca00078e02da */
[----:B------:R-:W-:-:S04]  /*32b0*/  SHF.L.U32 R27, R27, 0x2, RZ ;  /* 0x000000021b1b7819 */ /* 0x000fc800000006ff */
[----:B------:R-:W-:-:S05]  /*32c0*/  LOP3.LUT R27, R27, 0x7fc, RZ, 0xc0, !PT ;  /* 0x000007fc1b1b7812 */ /* 0x000fca00078ec0ff */
[----:B------:R-:W1:Y:S02]  /*32d0*/  LDS R203, [R27+UR13+0x10000] ;  /* 0x0100000d1bcb7984 */ /* 0x000e640008000800 */
[----:B-1----:R-:W-:Y:S01]  /*32e0*/  IMAD R203, R203, R207, -R216 ;  /* 0x000000cfcbcb7224 */ /* 0x002fe200078e0ad8 */
[----:B------:R-:W-:Y:S06]  /*32f0*/  BRA `(.L_x_15) ;  /* 0x0000000000207947 */ /* 0x000fec0003800000 */
.L_x_23:
[----:B------:R-:W-:Y:S01]  /*3300*/  IADD3 R218, PT, PT, R218, 0x1, RZ ;  /* 0x00000001dada7810 */ /* 0x000fe20007ffe0ff */
[----:B------:R-:W-:Y:S01]  /*3310*/  IMAD.MOV.U32 R214, RZ, RZ, RZ ;  /* 0x000000ffffd67224 */ /* 0x000fe200078e00ff */
[----:B--2---:R-:W-:Y:S02]  /*3320*/  IADD3 R216, PT, PT, R216, R207, RZ ;  /* 0x000000cfd8d87210 */ /* 0x004fe40007ffe0ff */
[----:B----4-:R-:W-:-:S05]  /*3330*/  IADD3 R19, PT, PT, R9, R218, RZ ;  /* 0x000000da09137210 */ /* 0x010fca0007ffe0ff */
[----:B------:R-:W-:-:S05]  /*3340*/  IMAD.SHL.U32 R19, R19, 0x4, RZ ;  /* 0x0000000413137824 */ /* 0x000fca00078e00ff */
[----:B------:R-:W-:-:S05]  /*3350*/  LOP3.LUT R19, R19, 0x7fc, RZ, 0xc0, !PT ;  /* 0x000007fc13137812 */ /* 0x000fca00078ec0ff */
[----:B------:R-:W2:Y:S02]  /*3360*/  LDS R203, [R19+UR13+0x10000] ;  /* 0x0100000d13cb7984 */ /* 0x000ea40008000800 */
[----:B--2---:R-:W-:-:S07]  /*3370*/  IMAD R203, R203, R207, -R216 ;  /* 0x000000cfcbcb7224 */ /* 0x004fce00078e0ad8 */
.L_x_15:
[----:B------:R-:W-:Y:S01]  /*3380*/  VIADD R18, R18, 0xffffffdf ;  /* 0xffffffdf12127836 */ /* 0x000fe20000000000 */
[C---:B------:R-:W-:Y:S01]  /*3390*/  ISETP.GE.AND P0, PT, R203.reuse, RZ, PT ;  /* 0x000000ffcb00720c */ /* 0x040fe20003f06270 */
[----:B------:R-:W0:Y:S01]  /*33a0*/  LDGDEPBAR ;  /* 0x00000000000079af */ /* 0x000e220000000000 */
[----:B------:R-:W-:Y:S02]  /*33b0*/  VIADD R214, R214, 0x20 ;  /* 0x00000020d6d67836 */ /* 0x000fe40000000000 */
[----:B------:R-:W-:Y:S02]  /*33c0*/  ISETP.GE.U32.AND P4, PT, R18, 0x20, PT ;  /* 0x000000201200780c */ /* 0x000fe40003f86070 */
[----:B------:R-:W-:Y:S02]  /*33d0*/  SEL R18, RZ, 0x10, !P0 ;  /* 0x00000010ff127807 */ /* 0x000fe40004000000 */
[----:B------:R-:W-:Y:S01]  /*33e0*/  SEL R219, R26, RZ, P4 ;  /* 0x000000ff1adb7207 */ /* 0x000fe20002000000 */
[----:B---3--:R-:W-:Y:S01]  /*33f0*/  IMAD.WIDE R26, R203, 0x2, RZ ;  /* 0x00000002cb1a7825 */ /* 0x008fe200078e02ff */
[----:B------:R-:W-:-:S02]  /*3400*/  IADD3 R211, P0, PT, R170, R39, RZ ;  /* 0x00000027aad37210 */ /* 0x000fc40007f1e0ff */
[C---:B------:R-:W-:Y:S01]  /*3410*/  LOP3.LUT R19, R219.reuse, 0x1, RZ, 0xc0, !PT ;  /* 0x00000001db137812 */ /* 0x040fe200078ec0ff */
[----:B-1----:R-:W-:Y:S01]  /*3420*/  IMAD.SHL.U32 R29, R219, 0x8, RZ ;  /* 0x00000008db1d7824 */ /* 0x002fe200078e00ff */
[----:B------:R-:W-:Y:S01]  /*3430*/  LOP3.LUT R26, R26, 0xfffffff0, RZ, 0xc0, !PT ;  /* 0xfffffff01a1a7812 */ /* 0x000fe200078ec0ff */
[----:B------:R-:W-:Y:S01]  /*3440*/  IMAD.X R206, R3, 0x1, R206, P0 ;  /* 0x0000000103ce7824 */ /* 0x000fe200000e06ce */
[----:B------:R-:W-:Y:S01]  /*3450*/  SEL R165, R12, RZ, P4 ;  /* 0x000000ff0ca57207 */ /* 0x000fe20002000000 */
[----:B------:R-:W-:Y:S01]  /*3460*/  IMAD.MOV R19, RZ, RZ, -R19 ;  /* 0x000000ffff137224 */ /* 0x000fe200078e0a13 */
[----:B------:R-:W-:Y:S02]  /*3470*/  IADD3 R26, P0, PT, R211, R26, RZ ;  /* 0x0000001ad31a7210 */ /* 0x000fe40007f1e0ff */
[-C--:B------:R-:W-:Y:S01]  /*3480*/  LOP3.LUT P3, RZ, R29, R18.reuse, RZ, 0xc0, !PT ;  /* 0x000000121dff7212 */ /* 0x080fe2000786c0ff */
[----:B------:R-:W-:Y:S01]  /*3490*/  IMAD.SHL.U32 R12, R165, 0x8, RZ ;  /* 0x00000008a50c7824 */ /* 0x000fe200078e00ff */
[----:B------:R-:W-:Y:S01]  /*34a0*/  LOP3.LUT P1, RZ, R19, R18, RZ, 0xc0, !PT ;  /* 0x0000001213ff7212 */ /* 0x000fe2000782c0ff */
[----:B------:R-:W-:-:S02]  /*34b0*/  IMAD.SHL.U32 R19, R219, 0x4, RZ ;  /* 0x00000004db137824 */ /* 0x000fc400078e00ff */
[----:B------:R-:W-:Y:S01]  /*34c0*/  IMAD.X R27, R27, 0x1, R206, P0 ;  /* 0x000000011b1b7824 */ /* 0x000fe200000e06ce */
[----:B------:R-:W-:Y:S02]  /*34d0*/  IADD3 R30, P0, PT, R26, UR8, RZ ;  /* 0x000000081a1e7c10 */ /* 0x000fe4000ff1e0ff */
[----:B------:R-:W-:Y:S01]  /*34e0*/  LOP3.LUT P2, RZ, R19, R18, RZ, 0xc0, !PT ;  /* 0x0000001213ff7212 */ /* 0x000fe2000784c0ff */
[----:B------:R-:W-:Y:S01]  /*34f0*/  IMAD.SHL.U32 R19, R219, 0x2, RZ ;  /* 0x00000002db137824 */ /* 0x000fe200078e00ff */
[----:B------:R-:W-:Y:S02]  /*3500*/  IADD3.X R31, PT, PT, R27, UR9, RZ, P0, !PT ;  /* 0x000000091b1f7c10 */ /* 0x000fe400087fe4ff */
[----:B------:R-:W-:-:S03]  /*3510*/  IADD3 R32, P0, PT, R30, UR8, RZ ;  /* 0x000000081e207c10 */ /* 0x000fc6000ff1e0ff */
[----:B------:R-:W-:Y:S01]  /*3520*/  @!PT LDS RZ, [RZ] ;  /* 0x00000000fffff984 */ /* 0x000fe20000000800 */
[----:B------:R-:W-:Y:S01]  /*3530*/  @!PT LDS RZ, [RZ] ;  /* 0x00000000fffff984 */ /* 0x000fe20000000800 */
[----:B------:R-:W-:Y:S01]  /*3540*/  @!PT LDS RZ, [RZ] ;  /* 0x00000000fffff984 */ /* 0x000fe20000000800 */
[----:B------:R1:W-:Y:S01]  /*3550*/  LDGSTS.E.BYPASS.LTC128B.128 [R22+0x100], desc[UR14][R26.64], P1 ;  /* 0x001000001a167fae */ /* 0x0003e20008981a0e */
[----:B------:R-:W-:Y:S02]  /*3560*/  IADD3.X R33, PT, PT, R31, UR9, RZ, P0, !PT ;  /* 0x000000091f217c10 */ /* 0x000fe400087fe4ff */
[----:B------:R-:W-:Y:S01]  /*3570*/  LOP3.LUT P1, RZ, R19, R18, RZ, 0xc0, !PT ;  /* 0x0000001213ff7212 */ /* 0x000fe2000782c0ff */
[----:B------:R3:W-:Y:S01]  /*3580*/  LDGSTS.E.BYPASS.LTC128B.128 [R23+0x100], desc[UR14][R30.64], P3 ;  /* 0x001000001e177fae */ /* 0x0007e20009981a0e */
[----:B------:R-:W-:Y:S01]  /*3590*/  IADD3 R18, P0, PT, R24, R208, RZ ;  /* 0x000000d018127210 */ /* 0x000fe20007f1e0ff */
[----:B------:R-:W-:Y:S01]  /*35a0*/  IMAD.SHL.U32 R24, R165, 0x10, RZ ;  /* 0x00000010a5187824 */ /* 0x000fe200078e00ff */
[----:B------:R-:W-:Y:S01]  /*35b0*/  LOP3.LUT P3, RZ, R12, 0x10, RZ, 0xc0, !PT ;  /* 0x000000100cff7812 */ /* 0x000fe2000786c0ff */
[----:B------:R4:W-:Y:S01]  /*35c0*/  LDGSTS.E.BYPASS.LTC128B.128 [R22+0x1100], desc[UR14][R32.64], P2 ;  /* 0x0110000020167fae */ /* 0x0009e20009181a0e */
[----:B------:R-:W-:Y:S01]  /*35d0*/  IADD3 R28, P2, PT, R32, UR8, RZ ;  /* 0x00000008201c7c10 */ /* 0x000fe2000ff5e0ff */
[----:B------:R-:W-:Y:S01]  /*35e0*/  IMAD.X R19, R25, 0x1, R209, P0 ;  /* 0x0000000119137824 */ /* 0x000fe200000e06d1 */
[----:B------:R-:W-:Y:S01]  /*35f0*/  LOP3.LUT P4, RZ, R24, 0x10, RZ, 0xc0, !PT ;  /* 0x0000001018ff7812 */ /* 0x000fe2000788c0ff */
[----:B------:R-:W-:Y:S01]  /*3600*/  IMAD.SHL.U32 R24, R165, 0x4, RZ ;  /* 0x00000004a5187824 */ /* 0x000fe200078e00ff */
[----:B------:R-:W-:Y:S01]  /*3610*/  IADD3.X R29, PT, PT, R33, UR9, RZ, P2, !PT ;  /* 0x00000009211d7c10 */ /* 0x000fe200097fe4ff */
[----:B------:R-:W-:-:S03]  /*3620*/  IMAD.SHL.U32 R12, R165, 0x2, RZ ;  /* 0x00000002a50c7824 */ /* 0x000fc600078e00ff */
[----:B------:R-:W-:Y:S01]  /*3630*/  LOP3.LUT P2, RZ, R24, 0x10, RZ, 0xc0, !PT ;  /* 0x0000001018ff7812 */ /* 0x000fe2000784c0ff */
[----:B------:R4:W-:Y:S01]  /*3640*/  LDGSTS.E.BYPASS.LTC128B.128 [R23+0x1100], desc[UR14][R28.64], P1 ;  /* 0x011000001c177fae */ /* 0x0009e20008981a0e */
[----:B------:R-:W-:-:S05]  /*3650*/  LOP3.LUT P1, RZ, R12, 0x10, RZ, 0xc0, !PT ;  /* 0x000000100cff7812 */ /* 0x000fca000782c0ff */
[----:B------:R4:W-:Y:S01]  /*3660*/  LDGSTS.E.BYPASS.LTC128B.128 [R22+0x8100], desc[UR14][R18.64], P4 ;  /* 0x0810000012167fae */ /* 0x0009e2000a181a0e */
[----:B-1----:R-:W-:-:S04]  /*3670*/  IADD3 R26, P0, PT, R18, UR6, RZ ;  /* 0x00000006121a7c10 */ /* 0x002fc8000ff1e0ff */
[----:B------:R-:W-:Y:S02]  /*3680*/  IADD3.X R27, PT, PT, R19, UR7, RZ, P0, !PT ;  /* 0x00000007131b7c10 */ /* 0x000fe400087fe4ff */
[----:B---3--:R-:W-:-:S03]  /*3690*/  IADD3 R30, P0, PT, R26, UR6, RZ ;  /* 0x000000061a1e7c10 */ /* 0x008fc6000ff1e0ff */
[----:B------:R4:W-:Y:S01]  /*36a0*/  LDGSTS.E.BYPASS.LTC128B.128 [R23+0x8100], desc[UR14][R26.64], P3 ;  /* 0x081000001a177fae */ /* 0x0009e20009981a0e */
[----:B------:R-:W-:Y:S02]  /*36b0*/  IADD3.X R31, PT, PT, R27, UR7, RZ, P0, !PT ;  /* 0x000000071b1f7c10 */ /* 0x000fe400087fe4ff */
[----:B------:R-:W-:-:S03]  /*36c0*/  IADD3 R168, P0, PT, R30, UR6, RZ ;  /* 0x000000061ea87c10 */ /* 0x000fc6000ff1e0ff */
[----:B------:R4:W-:Y:S01]  /*36d0*/  LDGSTS.E.BYPASS.LTC128B.128 [R22+0x9100], desc[UR14][R30.64], P2 ;  /* 0x091000001e167fae */ /* 0x0009e20009181a0e */
[----:B------:R-:W-:Y:S02]  /*36e0*/  IADD3.X R169, PT, PT, R31, UR7, RZ, P0, !PT ;  /* 0x000000071fa97c10 */ /* 0x000fe400087fe4ff */
[----:B------:R-:W-:-:S03]  /*36f0*/  ISETP.GE.AND P0, PT, R214, R207, PT ;  /* 0x000000cfd600720c */ /* 0x000fc60003f06270 */
[----:B------:R4:W-:Y:S10]  /*3700*/  LDGSTS.E.BYPASS.LTC128B.128 [R23+0x9100], desc[UR14][R168.64], P1 ;  /* 0x09100000a8177fae */ /* 0x0009f40008981a0e */
[----:B------:R-:W-:Y:S05]  /*3710*/  @!P0 BRA `(.L_x_25) ;  /* 0x0000000400f48947 */ /* 0x000fea0003800000 */
[----:B------:R-:W-:Y:S01]  /*3720*/  SHF.R.U32.HI R12, RZ, 0x8, R218 ;  /* 0x00000008ff0c7819 */ /* 0x000fe200000116da */
        /* <DEDUP_REMOVED lines=8> */
[----:B----4-:R-:W-:Y:S01]  /*37b0*/  LOP3.LUT P0, R18, R11, 0x3, RZ, 0xc0, !PT ;  /* 0x000000030b127812 */ /* 0x010fe2000780c0ff */
[----:B------:R-:W-:-:S12]  /*37c0*/  BSSY.RECONVERGENT B0, `(.L_x_30) ;  /* 0x0000022000007945 */ /* 0x000fd80003800200 */
        /* <DEDUP_REMOVED lines=20> */
[C---:B------:R-:W-:Y:S02]  /*3910*/  @P1 ISETP.GE.AND P0, PT, R8.reuse, R199, PT ;  /* 0x000000c70800120c */ /* 0x040fe40003f06270 */
[----:B------:R-:W3:Y:S02]  /*3920*/  LDG.E R12, desc[UR14][R26.64] ;  /* 0x0000000e1a0c7981 */ /* 0x000ee4000c1e1900 */
[----:B------:R-:W-:-:S05]  /*3930*/  @P1 SEL R23, R8, R10, !P0 ;  /* 0x0000000a08171207 */ /* 0x000fca0004000000 */
[----:B------:R-:W-:-:S05]  /*3940*/  @P1 IMAD.WIDE R24, R23, 0x4, R16 ;  /* 0x0000000417181825 */ /* 0x000fca00078e0210 */
[----:B------:R-:W4:Y:S01]  /*3950*/  @P1 LDG.E R8, desc[UR14][R24.64] ;  /* 0x0000000e18081981 */ /* 0x000f22000c1e1900 */
[----:B------:R-:W-:-:S05]  /*3960*/  IMAD R22, R21, 0x4, R22 ;  /* 0x0000000415167824 */ /* 0x000fca00078e0216 */
[----:B------:R-:W-:Y:S02]  /*3970*/  @P1 LEA R18, R21, R22, 0x2 ;  /* 0x0000001615121211 */ /* 0x000fe400078e10ff */
[----:B---3--:R-:W-:-:S05]  /*3980*/  VIADDMNMX R19, R12, -R11, 0xffffffff, !PT ;  /* 0xffffffff0c137446 */ /* 0x008fca000780090b */
[----:B------:R3:W-:Y:S01]  /*3990*/  STS [R22+0x10000], R19 ;  /* 0x0100001316007388 */ /* 0x0007e20000000800 */
[----:B----4-:R-:W-:-:S05]  /*39a0*/  @P1 VIADDMNMX R11, R8, -R11, 0xffffffff, !PT ;  /* 0xffffffff080b1446 */ /* 0x010fca000780090b */
[----:B------:R3:W-:Y:S01]  /*39b0*/  @P1 STS [R18+0x10000], R11 ;  /* 0x0100000b12001388 */ /* 0x0007e20000000800 */
[----:B------:R-:W-:-:S05]  /*39c0*/  IMAD.IADD R8, R20, 0x1, R21 ;  /* 0x0000000114087824 */ /* 0x000fca00078e0215 */
[----:B------:R-:W-:Y:S02]  /*39d0*/  @P1 IADD3 R8, PT, PT, R8, R21, RZ ;  /* 0x0000001508081210 */ /* 0x000fe40007ffe0ff */
.L_x_31:
[----:B------:R-:W-:Y:S05]  /*39e0*/  BSYNC.RECONVERGENT B0 ;  /* 0x0000000000007941 */ /* 0x000fea0003800200 */
.L_x_30:
[----:B------:R-:W-:-:S13]  /*39f0*/  ISETP.GE.U32.AND P0, PT, R35, 0x3, PT ;  /* 0x000000032300780c */ /* 0x000fda0003f06070 */
[----:B------:R-:W-:Y:S05]  /*3a00*/  @!P0 BRA `(.L_x_29) ;  /* 0x0000000000948947 */ /* 0x000fea0003800000 */
.L_x_32:
[----:B-1----:R-:W-:-:S04]  /*3a10*/  IMAD.IADD R20, R213, 0x1, R8 ;  /* 0x00000001d5147824 */ /* 0x002fc800078e0208 */
[C---:B---3--:R-:W-:Y:S01]  /*3a20*/  IMAD.IADD R18, R20.reuse, 0x1, R21 ;  /* 0x0000000114127824 */ /* 0x048fe200078e0215 */
[----:B------:R-:W-:-:S03]  /*3a30*/  ISETP.GE.AND P3, PT, R20, R199, PT ;  /* 0x000000c71400720c */ /* 0x000fc60003f66270 */
[C-C-:B------:R-:W-:Y:S01]  /*3a40*/  IMAD.IADD R12, R18.reuse, 0x1, R21.reuse ;  /* 0x00000001120c7824 */ /* 0x140fe200078e0215 */
[-C--:B------:R-:W-:Y:S02]  /*3a50*/  ISETP.GE.AND P2, PT, R18, R199.reuse, PT ;  /* 0x000000c71200720c */ /* 0x080fe40003f46270 */
[-C--:B------:R-:W-:Y:S01]  /*3a60*/  SEL R33, R20, R10.reuse, !P3 ;  /* 0x0000000a14217207 */ /* 0x080fe20005800000 */
[C---:B------:R-:W-:Y:S01]  /*3a70*/  IMAD.IADD R27, R12.reuse, 0x1, R21 ;  /* 0x000000010c1b7824 */ /* 0x040fe200078e0215 */
[-C--:B------:R-:W-:Y:S01]  /*3a80*/  ISETP.GE.AND P1, PT, R12, R199.reuse, PT ;  /* 0x000000c70c00720c */ /* 0x080fe20003f26270 */
[----:B------:R-:W3:Y:S01]  /*3a90*/  LDC R20, c[0x0][0x4e8] ;  /* 0x00013a00ff147b82 */ /* 0x000ee20000000800 */
[-C--:B------:R-:W-:Y:S01]  /*3aa0*/  SEL R31, R18, R10.reuse, !P2 ;  /* 0x0000000a121f7207 */ /* 0x080fe20005000000 */
[--C-:B------:R-:W-:Y:S01]  /*3ab0*/  IMAD.WIDE R32, R33, 0x4, R16.reuse ;  /* 0x0000000421207825 */ /* 0x100fe200078e0210 */
[----:B------:R-:W-:Y:S02]  /*3ac0*/  ISETP.GE.AND P0, PT, R27, R199, PT ;  /* 0x000000c71b00720c */ /* 0x000fe40003f06270 */
[-C--:B------:R-:W-:Y:S01]  /*3ad0*/  SEL R29, R12, R10.reuse, !P1 ;  /* 0x0000000a0c1d7207 */ /* 0x080fe20004800000 */
[--C-:B------:R-:W-:Y:S01]  /*3ae0*/  IMAD.WIDE R30, R31, 0x4, R16.reuse ;  /* 0x000000041f1e7825 */ /* 0x100fe200078e0210 */
[----:B------:R-:W-:Y:S01]  /*3af0*/  SEL R27, R27, R10, !P0 ;  /* 0x0000000a1b1b7207 */ /* 0x000fe20004000000 */
[----:B------:R-:W3:Y:S02]  /*3b00*/  LDG.E R25, desc[UR14][R32.64] ;  /* 0x0000000e20197981 */ /* 0x000ee4000c1e1900 */
[----:B------:R-:W-:-:S02]  /*3b10*/  IMAD.WIDE R28, R29, 0x4, R16 ;  /* 0x000000041d1c7825 */ /* 0x000fc400078e0210 */
[----:B------:R-:W4:Y:S02]  /*3b20*/  LDG.E R23, desc[UR14][R30.64] ;  /* 0x0000000e1e177981 */ /* 0x000f24000c1e1900 */
[----:B------:R-:W-:Y:S02]  /*3b30*/  IMAD.WIDE R26, R27, 0x4, R16 ;  /* 0x000000041b1a7825 */ /* 0x000fe400078e0210 */
[----:B-1----:R-:W5:Y:S04]  /*3b40*/  LDG.E R19, desc[UR14][R28.64] ;  /* 0x0000000e1c137981 */ /* 0x002f68000c1e1900 */
[----:B------:R-:W2:Y:S01]  /*3b50*/  LDG.E R11, desc[UR14][R26.64] ;  /* 0x0000000e1a0b7981 */ /* 0x000ea2000c1e1900 */
[----:B------:R-:W-:-:S05]  /*3b60*/  IMAD R22, R215, 0x100, R8 ;  /* 0x00000100d7167824 */ /* 0x000fca00078e0208 */
[----:B------:R-:W-:-:S05]  /*3b70*/  LEA R22, R22, UR13, 0x2 ;  /* 0x0000000d16167c11 */ /* 0x000fca000f8e10ff */
[----:B------:R-:W-:-:S04]  /*3b80*/  IMAD R18, R21, 0x4, R22 ;  /* 0x0000000415127824 */ /* 0x000fc800078e0216 */
[C---:B------:R-:W-:Y:S02]  /*3b90*/  IMAD R12, R21.reuse, 0x4, R18 ;  /* 0x00000004150c7824 */ /* 0x040fe400078e0212 */
[----:B------:R-:W-:-:S05]  /*3ba0*/  IMAD R8, R21, 0x4, R8 ;  /* 0x0000000415087824 */ /* 0x000fca00078e0208 */
[----:B------:R-:W-:Y:S02]  /*3bb0*/  ISETP.GE.U32.AND P0, PT, R8, 0x100, PT ;  /* 0x000001000800780c */ /* 0x000fe40003f06070 */
[-C--:B---3--:R-:W-:Y:S02]  /*3bc0*/  VIADDMNMX R25, R25, -R20.reuse, 0xffffffff, !PT ;  /* 0xffffffff19197446 */ /* 0x088fe40007800914 */
[-C--:B----4-:R-:W-:Y:S02]  /*3bd0*/  VIADDMNMX R23, R23, -R20.reuse, 0xffffffff, !PT ;  /* 0xffffffff17177446 */ /* 0x090fe40007800914 */
[-C--:B-----5:R-:W-:Y:S01]  /*3be0*/  VIADDMNMX R19, R19, -R20.reuse, 0xffffffff, !PT ;  /* 0xffffffff13137446 */ /* 0x0a0fe20007800914 */
[----:B------:R1:W-:Y:S01]  /*3bf0*/  STS [R22+0x10000], R25 ;  /* 0x0100001916007388 */ /* 0x0003e20000000800 */
[----:B--2---:R-:W-:Y:S01]  /*3c00*/  VIADDMNMX R20, R11, -R20, 0xffffffff, !PT ;  /* 0xffffffff0b147446 */ /* 0x004fe20007800914 */
[----:B------:R-:W-:Y:S02]  /*3c10*/  IMAD R11, R21, 0x4, R12 ;  /* 0x00000004150b7824 */ /* 0x000fe400078e020c */
[----:B------:R1:W-:Y:S04]  /*3c20*/  STS [R18+0x10000], R23 ;  /* 0x0100001712007388 */ /* 0x0003e80000000800 */
[----:B------:R1:W-:Y:S04]  /*3c30*/  STS [R12+0x10000], R19 ;  /* 0x010000130c007388 */ /* 0x0003e80000000800 */
[----:B------:R1:W-:Y:S01]  /*3c40*/  STS [R11+0x10000], R20 ;  /* 0x010000140b007388 */ /* 0x0003e20000000800 */
[----:B------:R-:W-:Y:S05]  /*3c50*/  @!P0 BRA `(.L_x_32) ;  /* 0xfffffffc006c8947 */ /* 0x000fea000383ffff */
.L_x_29:
[----:B------:R-:W-:Y:S05]  /*3c60*/  BSYNC.RECONVERGENT B1 ;  /* 0x0000000000017941 */ /* 0x000fea0003800200 */
.L_x_28:
[----:B------:R-:W-:Y:S02]  /*3c70*/  IADD3 R213, PT, PT, R213, 0x100, RZ ;  /* 0x00000100d5d57810 */ /* 0x000fe40007ffe0ff */
[----:B------:R-:W-:Y:S02]  /*3c80*/  LOP3.LUT R215, R215, 0x1, RZ, 0x3c, !PT ;  /* 0x00000001d7d77812 */ /* 0x000fe400078e3cff */
.L_x_27:
[----:B------:R-:W-:Y:S05]  /*3c90*/  BSYNC.RECONVERGENT B2 ;  /* 0x0000000000027941 */ /* 0x000fea0003800200 */
.L_x_26:
[----:B------:R-:W-:-:S13]  /*3ca0*/  ISETP.NE.AND P0, PT, R214, R207, PT ;  /* 0x000000cfd600720c */ /* 0x000fda0003f05270 */
[----:B------:R-:W-:Y:S05]  /*3cb0*/  @!P0 BRA `(.L_x_33) ;  /* 0x00000000006c8947 */ /* 0x000fea0003800000 */
[----:B------:R-:W-:Y:S02]  /*3cc0*/  @!P5 SHF.R.S32.HI R8, RZ, R204, R214 ;  /* 0x000000ccff08d219 */ /* 0x000fe400000114d6 */
[----:B------:R-:W-:-:S03]  /*3cd0*/  @!P5 LOP3.LUT R214, R214, R13, RZ, 0x30, !PT ;  /* 0x0000000dd6d6d212 */ /* 0x000fc600078e30ff */
[----:B-1-3--:R-:W-:Y:S01]  /*3ce0*/  @!P5 IMAD R11, R8, R207, RZ ;  /* 0x000000cf080bd224 */ /* 0x00afe200078e02ff */
        /* <DEDUP_REMOVED lines=16> */
.L_x_34:
        /* <DEDUP_REMOVED lines=8> */
.L_x_33:
[----:B------:R-:W-:Y:S01]  /*3e70*/  IADD3 R218, PT, PT, R218, 0x1, RZ ;  /* 0x00000001dada7810 */ /* 0x000fe20007ffe0ff */
[----:B------:R-:W-:Y:S01]  /*3e80*/  IMAD.MOV.U32 R214, RZ, RZ, RZ ;  /* 0x000000ffffd67224 */ /* 0x000fe200078e00ff */
[----:B--2---:R-:W-:Y:S02]  /*3e90*/  IADD3 R216, PT, PT, R216, R207, RZ ;  /* 0x000000cfd8d87210 */ /* 0x004fe40007ffe0ff */
[----:B------:R-:W-:-:S05]  /*3ea0*/  IADD3 R6, PT, PT, R9, R218, RZ ;  /* 0x000000da09067210 */ /* 0x000fca0007ffe0ff */
[----:B------:R-:W-:-:S05]  /*3eb0*/  IMAD.SHL.U32 R6, R6, 0x4, RZ ;  /* 0x0000000406067824 */ /* 0x000fca00078e00ff */
[----:B------:R-:W-:-:S05]  /*3ec0*/  LOP3.LUT R6, R6, 0x7fc, RZ, 0xc0, !PT ;  /* 0x000007fc06067812 */ /* 0x000fca00078ec0ff */
[----:B------:R-:W2:Y:S02]  /*3ed0*/  LDS R203, [R6+UR13+0x10000] ;  /* 0x0100000d06cb7984 */ /* 0x000ea40008000800 */
[----:B--2---:R-:W-:-:S07]  /*3ee0*/  IMAD R203, R203, R207, -R216 ;  /* 0x000000cfcbcb7224 */ /* 0x004fce00078e0ad8 */
.L_x_25:
[----:B------:R-:W0:Y:S01]  /*3ef0*/  LDGDEPBAR ;  /* 0x00000000000079af */ /* 0x000e220000000000 */
[----:B------:R-:W-:Y:S02]  /*3f00*/  ISETP.GE.AND P0, PT, R14, 0x20, PT ;  /* 0x000000200e00780c */ /* 0x000fe40003f06270 */
[----:B------:R-:W-:Y:S02]  /*3f10*/  CS2R R102, SRZ ;  /* 0x0000000000667805 */ /* 0x000fe4000001ff00 */
[----:B------:R-:W-:Y:S02]  /*3f20*/  LEA R5, R5, UR4, 0x4 ;  /* 0x0000000405057c11 */ /* 0x000fe4000f8e20ff */
[----:B------:R-:W-:Y:S02]  /*3f30*/  CS2R R100, SRZ ;  /* 0x0000000000647805 */ /* 0x000fe4000001ff00 */
[----:B------:R-:W-:Y:S02]  /*3f40*/  LEA.HI.SX32 R212, R212, 0xfffffffd, 0x1b ;  /* 0xfffffffdd4d47811 */ /* 0x000fe400078fdaff */
[----:B------:R-:W-:-:S02]  /*3f50*/  CS2R R98, SRZ ;  /* 0x0000000000627805 */ /* 0x000fc4000001ff00 */
[----:B------:R-:W-:Y:S02]  /*3f60*/  CS2R R96, SRZ ;  /* 0x0000000000607805 */ /* 0x000fe4000001ff00 */
[----:B------:R-:W-:Y:S02]  /*3f70*/  CS2R R38, SRZ ;  /* 0x0000000000267805 */ /* 0x000fe4000001ff00 */
[----:B------:R-:W-:Y:S02]  /*3f80*/  CS2R R36, SRZ ;  /* 0x0000000000247805 */ /* 0x000fe4000001ff00 */
[----:B------:R-:W-:Y:S02]  /*3f90*/  CS2R R34, SRZ ;  /* 0x0000000000227805 */ /* 0x000fe4000001ff00 */
[----:B----4-:R-:W-:Y:S02]  /*3fa0*/  CS2R R32, SRZ ;  /* 0x0000000000207805 */ /* 0x010fe4000001ff00 */
        /* <DEDUP_REMOVED lines=12> */
[----:B------:R-:W-:-:S04]  /*4070*/  DEPBAR.LE SB0, 0x2 ;  /* 0x000080800000791a */ /* 0x000fc80000000000 */
[----:B------:R-:W-:Y:S01]  /*4080*/  BAR.SYNC.DEFER_BLOCKING 0x0 ;  /* 0x0000000000007b1d */ /* 0x000fe20000010000 */
[----:B------:R-:W-:Y:S02]  /*4090*/  CS2R R46, SRZ ;  /* 0x00000000002e7805 */ /* 0x000fe4000001ff00 */
[----:B------:R-:W-:Y:S02]  /*40a0*/  CS2R R44, SRZ ;  /* 0x00000000002c7805 */ /* 0x000fe4000001ff00 */
[----:B------:R-:W-:Y:S02]  /*40b0*/  CS2R R26, SRZ ;  /* 0x00000000001a7805 */ /* 0x000fe4000001ff00 */
[----:B-1----:R-:W-:Y:S02]  /*40c0*/  CS2R R24, SRZ ;  /* 0x0000000000187805 */ /* 0x002fe4000001ff00 */
[----:B------:R-:W-:Y:S02]  /*40d0*/  CS2R R114, SRZ ;  /* 0x0000000000727805 */ /* 0x000fe4000001ff00 */
[----:B------:R-:W-:-:S02]  /*40e0*/  CS2R R112, SRZ ;  /* 0x0000000000707805 */ /* 0x000fc4000001ff00 */
[----:B------:R-:W-:Y:S02]  /*40f0*/  CS2R R86, SRZ ;  /* 0x0000000000567805 */ /* 0x000fe4000001ff00 */
[----:B------:R-:W-:Y:S02]  /*4100*/  CS2R R84, SRZ ;  /* 0x0000000000547805 */ /* 0x000fe4000001ff00 */
[----:B------:R-:W-:Y:S02]  /*4110*/  CS2R R50, SRZ ;  /* 0x0000000000327805 */ /* 0x000fe4000001ff00 */
[----:B------:R-:W-:Y:S02]  /*4120*/  CS2R R48, SRZ ;  /* 0x0000000000307805 */ /* 0x000fe4000001ff00 */
[----:B---3--:R-:W-:Y:S02]  /*4130*/  CS2R R22, SRZ ;  /* 0x0000000000167805 */ /* 0x008fe4000001ff00 */
        /* <DEDUP_REMOVED lines=12> */
[----:B------:R-:W1:Y:S01]  /*4200*/  LDSM.16.M88.4 R132, [R4+UR5] ;  /* 0x000000050484783b */ /* 0x000e620008000200 */
[----:B------:R-:W-:-:S02]  /*4210*/  CS2R R76, SRZ ;  /* 0x00000000004c7805 */ /* 0x000fc4000001ff00 */
[----:B------:R-:W-:Y:S02]  /*4220*/  CS2R R58, SRZ ;  /* 0x00000000003a7805 */ /* 0x000fe4000001ff00 */
[----:B------:R-:W-:Y:S01]  /*4230*/  CS2R R56, SRZ ;  /* 0x0000000000387805 */ /* 0x000fe2000001ff00 */
[----:B------:R-:W3:Y:S01]  /*4240*/  LDSM.16.M88.4 R152, [R4+UR5+0x1000] ;  /* 0x001000050498783b */ /* 0x000ee20008000200 */
[----:B------:R-:W-:Y:S02]  /*4250*/  CS2R R14, SRZ ;  /* 0x00000000000e7805 */ /* 0x000fe4000001ff00 */
[----:B------:R-:W-:Y:S02]  /*4260*/  CS2R R12, SRZ ;  /* 0x00000000000c7805 */ /* 0x000fe4000001ff00 */
[----:B------:R-:W-:Y:S01]  /*4270*/  CS2R R126, SRZ ;  /* 0x00000000007e7805 */ /* 0x000fe2000001ff00 */
[----:B------:R-:W4:Y:S01]  /*4280*/  LDSM.16.M88.4 R156, [R4+UR5+0x2000] ;  /* 0x00200005049c783b */ /* 0x000f220008000200 */
[----:B------:R-:W-:-:S02]  /*4290*/  CS2R R124, SRZ ;  /* 0x00000000007c7805 */ /* 0x000fc4000001ff00 */
[----:B------:R-:W-:Y:S02]  /*42a0*/  CS2R R74, SRZ ;  /* 0x00000000004a7805 */ /* 0x000fe4000001ff00 */
[----:B------:R-:W-:Y:S01]  /*42b0*/  CS2R R72, SRZ ;  /* 0x0000000000487805 */ /* 0x000fe2000001ff00 */
[----:B------:R-:W1:Y:S01]  /*42c0*/  LDSM.16.M88.4 R160, [R4+UR5+0x3000] ;  /* 0x0030000504a0783b */ /* 0x000e620008000200 */
[----:B------:R-:W-:Y:S02]  /*42d0*/  CS2R R62, SRZ ;  /* 0x00000000003e7805 */ /* 0x000fe4000001ff00 */
[----:B------:R-:W-:Y:S02]  /*42e0*/  CS2R R60, SRZ ;  /* 0x00000000003c7805 */ /* 0x000fe4000001ff00 */
[----:B------:R-:W-:Y:S01]  /*42f0*/  CS2R R10, SRZ ;  /* 0x00000000000a7805 */ /* 0x000fe2000001ff00 */
[----:B------:R-:W1:Y:S01]  /*4300*/  LDSM.16.M88.4 R136, [R5] ;  /* 0x000000000588783b */ /* 0x000e620000000200 */
[----:B------:R-:W-:-:S02]  /*4310*/  CS2R R8, SRZ ;  /* 0x0000000000087805 */ /* 0x000fc4000001ff00 */
[----:B------:R-:W-:Y:S02]  /*4320*/  CS2R R130, SRZ ;  /* 0x0000000000827805 */ /* 0x000fe4000001ff00 */
[----:B------:R-:W-:Y:S01]  /*4330*/  CS2R R128, SRZ ;  /* 0x0000000000807805 */ /* 0x000fe2000001ff00 */
[----:B------:R-:W1:Y:S01]  /*4340*/  LDSM.16.M88.4 R140, [R5+0x1000] ;  /* 0x00100000058c783b */ /* 0x000e620000000200 */
[----:B------:R-:W-:Y:S02]  /*4350*/  CS2R R70, SRZ ;  /* 0x0000000000467805 */ /* 0x000fe4000001ff00 */
[----:B------:R-:W-:Y:S02]  /*4360*/  CS2R R68, SRZ ;  /* 0x0000000000447805 */ /* 0x000fe4000001ff00 */
[----:B------:R-:W-:Y:S01]  /*4370*/  CS2R R66, SRZ ;  /* 0x0000000000427805 */ /* 0x000fe2000001ff00 */
[----:B------:R-:W1:Y:S01]  /*4380*/  LDSM.16.M88.4 R144, [R5+0x2000] ;  /* 0x002000000590783b */ /* 0x000e620000000200 */
[----:B------:R-:W-:-:S02]  /*4390*/  CS2R R64, SRZ ;  /* 0x0000000000407805 */ /* 0x000fc4000001ff00 */
[----:B------:R-:W-:Y:S01]  /*43a0*/  CS2R R6, SRZ ;  /* 0x0000000000067805 */ /* 0x000fe2000001ff00 */
[----:B------:R5:W1:Y:S02]  /*43b0*/  LDSM.16.M88.4 R148, [R5+0x3000] ;  /* 0x003000000594783b */ /* 0x000a640000000200 */
[----:B-----5:R-:W-:Y:S01]  /*43c0*/  CS2R R4, SRZ ;  /* 0x0000000000047805 */ /* 0x020fe2000001ff00 */
[----:B---34-:R-:W-:Y:S06]  /*43d0*/  @!P0 BRA `(.L_x_35) ;  /* 0x0000001400508947 */ /* 0x018fec0003800000 */
[C---:B------:R-:W-:Y:S01]  /*43e0*/  VIADD R0, R166.reuse, 0x10 ;  /* 0x00000010a6007836 */ /* 0x040fe20000000000 */
[----:B------:R-:W3:Y:S01]  /*43f0*/  S2UR UR13, SR_CgaCtaId ;  /* 0x00000000000d79c3 */ /* 0x000ee20000008800 */
[----:B------:R-:W-:Y:S01]  /*4400*/  VIADD R2, R166, 0x18 ;  /* 0x00000018a6027836 */ /* 0x000fe20000000000 */
[-C--:B------:R-:W-:Y:S01]  /*4410*/  ISETP.GE.AND P1, PT, R164, R207.reuse, PT ;  /* 0x000000cfa400720c */ /* 0x080fe20003f26270 */
[----:B------:R-:W-:Y:S01]  /*4420*/  UMOV UR6, 0x400 ;  /* 0x0000040000067882 */ /* 0x000fe20000000000 */
[-C--:B------:R-:W-:Y:S01]  /*4430*/  ISETP.GE.AND P0, PT, R166, R207.reuse, PT ;  /* 0x000000cfa600720c */ /* 0x080fe20003f06270 */
[----:B------:R-:W4:Y:S01]  /*4440*/  LDCU.64 UR10, c[0x0][0x3a8] ;  /* 0x00007500ff0a77ac */ /* 0x000f220008000a00 */
[-C--:B------:R-:W-:Y:S02]  /*4450*/  ISETP.GE.AND P2, PT, R0, R207.reuse, PT ;  /* 0x000000cf0000720c */ /* 0x080fe40003f46270 */
[----:B------:R-:W-:Y:S01]  /*4460*/  ISETP.GE.AND P3, PT, R2, R207, PT ;  /* 0x000000cf0200720c */ /* 0x000fe20003f66270 */
[----:B------:R-:W1:Y:S01]  /*4470*/  LDCU.64 UR8, c[0x0][0x3d8] ;  /* 0x00007b00ff0877ac */ /* 0x000e620008000a00 */
[----:B------:R-:W-:-:S02]  /*4480*/  SEL R103, RZ, 0x2, P1 ;  /* 0x00000002ff677807 */ /* 0x000fc40000800000 */
[----:B------:R-:W-:Y:S01]  /*4490*/  SEL R2, RZ, 0x1, P0 ;  /* 0x00000001ff027807 */ /* 0x000fe20000000000 */
[----:B------:R-:W-:Y:S01]  /*44a0*/  UMOV UR19, URZ ;  /* 0x000000ff00137c82 */ /* 0x000fe20008000000 */
[----:B------:R-:W-:Y:S01]  /*44b0*/  SEL R164, RZ, 0x4, P2 ;  /* 0x00000004ffa47807 */ /* 0x000fe20001000000 */
[----:B------:R-:W-:Y:S01]  /*44c0*/  UMOV UR18, 0x3 ;  /* 0x0000000300127882 */ /* 0x000fe20000000000 */
[----:B------:R-:W-:Y:S01]  /*44d0*/  SEL R0, RZ, 0x8, P3 ;  /* 0x00000008ff007807 */ /* 0x000fe20001800000 */
[----:B------:R-:W-:Y:S01]  /*44e0*/  UMOV UR17, 0x180 ;  /* 0x0000018000117882 */ /* 0x000fe20000000000 */
[----:B------:R-:W-:Y:S01]  /*44f0*/  IADD3 R103, PT, PT, R164, R103, R2 ;  /* 0x00000067a4677210 */ /* 0x000fe20007ffe002 */
[----:B------:R-:W-:Y:S01]  /*4500*/  UMOV UR16, 0x180 ;  /* 0x0000018000107882 */ /* 0x000fe20000000000 */
[----:B------:R-:W-:Y:S02]  /*4510*/  ISETP.NE.AND P2, PT, R212, RZ, PT ;  /* 0x000000ffd400720c */ /* 0x000fe40003f45270 */
[----:B------:R-:W-:Y:S01]  /*4520*/  IADD3 R208, P1, PT, R168, R208, RZ ;  /* 0x000000d0a8d07210 */ /* 0x000fe20007f3e0ff */
[----:B------:R-:W-:Y:S01]  /*4530*/  IMAD.IADD R0, R0, 0x1, R103 ;  /* 0x0000000100007824 */ /* 0x000fe200078e0267 */
[----:B------:R-:W-:Y:S01]  /*4540*/  IADD3 R211, P0, PT, R211, R170, RZ ;  /* 0x000000aad3d37210 */ /* 0x000fe20007f1e0ff */
[----:B------:R-:W-:Y:S01]  /*4550*/  IMAD.MOV.U32 R103, RZ, RZ, RZ ;  /* 0x000000ffff677224 */ /* 0x000fe200078e00ff */
[----:B------:R-:W-:Y:S01]  /*4560*/  SEL R165, R165, RZ, P2 ;  /* 0x000000ffa5a57207 */ /* 0x000fe20001000000 */
[----:B------:R-:W-:Y:S01]  /*4570*/  IMAD.X R217, R169, 0x1, R209, P1 ;  /* 0x00000001a9d97824 */ /* 0x000fe200008e06d1 */
[----:B------:R-:W-:Y:S01]  /*4580*/  SEL R219, R219, RZ, P2 ;  /* 0x000000ffdbdb7207 */ /* 0x000fe20001000000 */
[----:B------:R-:W-:Y:S01]  /*4590*/  IMAD.X R206, R206, 0x1, R3, P0 ;  /* 0x00000001cece7824 */ /* 0x000fe200000e0603 */
[----:B------:R-:W-:Y:S01]  /*45a0*/  LOP3.LUT R210, R165, R0, RZ, 0xc0, !PT ;  /* 0x00000000a5d27212 */ /* 0x000fe200078ec0ff */
[----:B-1-34-:R-:W-:-:S12]  /*45b0*/  ULEA UR13, UR13, UR6, 0x18 ;  /* 0x000000060d0d7291 */ /* 0x01afd8000f8ec0ff */
.L_x_43:
[C---:B----4-:R-:W-:Y:S01]  /*45c0*/  HMMA.16816.F32 R4, R132.reuse, R136, R4 ;  /* 0x000000888404723c */ /* 0x050fe20000001804 */
[----:B------:R-:W1:Y:S01]  /*45d0*/  S2R R0, SR_TID.X ;  /* 0x0000000000007919 */ /* 0x000e620000002100 */
[----:B------:R-:W-:Y:S01]  /*45e0*/  UMOV UR23, UR5 ;  /* 0x0000000500177c82 */ /* 0x000fe20008000000 */
[----:B------:R-:W-:Y:S01]  /*45f0*/  UMOV UR22, UR4 ;  /* 0x0000000400167c82 */ /* 0x000fe20008000000 */
[----:B------:R-:W-:Y:S01]  /*4600*/  UMOV UR21, UR19 ;  /* 0x0000001300157c82 */ /* 0x000fe20008000000 */
[----:B------:R-:W-:Y:S01]  /*4610*/  IMAD.SHL.U32 R207, R210, 0x10, RZ ;  /* 0x00000010d2cf7824 */ /* 0x000fe200078e00ff */
[----:B------:R-:W-:Y:S01]  /*4620*/  ISETP.GE.AND P2, PT, R203, RZ, PT ;  /* 0x000000ffcb00720c */ /* 0x000fe20003f46270 */
[----:B------:R-:W-:Y:S01]  /*4630*/  IMAD.SHL.U32 R228, R219, 0x4, RZ ;  /* 0x00000004dbe47824 */ /* 0x000fe200078e00ff */
[C---:B------:R-:W-:Y:S01]  /*4640*/  HMMA.16816.F32 R8, R132.reuse, R138, R8 ;  /* 0x0000008a8408723c */ /* 0x040fe20000001808 */
[----:B------:R-:W-:Y:S01]  /*4650*/  UMOV UR20, UR18 ;  /* 0x0000001200147c82 */ /* 0x000fe20008000000 */
[----:B------:R-:W-:Y:S01]  /*4660*/  UMOV UR7, UR17 ;  /* 0x0000001100077c82 */ /* 0x000fe20008000000 */
[----:B------:R-:W-:Y:S01]  /*4670*/  LOP3.LUT P1, RZ, R207, 0x10, RZ, 0xc0, !PT ;  /* 0x00000010cfff7812 */ /* 0x000fe2000782c0ff */
[----:B------:R-:W-:Y:S01]  /*4680*/  IMAD.SHL.U32 R230, R219, 0x2, RZ ;  /* 0x00000002dbe67824 */ /* 0x000fe200078e00ff */
[----:B------:R-:W-:Y:S01]  /*4690*/  SEL R207, RZ, 0x10, !P2 ;  /* 0x00000010ffcf7807 */ /* 0x000fe20005000000 */
[----:B------:R-:W-:Y:S01]  /*46a0*/  VIADD R214, R214, 0x20 ;  /* 0x00000020d6d67836 */ /* 0x000fe20000000000 */
[C---:B------:R-:W-:Y:S01]  /*46b0*/  LEA R220, P0, R203.reuse, RZ, 0x1 ;  /* 0x000000ffcbdc7211 */ /* 0x040fe200078008ff */
[C---:B------:R-:W-:Y:S01]  /*46c0*/  HMMA.16816.F32 R12, R132.reuse, R140, R12 ;  /* 0x0000008c840c723c */ /* 0x040fe2000000180c */
[----:B------:R-:W-:Y:S02]  /*46d0*/  UMOV UR6, UR16 ;  /* 0x0000001000067c82 */ /* 0x000fe40008000000 */
[-C--:B------:R-:W-:Y:S02]  /*46e0*/  LOP3.LUT P5, RZ, R228, R207.reuse, RZ, 0xc0, !PT ;  /* 0x000000cfe4ff7212 */ /* 0x080fe400078ac0ff */
[----:B------:R-:W-:Y:S02]  /*46f0*/  LOP3.LUT R220, R220, 0xfffffff0, RZ, 0xc0, !PT ;  /* 0xfffffff0dcdc7812 */ /* 0x000fe400078ec0ff */
[----:B------:R-:W-:Y:S01]  /*4700*/  LEA.HI.X.SX32 R221, R203, RZ, 0x1, P0 ;  /* 0x000000ffcbdd7211 */ /* 0x000fe200000f0eff */
[C---:B------:R-:W-:Y:S03]  /*4710*/  HMMA.16816.F32 R16, R132.reuse, R142, R16 ;  /* 0x0000008e8410723c */ /* 0x040fe60000001810 */
[----:B------:R-:W-:Y:S02]  /*4720*/  IADD3 R220, P0, PT, R211, R220, RZ ;  /* 0x000000dcd3dc7210 */ /* 0x000fe40007f1e0ff */
[----:B------:R-:W-:Y:S03]  /*4730*/  LOP3.LUT R224, R219, 0x1, RZ, 0xc0, !PT ;  /* 0x00000001dbe07812 */ /* 0x000fe600078ec0ff */
[C---:B------:R-:W-:Y:S03]  /*4740*/  HMMA.16816.F32 R20, R132.reuse, R144, R20 ;  /* 0x000000908414723c */ /* 0x040fe60000001814 */
[----:B------:R-:W-:Y:S01]  /*4750*/  IMAD.X R221, R221, 0x1, R206, P0 ;  /* 0x00000001dddd7824 */ /* 0x000fe200000e06ce */
[----:B-1----:R-:W-:Y:S01]  /*4760*/  SHF.R.U32.HI R167, RZ, 0x1, R0 ;  /* 0x00000001ffa77819 */ /* 0x002fe20000011600 */
[----:B------:R-:W-:Y:S01]  /*4770*/  IMAD.MOV R224, RZ, RZ, -R224 ;  /* 0x000000ffffe07224 */ /* 0x000fe200078e0ae0 */
[----:B------:R-:W-:Y:S01]  /*4780*/  SHF.R.U32.HI R209, RZ, 0x2, R0 ;  /* 0x00000002ffd17819 */ /* 0x000fe20000011600 */
[----:B------:R-:W-:Y:S01]  /*4790*/  IMAD.SHL.U32 R165, R0, 0x4, RZ ;  /* 0x0000000400a57824 */ /* 0x000fe200078e00ff */
[C---:B------:R-:W-:Y:S03]  /*47a0*/  HMMA.16816.F32 R24, R132.reuse, R146, R24 ;  /* 0x000000928418723c */ /* 0x040fe60000001818 */
[----:B------:R-:W-:Y:S01]  /*47b0*/  LOP3.LUT P4, RZ, R224, R207, RZ, 0xc0, !PT ;  /* 0x000000cfe0ff7212 */ /* 0x000fe2000788c0ff */
[C---:B------:R-:W-:Y:S01]  /*47c0*/  IMAD.SHL.U32 R3, R0.reuse, 0x100, RZ ;  /* 0x0000010000037824 */ /* 0x040fe200078e00ff */
[----:B------:R-:W-:Y:S02]  /*47d0*/  LOP3.LUT R165, R165, 0x4, RZ, 0xc0, !PT ;  /* 0x00000004a5a57812 */ /* 0x000fe400078ec0ff */
[----:B------:R-:W-:Y:S01]  /*47e0*/  LOP3.LUT R2, R0, 0x1f, RZ, 0xc0, !PT ;  /* 0x0000001f00027812 */ /* 0x000fe200078ec0ff */
[C---:B------:R-:W-:Y:S03]  /*47f0*/  HMMA.16816.F32 R28, R132.reuse, R148, R28 ;  /* 0x00000094841c723c */ /* 0x040fe6000000181c */
[----:B------:R-:W-:Y:S02]  /*4800*/  SHF.R.U32.HI R164, RZ, 0x4, R2 ;  /* 0x00000004ffa47819 */ /* 0x000fe40000011602 */
[----:B------:R-:W-:Y:S02]  /*4810*/  LOP3.LUT R3, R3, 0xe00, RZ, 0xc0, !PT ;  /* 0x00000e0003037812 */ /* 0x000fe400078ec0ff */
[----:B------:R-:W-:Y:S01]  /*4820*/  LOP3.LUT R164, R164, 0x3, R167, 0x78, !PT ;  /* 0x00000003a4a47812 */ /* 0x000fe200078e78a7 */
[-C--:B------:R-:W-:Y:S03]  /*4830*/  HMMA.16816.F32 R32, R132, R150.reuse, R32 ;  /* 0x000000968420723c */ /* 0x080fe60000001820 */
[-C--:B------:R-:W-:Y:S02]  /*4840*/  LOP3.LUT R164, R164, R165.reuse, RZ, 0xfc, !PT ;  /* 0x000000a5a4a47212 */ /* 0x080fe400078efcff */
[----:B------:R-:W-:Y:S02]  /*4850*/  SHF.R.U32.HI R166, RZ, 0x3, R0 ;  /* 0x00000003ffa67819 */ /* 0x000fe40000011600 */
[----:B------:R-:W-:Y:S01]  /*4860*/  LOP3.LUT R222, R0, 0x3e0, RZ, 0xc0, !PT ;  /* 0x000003e000de7812 */ /* 0x000fe200078ec0ff */
[C---:B------:R-:W-:Y:S04]  /*4870*/  HMMA.16816.F32 R36, R152.reuse, R150, R36 ;  /* 0x000000969824723c */ /* 0x040fe80000001824 */
[----:B---3--:R-:W-:Y:S01]  /*4880*/  IMAD R196, R164, 0x10, R3 ;  /* 0x00000010a4c47824 */ /* 0x008fe200078e0203 */
[----:B------:R-:W-:Y:S02]  /*4890*/  LOP3.LUT R164, R0, 0x7, RZ, 0xc0, !PT ;  /* 0x0000000700a47812 */ /* 0x000fe400078ec0ff */
[----:B------:R-:W-:Y:S01]  /*48a0*/  LOP3.LUT R222, R222, 0x7, R209, 0xf8, !PT ;  /* 0x00000007dede7812 */ /* 0x000fe200078ef8d1 */
[C---:B------:R-:W-:Y:S03]  /*48b0*/  HMMA.16816.F32 R40, R152.reuse, R148, R40 ;  /* 0x000000949828723c */ /* 0x040fe60000001828 */
[----:B------:R-:W-:Y:S01]  /*48c0*/  LOP3.LUT R198, R196, 0x20, RZ, 0x3c, !PT ;  /* 0x00000020c4c67812 */ /* 0x000fe200078e3cff */
[----:B------:R-:W-:Y:S01]  /*48d0*/  IMAD.SHL.U32 R209, R210, 0x8, RZ ;  /* 0x00000008d2d17824 */ /* 0x000fe200078e00ff */
[----:B------:R-:W-:Y:S02]  /*48e0*/  SHF.R.U32.HI R3, RZ, 0x1, R164 ;  /* 0x00000001ff037819 */ /* 0x000fe400000116a4 */
[----:B------:R-:W-:Y:S01]  /*48f0*/  LOP3.LUT R164, R164, 0x8, R167, 0xf8, !PT ;  /* 0x00000008a4a47812 */ /* 0x000fe200078ef8a7 */
[C---:B------:R-:W-:Y:S01]  /*4900*/  HMMA.16816.F32 R44, R152.reuse, R146, R44 ;  /* 0x00000092982c723c */ /* 0x040fe2000000182c */
[----:B------:R1:W3:Y:S02]  /*4910*/  LDSM.16.M88.4 R184, [R198+UR5+0x1000] ;  /* 0x00100005c6b8783b */ /* 0x0002e40008000200 */
[----:B------:R-:W-:Y:S02]  /*4920*/  LOP3.LUT P6, RZ, R209, 0x10, RZ, 0xc0, !PT ;  /* 0x00000010d1ff7812 */ /* 0x000fe400078cc0ff */
[----:B------:R-:W-:Y:S01]  /*4930*/  LOP3.LUT R166, R3, 0x1, R166, 0x78, !PT ;  /* 0x0000000103a67812 */ /* 0x000fe200078e78a6 */
[----:B------:R-:W-:Y:S01]  /*4940*/  IMAD.SHL.U32 R3, R164, 0x10, RZ ;  /* 0x00000010a4037824 */ /* 0x000fe200078e00ff */
[----:B------:R-:W-:Y:S01]  /*4950*/  SHF.R.U32.HI R225, RZ, 0x1, R222 ;  /* 0x00000001ffe17819 */ /* 0x000fe200000116de */
[C---:B------:R-:W-:Y:S01]  /*4960*/  HMMA.16816.F32 R48, R152.reuse, R144, R48 ;  /* 0x000000909830723c */ /* 0x040fe20000001830 */
[----:B------:R1:W3:Y:S02]  /*4970*/  LDSM.16.M88.4 R188, [R198+UR5+0x2000] ;  /* 0x00200005c6bc783b */ /* 0x0002e40008000200 */
[----:B------:R-:W-:Y:S02]  /*4980*/  LOP3.LUT R166, R166, R165, RZ, 0xfc, !PT ;  /* 0x000000a5a6a67212 */ /* 0x000fe400078efcff */
[----:B------:R-:W-:Y:S02]  /*4990*/  LOP3.LUT R209, R0, 0x4, RZ, 0xc0, !PT ;  /* 0x0000000400d17812 */ /* 0x000fe400078ec0ff */
[----:B------:R-:W-:Y:S01]  /*49a0*/  LOP3.LUT R3, R166, 0xe0, R3, 0xf8, !PT ;  /* 0x000000e0a6037812 */ /* 0x000fe200078ef803 */
[C---:B------:R-:W-:Y:S01]  /*49b0*/  HMMA.16816.F32 R52, R152.reuse, R142, R52 ;  /* 0x0000008e9834723c */ /* 0x040fe20000001834 */
[----:B------:R1:W3:Y:S02]  /*49c0*/  LDSM.16.M88.4 R192, [R198+UR5+0x3000] ;  /* 0x00300005c6c0783b */ /* 0x0002e40008000200 */
[-C--:B------:R-:W-:Y:S01]  /*49d0*/  LOP3.LUT R226, R225, R0.reuse, RZ, 0x3c, !PT ;  /* 0x00000000e1e27212 */ /* 0x080fe200078e3cff */
[----:B------:R-:W-:Y:S01]  /*49e0*/  IMAD.SHL.U32 R164, R3, 0x10, RZ ;  /* 0x0000001003a47824 */ /* 0x000fe200078e00ff */
[----:B------:R-:W-:Y:S01]  /*49f0*/  LOP3.LUT R223, R222, 0x8, RZ, 0xfc, !PT ;  /* 0x00000008dedf7812 */ /* 0x000fe200078efcff */
[----:B------:R-:W-:Y:S01]  /*4a00*/  IMAD.SHL.U32 R222, R210, 0x4, RZ ;  /* 0x00000004d2de7824 */ /* 0x000fe200078e00ff */
[----:B------:R-:W-:Y:S01]  /*4a10*/  LOP3.LUT R226, R209, 0x3, R226, 0xf8, !PT ;  /* 0x00000003d1e27812 */ /* 0x000fe200078ef8e2 */
[C---:B------:R-:W-:Y:S03]  /*4a20*/  HMMA.16816.F32 R56, R152.reuse, R140, R56 ;  /* 0x0000008c9838723c */ /* 0x040fe60000001838 */
[----:B------:R-:W-:Y:S01]  /*4a30*/  LOP3.LUT R197, R164, 0x20, RZ, 0x3c, !PT ;  /* 0x00000020a4c57812 */ /* 0x000fe200078e3cff */
[----:B------:R-:W-:Y:S01]  /*4a40*/  IMAD R226, R225, 0x20, R226 ;  /* 0x00000020e1e27824 */ /* 0x000fe200078e02e2 */
[----:B------:R1:W3:Y:S01]  /*4a50*/  LDSM.16.M88.4 R164, [R198+UR5] ;  /* 0x00000005c6a4783b */ /* 0x0002e20008000200 */
[----:B------:R-:W-:Y:S01]  /*4a60*/  LOP3.LUT P3, RZ, R222, 0x10, RZ, 0xc0, !PT ;  /* 0x00000010deff7812 */ /* 0x000fe2000786c0ff */
[----:B------:R-:W-:Y:S01]  /*4a70*/  IMAD.SHL.U32 R225, R210, 0x2, RZ ;  /* 0x00000002d2e17824 */ /* 0x000fe200078e00ff */
[C---:B------:R-:W-:Y:S03]  /*4a80*/  HMMA.16816.F32 R60, R152.reuse, R138, R60 ;  /* 0x0000008a983c723c */ /* 0x040fe6000000183c */
[----:B------:R-:W-:Y:S02]  /*4a90*/  SHF.R.U32.HI R223, RZ, 0x1, R223 ;  /* 0x00000001ffdf7819 */ /* 0x000fe400000116df */
[----:B------:R1:W3:Y:S01]  /*4aa0*/  LDSM.16.M88.4 R168, [R197+UR4] ;  /* 0x00000004c5a8783b */ /* 0x0002e20008000200 */
[----:B------:R-:W-:Y:S02]  /*4ab0*/  LOP3.LUT P2, RZ, R225, 0x10, RZ, 0xc0, !PT ;  /* 0x00000010e1ff7812 */ /* 0x000fe4000784c0ff */
[-C--:B------:R-:W-:Y:S03]  /*4ac0*/  HMMA.16816.F32 R64, R152, R136.reuse, R64 ;  /* 0x000000889840723c */ /* 0x080fe60000001840 */
[----:B------:R-:W-:Y:S02]  /*4ad0*/  LOP3.LUT R224, R223, R0, RZ, 0x3c, !PT ;  /* 0x00000000dfe07212 */ /* 0x000fe400078e3cff */
[----:B------:R1:W3:Y:S02]  /*4ae0*/  LDSM.16.M88.4 R172, [R197+UR4+0x1000] ;  /* 0x00100004c5ac783b */ /* 0x0002e40008000200 */
[----:B------:R-:W-:Y:S01]  /*4af0*/  LOP3.LUT R224, R209, 0x3, R224, 0xf8, !PT ;  /* 0x00000003d1e07812 */ /* 0x000fe200078ef8e0 */
[C---:B------:R-:W-:Y:S04]  /*4b00*/  HMMA.16816.F32 R68, R156.reuse, R136, R68 ;  /* 0x000000889c44723c */ /* 0x040fe80000001844 */
[----:B------:R-:W-:Y:S01]  /*4b10*/  LEA R209, R226, UR13, 0x4 ;  /* 0x0000000de2d17c11 */ /* 0x000fe2000f8e20ff */
[----:B------:R1:W3:Y:S01]  /*4b20*/  LDSM.16.M88.4 R176, [R197+UR4+0x2000] ;  /* 0x00200004c5b0783b */ /* 0x0002e20008000200 */
[----:B------:R-:W-:Y:S02]  /*4b30*/  IMAD.SHL.U32 R226, R219, 0x8, RZ ;  /* 0x00000008dbe27824 */ /* 0x000fe400078e00ff */
[C---:B------:R-:W-:Y:S03]  /*4b40*/  HMMA.16816.F32 R72, R156.reuse, R138, R72 ;  /* 0x0000008a9c48723c */ /* 0x040fe60000001848 */
[-C--:B------:R-:W-:Y:S01]  /*4b50*/  LOP3.LUT P0, RZ, R226, R207.reuse, RZ, 0xc0, !PT ;  /* 0x000000cfe2ff7212 */ /* 0x080fe2000780c0ff */
[C---:B------:R-:W-:Y:S01]  /*4b60*/  VIADD R222, R209.reuse, UR16 ;  /* 0x00000010d1de7c36 */ /* 0x040fe20008000000 */
[----:B------:R1:W3:Y:S01]  /*4b70*/  LDSM.16.M88.4 R180, [R197+UR4+0x3000] ;  /* 0x00300004c5b4783b */ /* 0x0002e20008000200 */
[----:B------:R-:W-:Y:S02]  /*4b80*/  VIADD R225, R209, UR17 ;  /* 0x00000011d1e17c36 */ /* 0x000fe40008000000 */
[C---:B------:R-:W-:Y:S03]  /*4b90*/  HMMA.16816.F32 R76, R156.reuse, R140, R76 ;  /* 0x0000008c9c4c723c */ /* 0x040fe6000000184c */
[----:B------:R-:W-:Y:S02]  /*4ba0*/  IMAD R224, R223, 0x20, R224 ;  /* 0x00000020dfe07824 */ /* 0x000fe400078e02e0 */
[----:B------:R-:W-:Y:S01]  /*4bb0*/  @!PT LDS RZ, [RZ] ;  /* 0x00000000fffff984 */ /* 0x000fe20000000800 */
[----:B------:R-:W-:Y:S01]  /*4bc0*/  @!PT LDS RZ, [RZ] ;  /* 0x00000000fffff984 */ /* 0x000fe20000000800 */
[----:B------:R-:W-:Y:S01]  /*4bd0*/  @!PT LDS RZ, [RZ] ;  /* 0x00000000fffff984 */ /* 0x000fe20000000800 */
[----:B------:R4:W-:Y:S01]  /*4be0*/  LDGSTS.E.BYPASS.LTC128B.128 [R222], desc[UR14][R220.64], P4 ;  /* 0x00000000dcde7fae */ /* 0x0009e2000a181a0e */
[----:B------:R-:W-:Y:S01]  /*4bf0*/  IADD3 R226, P4, PT, R220, UR10, RZ ;  /* 0x0000000adce27c10 */ /* 0x000fe2000ff9e0ff */
[----:B------:R-:W-:Y:S01]  /*4c00*/  IMAD.MOV.U32 R209, RZ, RZ, R217 ;  /* 0x000000ffffd17224 */ /* 0x000fe200078e00d9 */
[C---:B------:R-:W-:Y:S03]  /*4c10*/  HMMA.16816.F32 R80, R156.reuse, R142, R80 ;  /* 0x0000008e9c50723c */ /* 0x040fe60000001850 */
[----:B------:R-:W-:Y:S02]  /*4c20*/  LEA R224, R224, UR13, 0x4 ;  /* 0x0000000de0e07c11 */ /* 0x000fe4000f8e20ff */
[----:B------:R-:W-:Y:S02]  /*4c30*/  IADD3.X R227, PT, PT, R221, UR11, RZ, P4, !PT ;  /* 0x0000000bdde37c10 */ /* 0x000fe4000a7fe4ff */
[----:B------:R-:W-:Y:S01]  /*4c40*/  LOP3.LUT P4, RZ, R230, R207, RZ, 0xc0, !PT ;  /* 0x000000cfe6ff7212 */ /* 0x000fe2000788c0ff */
[C---:B------:R-:W-:Y:S01]  /*4c50*/  HMMA.16816.F32 R84, R156.reuse, R144, R84 ;  /* 0x000000909c54723c */ /* 0x040fe20000001854 */
[----:B------:R-:W5:Y:S02]  /*4c60*/  LDC R207, c[0x0][0x4e4] ;  /* 0x00013900ffcf7b82 */ /* 0x000f640000000800 */
[----:B------:R-:W-:Y:S05]  /*4c70*/  VIADD R223, R224, UR16 ;  /* 0x00000010e0df7c36 */ /* 0x000fea0008000000 */
[C---:B------:R-:W-:Y:S01]  /*4c80*/  HMMA.16816.F32 R88, R156.reuse, R146, R88 ;  /* 0x000000929c58723c */ /* 0x040fe20000001858 */
[----:B------:R1:W-:Y:S02]  /*4c90*/  LDGSTS.E.BYPASS.LTC128B.128 [R223], desc[UR14][R226.64], P0 ;  /* 0x00000000e2df7fae */ /* 0x0003e40008181a0e */
[----:B------:R-:W-:Y:S04]  /*4ca0*/  IADD3 R228, P0, PT, R208, UR8, RZ ;  /* 0x00000008d0e47c10 */ /* 0x000fe8000ff1e0ff */
[----:B------:R-:W-:Y:S01]  /*4cb0*/  IADD3.X R229, PT, PT, R217, UR9, RZ, P0, !PT ;  /* 0x00000009d9e57c10 */ /* 0x000fe200087fe4ff */
[C---:B------:R-:W-:Y:S01]  /*4cc0*/  HMMA.16816.F32 R92, R156.reuse, R148, R92 ;  /* 0x000000949c5c723c */ /* 0x040fe2000000185c */
[----:B------:R1:W-:Y:S02]  /*4cd0*/  LDGSTS.E.BYPASS.LTC128B.128 [R225+0x8000], desc[UR14][R208.64], P1 ;  /* 0x08000000d0e17fae */ /* 0x0003e40008981a0e */
[----:B------:R-:W-:Y:S01]  /*4ce0*/  VIADD R217, R224, UR17 ;  /* 0x00000011e0d97c36 */ /* 0x000fe20008000000 */
[----:B------:R-:W-:Y:S02]  /*4cf0*/  IADD3 R230, P1, PT, R226, UR10, RZ ;  /* 0x0000000ae2e67c10 */ /* 0x000fe4000ff3e0ff */
[----:B------:R-:W-:Y:S02]  /*4d00*/  IADD3 R232, P0, PT, R228, UR8, RZ ;  /* 0x00000008e4e87c10 */ /* 0x000fe4000ff1e0ff */
[-C--:B------:R-:W-:Y:S01]  /*4d10*/  HMMA.16816.F32 R96, R156, R150.reuse, R96 ;  /* 0x000000969c60723c */ /* 0x080fe20000001860 */
[----:B------:R1:W-:Y:S02]  /*4d20*/  LDGSTS.E.BYPASS.LTC128B.128 [R217+0x8000], desc[UR14][R228.64], P6 ;  /* 0x08000000e4d97fae */ /* 0x0003e4000b181a0e */
[----:B------:R-:W-:Y:S02]  /*4d30*/  IADD3.X R231, PT, PT, R227, UR11, RZ, P1, !PT ;  /* 0x0000000be3e77c10 */ /* 0x000fe40008ffe4ff */
[----:B------:R-:W-:Y:S02]  /*4d40*/  IADD3 R234, P1, PT, R230, UR10, RZ ;  /* 0x0000000ae6ea7c10 */ /* 0x000fe4000ff3e0ff */
[----:B------:R-:W-:Y:S01]  /*4d50*/  IADD3.X R233, PT, PT, R229, UR9, RZ, P0, !PT ;  /* 0x00000009e5e97c10 */ /* 0x000fe200087fe4ff */
[C---:B------:R-:W-:Y:S01]  /*4d60*/  HMMA.16816.F32 R100, R160.reuse, R150, R100 ;  /* 0x00000096a064723c */ /* 0x040fe20000001864 */
[----:B------:R1:W-:Y:S03]  /*4d70*/  LDGSTS.E.BYPASS.LTC128B.128 [R222+0x1000], desc[UR14][R230.64], P5 ;  /* 0x01000000e6de7fae */ /* 0x0003e6000a981a0e */
[----:B------:R-:W-:Y:S02]  /*4d80*/  IADD3.X R235, PT, PT, R231, UR11, RZ, P1, !PT ;  /* 0x0000000be7eb7c10 */ /* 0x000fe40008ffe4ff */
[----:B----4-:R-:W-:Y:S02]  /*4d90*/  IADD3 R220, P0, PT, R232, UR8, RZ ;  /* 0x00000008e8dc7c10 */ /* 0x010fe4000ff1e0ff */
[C---:B------:R-:W-:Y:S01]  /*4da0*/  HMMA.16816.F32 R104, R160.reuse, R148, R104 ;  /* 0x00000094a068723c */ /* 0x040fe20000001868 */
[----:B------:R1:W-:Y:S02]  /*4db0*/  LDGSTS.E.BYPASS.LTC128B.128 [R223+0x1000], desc[UR14][R234.64], P4 ;  /* 0x01000000eadf7fae */ /* 0x0003e4000a181a0e */
[----:B------:R-:W-:Y:S02]  /*4dc0*/  IADD3.X R221, PT, PT, R233, UR9, RZ, P0, !PT ;  /* 0x00000009e9dd7c10 */ /* 0x000fe400087fe4ff */
[----:B-----5:R-:W-:Y:S03]  /*4dd0*/  ISETP.GE.AND P0, PT, R214, R207, PT ;  /* 0x000000cfd600720c */ /* 0x020fe60003f06270 */
[C---:B------:R-:W-:Y:S01]  /*4de0*/  HMMA.16816.F32 R108, R160.reuse, R146, R108 ;  /* 0x00000092a06c723c */ /* 0x040fe2000000186c */
[----:B------:R1:W-:Y:S07]  /*4df0*/  LDGSTS.E.BYPASS.LTC128B.128 [R225+0x9000], desc[UR14][R232.64], P3 ;  /* 0x09000000e8e17fae */ /* 0x0003ee0009981a0e */
[C---:B------:R-:W-:Y:S01]  /*4e00*/  HMMA.16816.F32 R112, R160.reuse, R144, R112 ;  /* 0x00000090a070723c */ /* 0x040fe20000001870 */
[----:B------:R1:W-:Y:S07]  /*4e10*/  LDGSTS.E.BYPASS.LTC128B.128 [R217+0x9000], desc[UR14][R220.64], P2 ;  /* 0x09000000dcd97fae */ /* 0x0003ee0009181a0e */
[C---:B------:R-:W-:Y:S01]  /*4e20*/  HMMA.16816.F32 R116, R160.reuse, R142, R116 ;  /* 0x0000008ea074723c */ /* 0x040fe20000001874 */
[----:B------:R-:W0:Y:S07]  /*4e30*/  LDGDEPBAR ;  /* 0x00000000000079af */ /* 0x000e2e0000000000 */
[C---:B------:R-:W-:Y:S08]  /*4e40*/  HMMA.16816.F32 R120, R160.reuse, R140, R120 ;  /* 0x0000008ca078723c */ /* 0x040ff00000001878 */
[C---:B------:R-:W-:Y:S08]  /*4e50*/  HMMA.16816.F32 R124, R160.reuse, R138, R124 ;  /* 0x0000008aa07c723c */ /* 0x040ff0000000187c */
[----:B------:R-:W-:Y:S01]  /*4e60*/  HMMA.16816.F32 R128, R160, R136, R128 ;  /* 0x00000088a080723c */ /* 0x000fe20000001880 */
[----:B------:R-:W-:Y:S04]  /*4e70*/  DEPBAR.LE SB0, 0x2 ;  /* 0x000080800000791a */ /* 0x000fe80000000000 */
[----:B------:R-:W-:Y:S06]  /*4e80*/  BAR.SYNC.DEFER_BLOCKING 0x0 ;  /* 0x0000000000007b1d */ /* 0x000fec0000010000 */
[----:B------:R-:W-:Y:S09]  /*4e90*/  @!P0 BRA `(.L_x_36) ;  /* 0x0000000400808947 */ /* 0x000ff20003800000 */
[----:B------:R-:W-:Y:S01]  /*4ea0*/  SHF.R.U32.HI R132, RZ, 0x8, R218 ;  /* 0x00000008ff847819 */ /* 0x000fe200000116da */
[----:B------:R-:W-:Y:S03]  /*4eb0*/  BSSY.RECONVERGENT B1, `(.L_x_37) ;  /* 0x0000023000017945 */ /* 0x000fe60003800200 */
[----:B------:R-:W-:Y:S04]  /*4ec0*/  LOP3.LUT R132, R132, 0x1, RZ, 0xc0, !PT ;  /* 0x0000000184847812 */ /* 0x000fe800078ec0ff */
[----:B------:R-:W-:Y:S04]  /*4ed0*/  ISETP.NE.AND P0, PT, R132, R215, PT ;  /* 0x000000d78400720c */ /* 0x000fe80003f05270 */
[----:B------:R-:W-:Y:S11]  /*4ee0*/  ISETP.LT.U32.OR P0, PT, R199, 0x101, !P0 ;  /* 0x00000101c700780c */ /* 0x000ff60004701470 */
[----:B------:R-:W-:Y:S02]  /*4ef0*/  @!UPT UIADD3 URZ, UPT, UPT, URZ, URZ, URZ ;  /* 0x000000fffffff290 */ /* 0x000fe4000fffe0ff */
[----:B------:R-:W-:Y:S05]  /*4f00*/  @P0 BRA `(.L_x_38) ;  /* 0x0000000000740947 */ /* 0x000fea0003800000 */
[----:B------:R-:W-:Y:S01]  /*4f10*/  ISETP.GT.U32.AND P0, PT, R0, 0xff, PT ;  /* 0x000000ff0000780c */ /* 0x000fe20003f04070 */
[----:B------:R-:W-:Y:S11]  /*4f20*/  BSSY.RECONVERGENT B0, `(.L_x_39) ;  /* 0x0000019000007945 */ /* 0x000ff60003800200 */
[----:B------:R-:W-:Y:S01]  /*4f30*/  @!UPT UIADD3 URZ, UPT, UPT, URZ, URZ, URZ ;  /* 0x000000fffffff290 */ /* 0x000fe2000fffe0ff */
[----:B------:R-:W-:Y:S05]  /*4f40*/  @P0 BRA `(.L_x_40) ;  /* 0x0000000000580947 */ /* 0x000fea0003800000 */
[----:B------:R-:W-:Y:S01]  /*4f50*/  LEA R132, R0, UR13, 0x2 ;  /* 0x0000000d00847c11 */ /* 0x000fe2000f8e10ff */
[----:B------:R-:W4:Y:S01]  /*4f60*/  LDC.64 R134, c[0x0][0x4d8] ;  /* 0x00013600ff867b82 */ /* 0x000f220000000a00 */
[----:B------:R-:W-:Y:S01]  /*4f70*/  MOV R139, R0 ;  /* 0x00000000008b7202 */ /* 0x000fe20000000f00 */
[----:B------:R-:W-:Y:S02]  /*4f80*/  IMAD.IADD R136, R213, 0x1, R0 ;  /* 0x00000001d5887824 */ /* 0x000fe400078e0200 */
[----:B------:R-:W-:Y:S02]  /*4f90*/  IMAD R137, R215, 0x400, R132 ;  /* 0x00000400d7897824 */ /* 0x000fe400078e0284 */
[----:B------:R-:W-:Y:S03]  /*4fa0*/  VIADD R133, R199, 0xffffffff ;  /* 0xffffffffc7857836 */ /* 0x000fe60000000000 */
[----:B------:R-:W-:Y:S02]  /*4fb0*/  IADD3 R137, PT, PT, R137, 0x10000, RZ ;  /* 0x0001000089897810 */ /* 0x000fe40007ffe0ff */
[C---:B----4-:R-:W-:Y:S04]  /*4fc0*/  LEA R140, P0, R200.reuse, R134, 0x2 ;  /* 0x00000086c88c7211 */ /* 0x050fe800078010ff */
[----:B------:R-:W-:Y:S09]  /*4fd0*/  LEA.HI.X.SX32 R141, R200, R135, 0x2, P0 ;  /* 0x00000087c88d7211 */ /* 0x000ff200000f16ff */
.L_x_41:
[C---:B------:R-:W-:Y:S01]  /*4fe0*/  ISETP.GE.AND P0, PT, R136.reuse, R199, PT ;  /* 0x000000c78800720c */ /* 0x040fe20003f06270 */
[----:B------:R-:W4:Y:S03]  /*4ff0*/  LDC R132, c[0x0][0x4e8] ;  /* 0x00013a00ff847b82 */ /* 0x000f260000000800 */
[----:B------:R-:W-:-:S05]  /*5000*/  SEL R135, R136, R133, !P0 ;  /* 0x0000008588877207 */ /* 0x000fca0004000000 */
[----:B------:R-:W-:-:S05]  /*5010*/  IMAD.WIDE R142, R135, 0x4, R140 ;  /* 0x00000004878e7825 */ /* 0x000fca00078e028c */
[----:B------:R-:W4:Y:S01]  /*5020*/  LDG.E R135, desc[UR14][R142.64] ;  /* 0x0000000e8e877981 */ /* 0x000f22000c1e1900 */
[----:B------:R-:W5:Y:S02]  /*5030*/  LDC R134, c[0x0][0x360] ;  /* 0x0000d800ff867b82 */ /* 0x000f640000000800 */
[C---:B-----5:R-:W-:Y:S02]  /*5040*/  IMAD.IADD R139, R134.reuse, 0x1, R139 ;  /* 0x00000001868b7824 */ /* 0x060fe400078e028b */
[----:B------:R-:W-:-:S03]  /*5050*/  IMAD.IADD R136, R134, 0x1, R136 ;  /* 0x0000000186887824 */ /* 0x000fc600078e0288 */
[----:B------:R-:W-:Y:S02]  /*5060*/  ISETP.GE.U32.AND P0, PT, R139, 0x100, PT ;  /* 0x000001008b00780c */ /* 0x000fe40003f06070 */
[----:B----4-:R-:W-:-:S05]  /*5070*/  VIADDMNMX R132, R135, -R132, 0xffffffff, !PT ;  /* 0xffffffff87847446 */ /* 0x010fca0007800984 */
[----:B------:R4:W-:Y:S02]  /*5080*/  STS [R137], R132 ;  /* 0x0000008489007388 */ /* 0x0009e40000000800 */
[----:B----4-:R-:W-:-:S04]  /*5090*/  IMAD R137, R134, 0x4, R137 ;  /* 0x0000000486897824 */ /* 0x010fc800078e0289 */
[----:B------:R-:W-:Y:S05]  /*50a0*/  @!P0 BRA `(.L_x_41) ;  /* 0xfffffffc00cc8947 */ /* 0x000fea000383ffff */
.L_x_40:
[----:B------:R-:W-:Y:S05]  /*50b0*/  BSYNC.RECONVERGENT B0 ;  /* 0x0000000000007941 */ /* 0x000fea0003800200 */
.L_x_39:
[----:B------:R-:W-:Y:S02]  /*50c0*/  IADD3 R213, PT, PT, R213, 0x100, RZ ;  /* 0x00000100d5d57810 */ /* 0x000fe40007ffe0ff */
[----:B------:R-:W-:Y:S02]  /*50d0*/  LOP3.LUT R215, R215, 0x1, RZ, 0x3c, !PT ;  /* 0x00000001d7d77812 */ /* 0x000fe400078e3cff */
.L_x_38:
[----:B------:R-:W-:Y:S05]  /*50e0*/  BSYNC.RECONVERGENT B1 ;  /* 0x0000000000017941 */ /* 0x000fea0003800200 */
.L_x_37:
[----:B------:R-:W-:Y:S11]  /*50f0*/  ISETP.NE.AND P2, PT, R214, R207, PT ;  /* 0x000000cfd600720c */ /* 0x000ff60003f45270 */
[----:B------:R-:W-:Y:S02]  /*5100*/  @!UPT UIADD3 URZ, UPT, UPT, URZ, URZ, URZ ;  /* 0x000000fffffff290 */ /* 0x000fe4000fffe0ff */
[----:B------:R-:W-:Y:S01]  /*5110*/  @!P2 VIADD R218, R218, 0x1 ;  /* 0x00000001dadaa836 */ /* 0x000fe20000000000 */
[----:B------:R-:W-:Y:S01]  /*5120*/  @!P2 ISETP.GT.U32.AND P0, PT, R205, 0x1, PT ;  /* 0x00000001cd00a80c */ /* 0x000fe20003f04070 */
[----:B--2---:R-:W-:Y:S01]  /*5130*/  @!P2 IMAD.IADD R216, R216, 0x1, R207 ;  /* 0x00000001d8d8a824 */ /* 0x004fe200078e02cf */
[----:B------:R-:W-:Y:S01]  /*5140*/  @!P2 ISETP.GE.AND P1, PT, R207, 0x20, PT ;  /* 0x00000020cf00a80c */ /* 0x000fe20003f26270 */
[----:B------:R-:W-:Y:S01]  /*5150*/  @!P2 IMAD.MOV.U32 R214, RZ, RZ, RZ ;  /* 0x000000ffffd6a224 */ /* 0x000fe200078e00ff */
[C---:B------:R-:W-:Y:S04]  /*5160*/  @!P2 SEL R133, R2.reuse, RZ, P0 ;  /* 0x000000ff0285a207 */ /* 0x040fe80000000000 */
[----:B------:R-:W-:Y:S05]  /*5170*/  @!P2 SEL R133, R2, R133, !P1 ;  /* 0x000000850285a207 */ /* 0x000fea0004800000 */
[----:B------:R-:W-:Y:S04]  /*5180*/  @!P2 IMAD.IADD R133, R218, 0x1, R133 ;  /* 0x00000001da85a824 */ /* 0x000fe800078e0285 */
[----:B------:R-:W-:Y:S05]  /*5190*/  @!P2 IMAD.SHL.U32 R133, R133, 0x4, RZ ;  /* 0x000000048585a824 */ /* 0x000fea00078e00ff */
[----:B------:R-:W-:Y:S05]  /*51a0*/  @!P2 LOP3.LUT R132, R133, 0x7fc, RZ, 0xc0, !PT ;  /* 0x000007fc8584a812 */ /* 0x000fea00078ec0ff */
[----:B------:R-:W2:Y:S02]  /*51b0*/  @!P2 LDS R203, [R132+UR13+0x10000] ;  /* 0x0100000d84cba984 */ /* 0x000ea40008000800 */
[----:B--2---:R-:W-:Y:S01]  /*51c0*/  @!P2 IMAD R203, R203, R207, -R216 ;  /* 0x000000cfcbcba224 */ /* 0x004fe200078e0ad8 */
[----:B------:R-:W-:Y:S06]  /*51d0*/  @!P2 BRA `(.L_x_36) ;  /* 0x0000000000b0a947 */ /* 0x000fec0003800000 */
[----:B------:R-:W-:Y:S11]  /*51e0*/  ISETP.GT.U32.AND P3, PT, R205, 0x1, PT ;  /* 0x00000001cd00780c */ /* 0x000ff60003f64070 */
[----:B------:R-:W-:Y:S02]  /*51f0*/  @!UPT UIADD3 URZ, UPT, UPT, URZ, URZ, URZ ;  /* 0x000000fffffff290 */ /* 0x000fe4000fffe0ff */
[-C--:B------:R-:W-:Y:S01]  /*5200*/  @!P3 SHF.R.S32.HI R137, RZ, R204.reuse, R214 ;  /* 0x000000ccff89b219 */ /* 0x080fe200000114d6 */
[----:B------:R-:W-:Y:S04]  /*5210*/  @!P3 IMAD.MOV.U32 R133, RZ, RZ, -0x1 ;  /* 0xffffffffff85b424 */ /* 0x000fe800078e00ff */
[----:B------:R-:W-:Y:S01]  /*5220*/  @!P3 IMAD R135, R137, R207, RZ ;  /* 0x000000cf8987b224 */ /* 0x000fe200078e02ff */
[----:B------:R-:W-:Y:S04]  /*5230*/  @!P3 SHF.L.U32 R133, R133, R204, RZ ;  /* 0x000000cc8585b219 */ /* 0x000fe800000006ff */
[----:B------:R-:W-:Y:S01]  /*5240*/  @!P3 LOP3.LUT R214, R214, R133, RZ, 0x30, !PT ;  /* 0x00000085d6d6b212 */ /* 0x000fe200078e30ff */
[----:B------:R-:W-:Y:S06]  /*5250*/  @!P3 BRA `(.L_x_42) ;  /* 0x000000000068b947 */ /* 0x000fec0003800000 */
[----:B------:R-:W-:Y:S04]  /*5260*/  IABS R135, R207 ;  /* 0x000000cf00877213 */ /* 0x000fe80000000000 */
[----:B------:R-:W2:Y:S10]  /*5270*/  I2F.RP R134, R135 ;  /* 0x0000008700867306 */ /* 0x000eb40000209400 */
[----:B--2---:R-:W2:Y:S02]  /*5280*/  MUFU.RCP R132, R134 ;  /* 0x0000008600847308 */ /* 0x004ea40000001000 */
[----:B--2---:R-:W-:Y:S08]  /*5290*/  VIADD R136, R132, 0xffffffe ;  /* 0x0ffffffe84887836 */ /* 0x004ff00000000000 */
[----:B------:R2:W4:Y:S02]  /*52a0*/  F2I.FTZ.U32.TRUNC.NTZ R137, R136 ;  /* 0x0000008800897305 */ /* 0x000524000021f000 */
[----:B--2---:R-:W-:Y:S01]  /*52b0*/  MOV R136, RZ ;  /* 0x000000ff00887202 */ /* 0x004fe20000000f00 */
[--C-:B----4-:R-:W-:Y:S04]  /*52c0*/  IMAD.MOV R132, RZ, RZ, -R137.reuse ;  /* 0x000000ffff847224 */ /* 0x110fe800078e0a89 */
[----:B------:R-:W-:Y:S01]  /*52d0*/  IMAD R133, R132, R135, RZ ;  /* 0x0000008784857224 */ /* 0x000fe200078e02ff */
[----:B------:R-:W-:Y:S03]  /*52e0*/  IABS R132, R214 ;  /* 0x000000d600847213 */ /* 0x000fe60000000000 */
[----:B------:R-:W-:Y:S06]  /*52f0*/  IMAD.HI.U32 R137, R137, R133, R136 ;  /* 0x0000008589897227 */ /* 0x000fec00078e0088 */
[----:B------:R-:W-:Y:S04]  /*5300*/  IMAD.HI.U32 R137, R137, R132, RZ ;  /* 0x0000008489897227 */ /* 0x000fe800078e00ff */
[----:B------:R-:W-:Y:S04]  /*5310*/  IMAD.MOV R133, RZ, RZ, -R137 ;  /* 0x000000ffff857224 */ /* 0x000fe800078e0a89 */
[C---:B------:R-:W-:Y:S05]  /*5320*/  IMAD R132, R135.reuse, R133, R132 ;  /* 0x0000008587847224 */ /* 0x040fea00078e0284 */
[----:B------:R-:W-:Y:S11]  /*5330*/  ISETP.GT.U32.AND P0, PT, R135, R132, PT ;  /* 0x000000848700720c */ /* 0x000ff60003f04070 */
[----:B------:R-:W-:Y:S02]  /*5340*/  @!UPT UIADD3 URZ, UPT, UPT, URZ, URZ, URZ ;  /* 0x000000fffffff290 */ /* 0x000fe4000fffe0ff */
[-C--:B------:R-:W-:Y:S01]  /*5350*/  @!P0 IADD3 R132, PT, PT, R132, -R135.reuse, RZ ;  /* 0x8000008784848210 */ /* 0x080fe20007ffe0ff */
[----:B------:R-:W-:Y:S01]  /*5360*/  @!P0 VIADD R137, R137, 0x1 ;  /* 0x0000000189898836 */ /* 0x000fe20000000000 */
[----:B------:R-:W-:Y:S02]  /*5370*/  ISETP.NE.AND P0, PT, R207, RZ, PT ;  /* 0x000000ffcf00720c */ /* 0x000fe40003f05270 */
[----:B------:R-:W-:Y:S02]  /*5380*/  ISETP.GE.U32.AND P2, PT, R132, R135, PT ;  /* 0x000000878400720c */ /* 0x000fe40003f46070 */
[-C--:B------:R-:W-:Y:S04]  /*5390*/  LOP3.LUT R132, R214, R207.reuse, RZ, 0x3c, !PT ;  /* 0x000000cfd6847212 */ /* 0x080fe800078e3cff */
[----:B------:R-:W-:Y:S07]  /*53a0*/  ISETP.GE.AND P1, PT, R132, RZ, PT ;  /* 0x000000ff8400720c */ /* 0x000fee0003f26270 */
[----:B------:R-:W-:Y:S06]  /*53b0*/  @P2 IADD3 R137, PT, PT, R137, 0x1, RZ ;  /* 0x0000000189892810 */ /* 0x000fec0007ffe0ff */
[----:B------:R-:W-:Y:S01]  /*53c0*/  @!P1 IMAD.MOV R137, RZ, RZ, -R137 ;  /* 0x000000ffff899224 */ /* 0x000fe200078e0a89 */
[-C--:B------:R-:W-:Y:S05]  /*53d0*/  @!P0 LOP3.LUT R137, RZ, R207.reuse, RZ, 0x33, !PT ;  /* 0x000000cfff898212 */ /* 0x080fea00078e33ff */
[----:B------:R-:W-:Y:S05]  /*53e0*/  IMAD R135, R137, R207, RZ ;  /* 0x000000cf89877224 */ /* 0x000fea00078e02ff */
[----:B------:R-:W-:Y:S07]  /*53f0*/  IADD3 R214, PT, PT, R214, -R135, RZ ;  /* 0x80000087d6d67210 */ /* 0x000fee0007ffe0ff */
.L_x_42:
[----:B------:R-:W-:Y:S01]  /*5400*/  ISETP.GE.AND P0, PT, R207, 0x20, PT ;  /* 0x00000020cf00780c */ /* 0x000fe20003f06270 */
[----:B------:R-:W-:Y:S01]  /*5410*/  IMAD.IADD R218, R218, 0x1, R137 ;  /* 0x00000001dada7824 */ /* 0x000fe200078e0289 */
[----:B------:R-:W-:Y:S01]  /*5420*/  SEL R133, R2, RZ, P3 ;  /* 0x000000ff02857207 */ /* 0x000fe20001800000 */
[----:B------:R-:W-:Y:S03]  /*5430*/  IMAD.IADD R216, R216, 0x1, R135 ;  /* 0x00000001d8d87824 */ /* 0x000fe600078e0287 */
[----:B------:R-:W-:Y:S05]  /*5440*/  SEL R133, R2, R133, !P0 ;  /* 0x0000008502857207 */ /* 0x000fea0004000000 */
[----:B------:R-:W-:Y:S05]  /*5450*/  IMAD.IADD R133, R133, 0x1, R218 ;  /* 0x0000000185857824 */ /* 0x000fea00078e02da */
[----:B------:R-:W-:Y:S04]  /*5460*/  SHF.L.U32 R133, R133, 0x2, RZ ;  /* 0x0000000285857819 */ /* 0x000fe800000006ff */
[----:B------:R-:W-:Y:S05]  /*5470*/  LOP3.LUT R132, R133, 0x7fc, RZ, 0xc0, !PT ;  /* 0x000007fc85847812 */ /* 0x000fea00078ec0ff */
[----:B------:R-:W2:Y:S02]  /*5480*/  LDS R203, [R132+UR13+0x10000] ;  /* 0x0100000d84cb7984 */ /* 0x000ea40008000800 */
[----:B--2---:R-:W-:Y:S07]  /*5490*/  IMAD R203, R203, R207, -R216 ;  /* 0x000000cfcbcb7224 */ /* 0x004fee00078e0ad8 */
.L_x_36:
[C---:B---3--:R-:W-:Y:S01]  /*54a0*/  HMMA.16816.F32 R4, R164.reuse, R168, R4 ;  /* 0x000000a8a404723c */ /* 0x048fe20000001804 */
[----:B-12---:R-:W2:Y:S01]  /*54b0*/  LDC.64 R208, c[0x0][0x3b0] ;  /* 0x0000ec00ffd07b82 */ /* 0x006ea20000000a00 */
[----:B------:R-:W-:Y:S02]  /*54c0*/  UISETP.NE.AND UP1, UPT, UR18, 0x3, UPT ;  /* 0x000000031200788c */ /* 0x000fe4000bf25270 */
[----:B------:R-:W-:Y:S01]  /*54d0*/  UISETP.NE.AND UP0, UPT, UR19, 0x3, UPT ;  /* 0x000000031300788c */ /* 0x000fe2000bf05270 */
[C---:B------:R-:W-:Y:S01]  /*54e0*/  VIADD R197, R212.reuse, 0xffffffff ;  /* 0xffffffffd4c57836 */ /* 0x040fe20000000000 */
[----:B------:R-:W-:Y:S02]  /*54f0*/  ISETP.GT.AND P3, PT, R212, -0x2, PT ;  /* 0xfffffffed400780c */ /* 0x000fe40003f64270 */
[C---:B------:R-:W-:Y:S03]  /*5500*/  HMMA.16816.F32 R8, R164.reuse, R170, R8 ;  /* 0x000000aaa408723c */ /* 0x040fe60000001808 */
[----:B------:R-:W-:Y:S01]  /*5510*/  ISETP.NE.AND P0, PT, R197, RZ, PT ;  /* 0x000000ffc500720c */ /* 0x000fe20003f05270 */
[----:B------:R-:W-:Y:S01]  /*5520*/  IMAD.MOV.U32 R212, RZ, RZ, R197 ;  /* 0x000000ffffd47224 */ /* 0x000fe200078e00c5 */
[----:B------:R-:W-:Y:S02]  /*5530*/  @!UP1 UIADD3 UR17, UPT, UPT, UR17, -0x180, URZ ;  /* 0xfffffe8011119890 */ /* 0x000fe4000fffe0ff */
[----:B------:R-:W-:Y:S01]  /*5540*/  @UP1 UIADD3 UR17, UPT, UPT, UR7, 0x80, URZ ;  /* 0x0000008007111890 */ /* 0x000fe2000fffe0ff */
[C---:B------:R-:W-:Y:S01]  /*5550*/  HMMA.16816.F32 R12, R164.reuse, R172, R12 ;  /* 0x000000aca40c723c */ /* 0x040fe2000000180c */
[----:B------:R-:W-:Y:S02]  /*5560*/  @!UP0 UIADD3 UR5, UPT, UPT, UR5, -0x180, URZ ;  /* 0xfffffe8005058890 */ /* 0x000fe4000fffe0ff */
[----:B------:R-:W-:Y:S01]  /*5570*/  @UP0 UIADD3 UR5, UPT, UPT, UR23, 0x80, URZ ;  /* 0x0000008017050890 */ /* 0x000fe2000fffe0ff */
[----:B------:R-:W-:Y:S01]  /*5580*/  SEL R219, R219, RZ, P0 ;  /* 0x000000ffdbdb7207 */ /* 0x000fe20000000000 */
[----:B------:R-:W-:Y:S01]  /*5590*/  @!UP1 UIADD3 UR16, UPT, UPT, UR16, -0x180, URZ ;  /* 0xfffffe8010109890 */ /* 0x000fe2000fffe0ff */
[----:B------:R-:W-:Y:S01]  /*55a0*/  SEL R210, R210, RZ, P0 ;  /* 0x000000ffd2d27207 */ /* 0x000fe20000000000 */
[----:B------:R-:W-:Y:S01]  /*55b0*/  @UP1 UIADD3 UR16, UPT, UPT, UR6, 0x80, URZ ;  /* 0x0000008006101890 */ /* 0x000fe2000fffe0ff */
[C---:B------:R-:W-:Y:S01]  /*55c0*/  HMMA.16816.F32 R16, R164.reuse, R174, R16 ;  /* 0x000000aea410723c */ /* 0x040fe20000001810 */
[----:B------:R-:W1:Y:S03]  /*55d0*/  LDCU.64 UR6, c[0x0][0x3e0] ;  /* 0x00007c00ff0677ac */ /* 0x000e660008000a00 */
[----:B------:R3:W4:Y:S01]  /*55e0*/  LDSM.16.M88.4 R132, [R196+UR5] ;  /* 0x00000005c484783b */ /* 0x0007220008000200 */
[----:B------:R-:W-:Y:S03]  /*55f0*/  @!UP0 UIADD3 UR4, UPT, UPT, UR4, -0x180, URZ ;  /* 0xfffffe8004048890 */ /* 0x000fe6000fffe0ff */
[C---:B------:R-:W-:Y:S01]  /*5600*/  HMMA.16816.F32 R20, R164.reuse, R176, R20 ;  /* 0x000000b0a414723c */ /* 0x040fe20000001814 */
[----:B------:R-:W-:Y:S01]  /*5610*/  @UP0 UIADD3 UR4, UPT, UPT, UR22, 0x80, URZ ;  /* 0x0000008016040890 */ /* 0x000fe2000fffe0ff */
[----:B------:R-:W-:Y:S02]  /*5620*/  @!UP1 UMOV UR18, URZ ;  /* 0x000000ff00129c82 */ /* 0x000fe40008000000 */
[----:B------:R3:W4:Y:S01]  /*5630*/  LDSM.16.M88.4 R152, [R196+UR5+0x1000] ;  /* 0x00100005c498783b */ /* 0x0007220008000200 */
[----:B------:R-:W-:Y:S02]  /*5640*/  @UP1 UIADD3 UR18, UPT, UPT, UR20, 0x1, URZ ;  /* 0x0000000114121890 */ /* 0x000fe4000fffe0ff */
[----:B------:R-:W-:Y:S01]  /*5650*/  LEA R198, R3, UR4, 0x4 ;  /* 0x0000000403c67c11 */ /* 0x000fe2000f8e20ff */
[C---:B------:R-:W-:Y:S01]  /*5660*/  HMMA.16816.F32 R24, R164.reuse, R178, R24 ;  /* 0x000000b2a418723c */ /* 0x040fe20000001818 */
[----:B------:R-:W-:Y:S01]  /*5670*/  UIADD3 UR20, UP1, UPT, UR10, UR10, URZ ;  /* 0x0000000a0a147290 */ /* 0x000fe2000ff3e0ff */
[----:B------:R-:W-:Y:S02]  /*5680*/  @!UP0 UMOV UR19, URZ ;  /* 0x000000ff00138c82 */ /* 0x000fe40008000000 */
[----:B------:R3:W4:Y:S01]  /*5690*/  LDSM.16.M88.4 R156, [R196+UR5+0x2000] ;  /* 0x00200005c49c783b */ /* 0x0007220008000200 */
[----:B------:R-:W-:Y:S02]  /*56a0*/  @UP0 UIADD3 UR19, UPT, UPT, UR21, 0x1, URZ ;  /* 0x0000000115130890 */ /* 0x000fe4000fffe0ff */
[----:B------:R-:W-:Y:S01]  /*56b0*/  UIADD3 UR20, UP0, UPT, UR20, UR10, URZ ;  /* 0x0000000a14147290 */ /* 0x000fe2000ff1e0ff */
[C---:B------:R-:W-:Y:S04]  /*56c0*/  HMMA.16816.F32 R28, R164.reuse, R180, R28 ;  /* 0x000000b4a41c723c */ /* 0x040fe8000000181c */
[----:B------:R3:W4:Y:S01]  /*56d0*/  LDSM.16.M88.4 R160, [R196+UR5+0x3000] ;  /* 0x00300005c4a0783b */ /* 0x0007220008000200 */
[----:B--2---:R-:W-:Y:S01]  /*56e0*/  IADD3 R211, P1, P0, R211, UR20, R208 ;  /* 0x00000014d3d37c10 */ /* 0x004fe2000f83e0d0 */
[----:B------:R-:W-:Y:S01]  /*56f0*/  UIADD3.X UR20, UPT, UPT, UR11, UR11, UR11, UP0, UP1 ;  /* 0x0000000b0b147290 */ /* 0x000fe200087e240b */
[----:B-1----:R-:W-:Y:S01]  /*5700*/  IADD3 R208, P2, PT, R220, UR6, RZ ;  /* 0x00000006dcd07c10 */ /* 0x002fe2000ff5e0ff */
[-C--:B------:R-:W-:Y:S03]  /*5710*/  HMMA.16816.F32 R32, R164, R182.reuse, R32 ;  /* 0x000000b6a420723c */ /* 0x080fe60000001820 */
[----:B------:R-:W-:Y:S01]  /*5720*/  IADD3.X R217, PT, PT, R221, UR7, RZ, P2, !PT ;  /* 0x00000007ddd97c10 */ /* 0x000fe200097fe4ff */
[----:B------:R3:W4:Y:S01]  /*5730*/  LDSM.16.M88.4 R136, [R198] ;  /* 0x00000000c688783b */ /* 0x0007220000000200 */
[----:B------:R-:W-:Y:S03]  /*5740*/  IADD3.X R206, PT, PT, R206, UR20, R209, P1, P0 ;  /* 0x00000014cece7c10 */ /* 0x000fe60008fe04d1 */
[C---:B------:R-:W-:Y:S04]  /*5750*/  HMMA.16816.F32 R36, R184.reuse, R182, R36 ;  /* 0x000000b6b824723c */ /* 0x040fe80000001824 */
[----:B------:R3:W4:Y:S04]  /*5760*/  LDSM.16.M88.4 R140, [R198+0x1000] ;  /* 0x00100000c68c783b */ /* 0x0007280000000200 */
[C---:B------:R-:W-:Y:S04]  /*5770*/  HMMA.16816.F32 R40, R184.reuse, R180, R40 ;  /* 0x000000b4b828723c */ /* 0x040fe80000001828 */
[----:B------:R3:W4:Y:S04]  /*5780*/  LDSM.16.M88.4 R144, [R198+0x2000] ;  /* 0x00200000c690783b */ /* 0x0007280000000200 */
[C---:B------:R-:W-:Y:S04]  /*5790*/  HMMA.16816.F32 R44, R184.reuse, R178, R44 ;  /* 0x000000b2b82c723c */ /* 0x040fe8000000182c */
[----:B------:R3:W4:Y:S04]  /*57a0*/  LDSM.16.M88.4 R148, [R198+0x3000] ;  /* 0x00300000c694783b */ /* 0x0007280000000200 */
[C---:B------:R-:W-:Y:S08]  /*57b0*/  HMMA.16816.F32 R48, R184.reuse, R176, R48 ;  /* 0x000000b0b830723c */ /* 0x040ff00000001830 */
[C---:B------:R-:W-:Y:S08]  /*57c0*/  HMMA.16816.F32 R52, R184.reuse, R174, R52 ;  /* 0x000000aeb834723c */ /* 0x040ff00000001834 */
[C---:B------:R-:W-:Y:S08]  /*57d0*/  HMMA.16816.F32 R56, R184.reuse, R172, R56 ;  /* 0x000000acb838723c */ /* 0x040ff00000001838 */
[C---:B------:R-:W-:Y:S08]  /*57e0*/  HMMA.16816.F32 R60, R184.reuse, R170, R60 ;  /* 0x000000aab83c723c */ /* 0x040ff0000000183c */
[-C--:B------:R-:W-:Y:S08]  /*57f0*/  HMMA.16816.F32 R64, R184, R168.reuse, R64 ;  /* 0x000000a8b840723c */ /* 0x080ff00000001840 */
[C---:B------:R-:W-:Y:S08]  /*5800*/  HMMA.16816.F32 R68, R188.reuse, R168, R68 ;  /* 0x000000a8bc44723c */ /* 0x040ff00000001844 */
[C---:B------:R-:W-:Y:S08]  /*5810*/  HMMA.16816.F32 R72, R188.reuse, R170, R72 ;  /* 0x000000aabc48723c */ /* 0x040ff00000001848 */
[C---:B------:R-:W-:Y:S08]  /*5820*/  HMMA.16816.F32 R76, R188.reuse, R172, R76 ;  /* 0x000000acbc4c723c */ /* 0x040ff0000000184c */
        /* <DEDUP_REMOVED lines=12> */
[----:B------:R-:W-:Y:S01]  /*58f0*/  HMMA.16816.F32 R128, R192, R168, R128 ;  /* 0x000000a8c080723c */ /* 0x000fe20000001880 */
[----:B------:R-:W-:Y:S08]  /*5900*/  @!UPT UIADD3 URZ, UPT, UPT, URZ, URZ, URZ ;  /* 0x000000fffffff290 */ /* 0x000ff0000fffe0ff */
[----:B------:R-:W-:Y:S11]  /*5910*/  @P3 BRA `(.L_x_43) ;  /* 0xffffffec00283947 */ /* 0x000ff6000383ffff */
.L_x_35:
[----:B------:R-:W0:Y:S04]  /*5920*/  LDGDEPBAR ;  /* 0x00000000000079af */ /* 0x000e280000000000 */
[----:B------:R-:W0:Y:S01]  /*5930*/  LDGDEPBAR ;  /* 0x00000000000079af */ /* 0x000e220000000000 */
[----:B------:R-:W-:-:S04]  /*5940*/  DEPBAR.LE SB0, 0x0 ;  /* 0x000080000000791a */ /* 0x000fc80000000000 */
[----:B------:R-:W-:Y:S06]  /*5950*/  BAR.SYNC.DEFER_BLOCKING 0x0 ;  /* 0x0000000000007b1d */ /* 0x000fec0000010000 */
[----:B------:R-:W-:Y:S05]  /*5960*/  BRA `(.L_x_0) ;  /* 0x0000005800f07947 */ /* 0x000fea0003800000 */
.L_x_7:
[----:B------:R-:W1:Y:S01]  /*5970*/  LDC R24, c[0x0][0x360] ;  /* 0x0000d800ff187b82 */ /* 0x000e620000000800 */
[----:B------:R-:W-:Y:S01]  /*5980*/  @!P5 SHF.R.U32.HI R46, RZ, R204, R29 ;  /* 0x000000ccff2ed219 */ /* 0x000fe2000001161d */
[----:B-1----:R-:W1:Y:S01]  /*5990*/  I2F.U32.RP R21, R24 ;  /* 0x0000001800157306 */ /* 0x002e620000209000 */
[----:B------:R-:W-:-:S05]  /*59a0*/  IMAD.IADD R23, R8, 0x1, R24 ;  /* 0x0000000108177824 */ /* 0x000fca00078e0218 */
[C---:B------:R-:W-:Y:S02]  /*59b0*/  ISETP.GE.U32.AND P0, PT, R23.reuse, 0x100, PT ;  /* 0x000001001700780c */ /* 0x040fe40003f06070 */
[----:B------:R-:W-:Y:S02]  /*59c0*/  VIMNMX.U32 R20, PT, PT, R23, 0x100, !PT ;  /* 0x0000010017147848 */ /* 0x000fe40007fe0000 */
[----:B------:R-:W-:Y:S02]  /*59d0*/  SEL R11, RZ, 0x1, P0 ;  /* 0x00000001ff0b7807 */ /* 0x000fe40000000000 */
[----:B------:R-:W-:Y:S02]  /*59e0*/  ISETP.NE.U32.AND P0, PT, R24, RZ, PT ;  /* 0x000000ff1800720c */ /* 0x000fe40003f05070 */
[----:B------:R-:W-:Y:S01]  /*59f0*/  IADD3 R20, PT, PT, R20, -R23, -R11 ;  /* 0x8000001714147210 */ /* 0x000fe20007ffe80b */
[----:B-1----:R-:W1:Y:S02]  /*5a00*/  MUFU.RCP R42, R21 ;  /* 0x00000015002a7308 */ /* 0x002e640000001000 */
[----:B-1----:R-:W-:-:S06]  /*5a10*/  VIADD R42, R42, 0xffffffe ;  /* 0x0ffffffe2a2a7836 */ /* 0x002fcc0000000000 */
[----:B------:R-:W1:Y:S02]  /*5a20*/  F2I.FTZ.U32.TRUNC.NTZ R43, R42 ;  /* 0x0000002a002b7305 */ /* 0x000e64000021f000 */
[----:B-1----:R-:W-:Y:S02]  /*5a30*/  IMAD.MOV R13, RZ, RZ, -R43 ;  /* 0x000000ffff0d7224 */ /* 0x002fe400078e0a2b */
[----:B------:R-:W-:Y:S02]  /*5a40*/  IMAD.MOV.U32 R42, RZ, RZ, RZ ;  /* 0x000000ffff2a7224 */ /* 0x000fe400078e00ff */
[----:B------:R-:W-:-:S04]  /*5a50*/  IMAD R13, R13, R24, RZ ;  /* 0x000000180d0d7224 */ /* 0x000fc800078e02ff */
[----:B------:R-:W-:-:S06]  /*5a60*/  IMAD.HI.U32 R13, R43, R13, R42 ;  /* 0x0000000d2b0d7227 */ /* 0x000fcc00078e002a */
[----:B------:R-:W-:-:S05]  /*5a70*/  IMAD.HI.U32 R22, R13, R20, RZ ;  /* 0x000000140d167227 */ /* 0x000fca00078e00ff */
[----:B------:R-:W-:-:S05]  /*5a80*/  IADD3 R13, PT, PT, -R22, RZ, RZ ;  /* 0x000000ff160d7210 */ /* 0x000fca0007ffe1ff */
[----:B------:R-:W-:Y:S02]  /*5a90*/  IMAD R13, R24, R13, R20 ;  /* 0x0000000d180d7224 */ /* 0x000fe400078e0214 */
[----:B------:R-:W-:-:S03]  /*5aa0*/  VIADD R20, R199, 0xffffffff ;  /* 0xffffffffc7147836 */ /* 0x000fc60000000000 */
[----:B------:R-:W-:-:S13]  /*5ab0*/  ISETP.GE.U32.AND P2, PT, R13, R24, PT ;  /* 0x000000180d00720c */ /* 0x000fda0003f46070 */
[----:B------:R-:W-:Y:S02]  /*5ac0*/  @P2 IMAD.IADD R13, R13, 0x1, -R24 ;  /* 0x000000010d0d2824 */ /* 0x000fe400078e0a18 */
[----:B------:R-:W-:-:S03]  /*5ad0*/  @P2 VIADD R22, R22, 0x1 ;  /* 0x0000000116162836 */ /* 0x000fc60000000000 */
[----:B------:R-:W-:Y:S01]  /*5ae0*/  ISETP.GE.U32.AND P1, PT, R13, R24, PT ;  /* 0x000000180d00720c */ /* 0x000fe20003f26070 */
[----:B------:R-:W-:-:S12]  /*5af0*/  VIADD R13, R18, 0x3e ;  /* 0x0000003e120d7836 */ /* 0x000fd80000000000 */
[----:B------:R-:W-:Y:S02]  /*5b00*/  @P1 IADD3 R22, PT, PT, R22, 0x1, RZ ;  /* 0x0000000116161810 */ /* 0x000fe40007ffe0ff */
[----:B------:R-:W-:Y:S02]  /*5b10*/  @!P0 LOP3.LUT R22, RZ, R24, RZ, 0x33, !PT ;  /* 0x00000018ff168212 */ /* 0x000fe400078e33ff */
[----:B------:R-:W-:Y:S02]  /*5b20*/  ISETP.GE.U32.AND P0, PT, R13, 0x3f, PT ;  /* 0x0000003f0d00780c */ /* 0x000fe40003f06070 */
[----:B------:R-:W-:Y:S02]  /*5b30*/  IADD3 R22, PT, PT, R11, R22, RZ ;  /* 0x000000160b167210 */ /* 0x000fe40007ffe0ff */
[----:B------:R-:W-:Y:S02]  /*5b40*/  SEL R12, R12, RZ, P0 ;  /* 0x000000ff0c0c7207 */ /* 0x000fe40000000000 */
[----:B------:R-:W-:Y:S01]  /*5b50*/  SEL R40, R40, RZ, P0 ;  /* 0x000000ff28287207 */ /* 0x000fe20000000000 */
[----:B------:R-:W-:Y:S01]  /*5b60*/  VIADD R21, R22, 0x1 ;  /* 0x0000000116157836 */ /* 0x000fe20000000000 */
        /* <DEDUP_REMOVED lines=13> */
[----:B------:R-:W-:-:S07]  /*5c40*/  SEL R46, R15, R13, !P6 ;  /* 0x0000000d0f2e7207 */ /* 0x000fce0007000000 */
.L_x_44:
[----:B------:R-:W1:Y:S01]  /*5c50*/  SHFL.IDX PT, R11, R203, R46, 0x1f ;  /* 0x00001f2ecb0b7589 */ /* 0x000e6200000e0000 */
[----:B------:R-:W-:Y:S01]  /*5c60*/  IMAD.MOV R42, RZ, RZ, -R46 ;  /* 0x000000ffff2a7224 */ /* 0x000fe200078e0a2e */
[----:B------:R-:W-:-:S03]  /*5c70*/  LEA R26, R26, UR13, 0x4 ;  /* 0x0000000d1a1a7c11 */ /* 0x000fc6000f8e20ff */
[----:B-1----:R-:W-:Y:S01]  /*5c80*/  IMAD R42, R207, R42, R11 ;  /* 0x0000002acf2a7224 */ /* 0x002fe200078e020b */
[----:B------:R-:W-:Y:S02]  /*5c90*/  LOP3.LUT R11, R12, 0x1, RZ, 0xc0, !PT ;  /* 0x000000010c0b7812 */ /* 0x000fe400078ec0ff */
[----:B------:R-:W-:Y:S02]  /*5ca0*/  @!P5 SHF.R.U32.HI R46, RZ, R204, R29 ;  /* 0x000000ccff2ed219 */ /* 0x000fe4000001161d */
[C---:B------:R-:W-:Y:S01]  /*5cb0*/  ISETP.GE.AND P0, PT, R42.reuse, RZ, PT ;  /* 0x000000ff2a00720c */ /* 0x040fe20003f06270 */
[----:B------:R-:W-:-:S03]  /*5cc0*/  IMAD.WIDE R42, R42, 0x2, RZ ;  /* 0x000000022a2a7825 */ /* 0x000fc600078e02ff */
[----:B------:R-:W-:Y:S01]  /*5cd0*/  SEL R44, RZ, 0x10, !P0 ;  /* 0x00000010ff2c7807 */ /* 0x000fe20004000000 */
[----:B------:R-:W-:Y:S01]  /*5ce0*/  IMAD.MOV R11, RZ, RZ, -R11 ;  /* 0x000000ffff0b7224 */ /* 0x000fe200078e0a0b */
[----:B------:R-:W-:-:S04]  /*5cf0*/  LOP3.LUT R42, R42, 0xfffffff0, RZ, 0xc0, !PT ;  /* 0xfffffff02a2a7812 */ /* 0x000fc800078ec0ff */
[----:B------:R-:W-:Y:S02]  /*5d00*/  LOP3.LUT P1, RZ, R11, R44, RZ, 0xc0, !PT ;  /* 0x0000002c0bff7212 */ /* 0x000fe4000782c0ff */
[----:B------:R-:W-:-:S05]  /*5d10*/  IADD3 R42, P0, PT, R42, R39, RZ ;  /* 0x000000272a2a7210 */ /* 0x000fca0007f1e0ff */
[----:B------:R-:W-:-:S06]  /*5d20*/  IMAD.X R43, R43, 0x1, R25, P0 ;  /* 0x000000012b2b7824 */ /* 0x000fcc00000e0619 */
[----:B------:R-:W-:Y:S01]  /*5d30*/  @!PT LDS RZ, [RZ] ;  /* 0x00000000fffff984 */ /* 0x000fe20000000800 */
[----:B------:R-:W-:Y:S01]  /*5d40*/  @!PT LDS RZ, [RZ] ;  /* 0x00000000fffff984 */ /* 0x000fe20000000800 */
[----:B------:R1:W-:Y:S01]  /*5d50*/  LDGSTS.E.BYPASS.LTC128B.128 [R26], desc[UR14][R42.64], P1 ;  /* 0x000000002a1a7fae */ /* 0x0003e20008981a0e */
[----:B------:R-:W-:Y:S05]  /*5d60*/  @!P5 BRA `(.L_x_45) ;  /* 0x000000000034d947 */ /* 0x000fea0003800000 */
[----:B-1----:R-:W-:-:S05]  /*5d70*/  IABS R42, R29 ;  /* 0x0000001d002a7213 */ /* 0x002fca0000000000 */
        /* <DEDUP_REMOVED lines=12> */
.L_x_45:
[----:B------:R-:W2:Y:S01]  /*5e40*/  SHFL.IDX PT, R11, R203, R46, 0x1f ;  /* 0x00001f2ecb0b7589 */ /* 0x000ea200000e0000 */
[----:B------:R-:W3:Y:S01]  /*5e50*/  LDCU.64 UR8, c[0x0][0x3a8] ;  /* 0x00007500ff0877ac */ /* 0x000ee20008000a00 */
[----:B-1----:R-:W-:Y:S02]  /*5e60*/  IMAD.MOV R42, RZ, RZ, -R46 ;  /* 0x000000ffff2a7224 */ /* 0x002fe400078e0a2e */
[----:B------:R-:W-:Y:S02]  /*5e70*/  IMAD.SHL.U32 R44, R12, 0x8, RZ ;  /* 0x000000080c2c7824 */ /* 0x000fe400078e00ff */
[----:B--2---:R-:W-:Y:S01]  /*5e80*/  IMAD R42, R207, R42, R11 ;  /* 0x0000002acf2a7224 */ /* 0x004fe200078e020b */
[----:B------:R-:W-:-:S04]  /*5e90*/  @!P5 SHF.R.U32.HI R46, RZ, R204, R29 ;  /* 0x000000ccff2ed219 */ /* 0x000fc8000001161d */
[C---:B------:R-:W-:Y:S01]  /*5ea0*/  ISETP.GE.AND P0, PT, R42.reuse, RZ, PT ;  /* 0x000000ff2a00720c */ /* 0x040fe20003f06270 */
[----:B------:R-:W-:-:S03]  /*5eb0*/  IMAD.WIDE R42, R42, 0x2, RZ ;  /* 0x000000022a2a7825 */ /* 0x000fc600078e02ff */
[----:B------:R-:W-:Y:S02]  /*5ec0*/  SEL R11, RZ, 0x10, !P0 ;  /* 0x00000010ff0b7807 */ /* 0x000fe40004000000 */
[----:B---3--:R-:W-:Y:S02]  /*5ed0*/  IADD3 R41, P0, PT, R39, UR8, RZ ;  /* 0x0000000827297c10 */ /* 0x008fe4000ff1e0ff */
[----:B------:R-:W-:Y:S02]  /*5ee0*/  LOP3.LUT R42, R42, 0xfffffff0, RZ, 0xc0, !PT ;  /* 0xfffffff02a2a7812 */ /* 0x000fe400078ec0ff */
[----:B------:R-:W-:Y:S02]  /*5ef0*/  LOP3.LUT P1, RZ, R44, R11, RZ, 0xc0, !PT ;  /* 0x0000000b2cff7212 */ /* 0x000fe4000782c0ff */
[----:B------:R-:W-:Y:S02]  /*5f00*/  IADD3.X R39, PT, PT, R25, UR9, RZ, P0, !PT ;  /* 0x0000000919277c10 */ /* 0x000fe400087fe4ff */
[----:B------:R-:W-:-:S02]  /*5f10*/  IADD3 R42, P0, PT, R42, R41, RZ ;  /* 0x000000292a2a7210 */ /* 0x000fc40007f1e0ff */
[----:B------:R-:W-:-:S03]  /*5f20*/  LEA R25, R10, UR13, 0x4 ;  /* 0x0000000d0a197c11 */ /* 0x000fc6000f8e20ff */
[----:B------:R-:W-:-:S05]  /*5f30*/  IMAD.X R43, R43, 0x1, R39, P0 ;  /* 0x000000012b2b7824 */ /* 0x000fca00000e0627 */
        /* <DEDUP_REMOVED lines=17> */
.L_x_46:
[----:B------:R-:W2:Y:S01]  /*6050*/  SHFL.IDX PT, R11, R203, R46, 0x1f ;  /* 0x00001f2ecb0b7589 */ /* 0x000ea200000e0000 */
[----:B------:R-:W-:Y:S02]  /*6060*/  IMAD.MOV R10, RZ, RZ, -R46 ;  /* 0x000000ffff0a7224 */ /* 0x000fe400078e0a2e */
[----:B-1----:R-:W-:Y:S02]  /*6070*/  IMAD.SHL.U32 R42, R12, 0x4, RZ ;  /* 0x000000040c2a7824 */ /* 0x002fe400078e00ff */
[----:B--2---:R-:W-:-:S04]  /*6080*/  IMAD R10, R207, R10, R11 ;  /* 0x0000000acf0a7224 */ /* 0x004fc800078e020b */
[C---:B------:R-:W-:Y:S01]  /*6090*/  IMAD.WIDE R44, R10.reuse, 0x2, RZ ;  /* 0x000000020a2c7825 */ /* 0x040fe200078e02ff */
[----:B------:R-:W-:-:S04]  /*60a0*/  ISETP.GE.AND P0, PT, R10, RZ, PT ;  /* 0x000000ff0a00720c */ /* 0x000fc80003f06270 */
[----:B------:R-:W-:Y:S02]  /*60b0*/  SEL R11, RZ, 0x10, !P0 ;  /* 0x00000010ff0b7807 */ /* 0x000fe40004000000 */
[----:B------:R-:W-:Y:S02]  /*60c0*/  IADD3 R41, P0, PT, R41, UR8, RZ ;  /* 0x0000000829297c10 */ /* 0x000fe4000ff1e0ff */
[----:B------:R-:W-:Y:S02]  /*60d0*/  LOP3.LUT R10, R44, 0xfffffff0, RZ, 0xc0, !PT ;  /* 0xfffffff02c0a7812 */ /* 0x000fe400078ec0ff */
[----:B------:R-:W-:Y:S02]  /*60e0*/  LOP3.LUT P1, RZ, R42, R11, RZ, 0xc0, !PT ;  /* 0x0000000b2aff7212 */ /* 0x000fe4000782c0ff */
[----:B------:R-:W-:Y:S02]  /*60f0*/  IADD3.X R39, PT, PT, R39, UR9, RZ, P0, !PT ;  /* 0x0000000927277c10 */ /* 0x000fe400087fe4ff */
[----:B------:R-:W-:-:S02]  /*6100*/  IADD3 R10, P0, PT, R10, R41, RZ ;  /* 0x000000290a0a7210 */ /* 0x000fc40007f1e0ff */
[----:B------:R-:W-:-:S03]  /*6110*/  @!P5 SHF.R.U32.HI R44, RZ, R204, R29 ;  /* 0x000000ccff2cd219 */ /* 0x000fc6000001161d */
[----:B------:R-:W-:-:S05]  /*6120*/  IMAD.X R11, R45, 0x1, R39, P0 ;  /* 0x000000012d0b7824 */ /* 0x000fca00000e0627 */
[----:B------:R-:W-:Y:S01]  /*6130*/  @!PT LDS RZ, [RZ] ;  /* 0x00000000fffff984 */ /* 0x000fe20000000800 */
[----:B------:R-:W-:Y:S01]  /*6140*/  @!PT LDS RZ, [RZ] ;  /* 0x00000000fffff984 */ /* 0x000fe20000000800 */
[----:B------:R1:W-:Y:S01]  /*6150*/  LDGSTS.E.BYPASS.LTC128B.128 [R26+0x1000], desc[UR14][R10.64], P1 ;  /* 0x010000000a1a7fae */ /* 0x0003e20008981a0e */
[----:B------:R-:W-:Y:S05]  /*6160*/  @!P5 BRA `(.L_x_47) ;  /* 0x000000000034d947 */ /* 0x000fea0003800000 */
[----:B------:R-:W-:-:S05]  /*6170*/  IABS R42, R29 ;  /* 0x0000001d002a7213 */ /* 0x000fca0000000000 */
[----:B-1----:R-:W-:-:S04]  /*6180*/  IMAD.HI.U32 R10, R7, R42, RZ ;  /* 0x0000002a070a7227 */ /* 0x002fc800078e00ff */
        /* <DEDUP_REMOVED lines=11> */
.L_x_47:
[----:B-1----:R-:W1:Y:S01]  /*6240*/  SHFL.IDX PT, R11, R203, R44, 0x1f ;  /* 0x00001f2ccb0b7589 */ /* 0x002e6200000e0000 */
[----:B------:R-:W-:Y:S01]  /*6250*/  IMAD.MOV R10, RZ, RZ, -R44 ;  /* 0x000000ffff0a7224 */ /* 0x000fe200078e0a2c */
[----:B------:R-:W2:Y:S01]  /*6260*/  LDCU.64 UR6, c[0x0][0x3d8] ;  /* 0x00007b00ff0677ac */ /* 0x000ea20008000a00 */
[----:B------:R-:W-:Y:S01]  /*6270*/  IMAD.SHL.U32 R12, R12, 0x2, RZ ;  /* 0x000000020c0c7824 */ /* 0x000fe200078e00ff */
[----:B------:R-:W-:Y:S01]  /*6280*/  IADD3 R41, P1, PT, R41, UR8, RZ ;  /* 0x0000000829297c10 */ /* 0x000fe2000ff3e0ff */
[----:B------:R-:W3:Y:S01]  /*6290*/  LDC.64 R210, c[0x0][0x3b0] ;  /* 0x0000ec00ffd27b82 */ /* 0x000ee20000000a00 */
[----:B------:R-:W-:Y:S01]  /*62a0*/  ISETP.GE.AND P3, PT, R32, UR11, PT ;  /* 0x0000000b20007c0c */ /* 0x000fe2000bf66270 */
[----:B------:R-:W-:Y:S01]  /*62b0*/  IMAD.MOV.U32 R218, RZ, RZ, RZ ;  /* 0x000000ffffda7224 */ /* 0x000fe200078e00ff */
[----:B------:R-:W-:Y:S01]  /*62c0*/  IADD3.X R39, PT, PT, R39, UR9, RZ, P1, !PT ;  /* 0x0000000927277c10 */ /* 0x000fe20008ffe4ff */
[----:B------:R-:W-:Y:S02]  /*62d0*/  IMAD.MOV.U32 R215, RZ, RZ, 0x1 ;  /* 0x00000001ffd77424 */ /* 0x000fe400078e00ff */
[----:B------:R-:W-:-:S02]  /*62e0*/  IMAD.MOV.U32 R213, RZ, RZ, 0x100 ;  /* 0x00000100ffd57424 */ /* 0x000fc400078e00ff */
[----:B------:R-:W4:Y:S01]  /*62f0*/  LDC.64 R208, c[0x0][0x3e0] ;  /* 0x0000f800ffd07b82 */ /* 0x000f220000000a00 */
[----:B------:R-:W-:Y:S02]  /*6300*/  IMAD.MOV.U32 R216, RZ, RZ, RZ ;  /* 0x000000ffffd87224 */ /* 0x000fe400078e00ff */
[----:B-1----:R-:W-:-:S04]  /*6310*/  IMAD R10, R207, R10, R11 ;  /* 0x0000000acf0a7224 */ /* 0x002fc800078e020b */
[C---:B------:R-:W-:Y:S01]  /*6320*/  IMAD.WIDE R42, R10.reuse, 0x2, RZ ;  /* 0x000000020a2a7825 */ /* 0x040fe200078e02ff */
[----:B------:R-:W-:-:S04]  /*6330*/  ISETP.GE.AND P0, PT, R10, RZ, PT ;  /* 0x000000ff0a00720c */ /* 0x000fc80003f06270 */
[----:B------:R-:W-:Y:S02]  /*6340*/  SEL R11, RZ, 0x10, !P0 ;  /* 0x00000010ff0b7807 */ /* 0x000fe40004000000 */
[----:B------:R-:W-:Y:S02]  /*6350*/  LOP3.LUT R10, R42, 0xfffffff0, RZ, 0xc0, !PT ;  /* 0xfffffff02a0a7812 */ /* 0x000fe400078ec0ff */
[----:B------:R-:W-:Y:S01]  /*6360*/  LOP3.LUT P0, RZ, R12, R11, RZ, 0xc0, !PT ;  /* 0x0000000b0cff7212 */ /* 0x000fe2000780c0ff */
[----:B------:R-:W-:Y:S01]  /*6370*/  IMAD.SHL.U32 R11, R40, 0x10, RZ ;  /* 0x00000010280b7824 */ /* 0x000fe200078e00ff */
[----:B------:R-:W-:Y:S01]  /*6380*/  IADD3 R44, P2, PT, R10, R41, RZ ;  /* 0x000000290a2c7210 */ /* 0x000fe20007f5e0ff */
[----:B------:R-:W-:Y:S01]  /*6390*/  IMAD.SHL.U32 R10, R40, 0x4, RZ ;  /* 0x00000004280a7824 */ /* 0x000fe200078e00ff */
[----:B------:R-:W3:Y:S02]  /*63a0*/  LDC.64 R12, c[0x0][0x3b8] ;  /* 0x0000ee00ff0c7b82 */ /* 0x000ee40000000a00 */
[----:B------:R-:W-:Y:S01]  /*63b0*/  LOP3.LUT P1, RZ, R11, 0x10, RZ, 0xc0, !PT ;  /* 0x000000100bff7812 */ /* 0x000fe2000782c0ff */
[----:B------:R-:W-:Y:S01]  /*63c0*/  IMAD.X R45, R43, 0x1, R39, P2 ;  /* 0x000000012b2d7824 */ /* 0x000fe200010e0627 */
[----:B------:R-:W-:Y:S01]  /*63d0*/  LOP3.LUT P2, RZ, R10, 0x10, RZ, 0xc0, !PT ;  /* 0x000000100aff7812 */ /* 0x000fe2000784c0ff */
[----:B------:R-:W-:-:S02]  /*63e0*/  IMAD.SHL.U32 R11, R40, 0x8, RZ ;  /* 0x00000008280b7824 */ /* 0x000fc400078e00ff */
[----:B------:R-:W-:Y:S02]  /*63f0*/  IMAD.SHL.U32 R40, R40, 0x2, RZ ;  /* 0x0000000228287824 */ /* 0x000fe400078e00ff */
[----:B------:R-:W-:Y:S01]  /*6400*/  @!PT LDS RZ, [RZ] ;  /* 0x00000000fffff984 */ /* 0x000fe20000000800 */
[----:B------:R-:W-:Y:S01]  /*6410*/  @!PT LDS RZ, [RZ] ;  /* 0x00000000fffff984 */ /* 0x000fe20000000800 */
[----:B------:R1:W-:Y:S01]  /*6420*/  LDGSTS.E.BYPASS.LTC128B.128 [R25+0x1000], desc[UR14][R44.64], P0 ;  /* 0x010000002c197fae */ /* 0x0003e20008181a0e */
[----:B------:R-:W-:Y:S02]  /*6430*/  LOP3.LUT P4, RZ, R11, 0x10, RZ, 0xc0, !PT ;  /* 0x000000100bff7812 */ /* 0x000fe4000788c0ff */
[----:B--2---:R-:W-:Y:S01]  /*6440*/  IADD3 R42, P0, PT, R30, UR6, RZ ;  /* 0x000000061e2a7c10 */ /* 0x004fe2000ff1e0ff */
[----:B------:R-:W4:Y:S03]  /*6450*/  LDC.64 R10, c[0x0][0x3e8] ;  /* 0x0000fa00ff0a7b82 */ /* 0x000f260000000a00 */
[----:B------:R-:W-:Y:S01]  /*6460*/  IADD3.X R43, PT, PT, R31, UR7, RZ, P0, !PT ;  /* 0x000000071f2b7c10 */ /* 0x000fe200087fe4ff */
[----:B-1----:R-:W-:Y:S01]  /*6470*/  IMAD.MOV.U32 R44, RZ, RZ, R30 ;  /* 0x000000ffff2c7224 */ /* 0x002fe200078e001e */
[----:B------:R-:W-:Y:S01]  /*6480*/  IADD3 R30, P0, PT, R42, UR6, RZ ;  /* 0x000000062a1e7c10 */ /* 0x000fe2000ff1e0ff */
[----:B------:R-:W-:-:S03]  /*6490*/  IMAD.MOV.U32 R45, RZ, RZ, R31 ;  /* 0x000000ffff2d7224 */ /* 0x000fc600078e001f */
[----:B------:R-:W-:Y:S02]  /*64a0*/  IADD3.X R31, PT, PT, R43, UR7, RZ, P0, !PT ;  /* 0x000000072b1f7c10 */ /* 0x000fe400087fe4ff */
[----:B------:R-:W-:Y:S01]  /*64b0*/  LDGSTS.E.BYPASS.LTC128B.128 [R26+0x8000], desc[UR14][R44.64], P1 ;  /* 0x080000002c1a7fae */ /* 0x000fe20008981a0e */
[----:B------:R-:W-:Y:S02]  /*64c0*/  ISETP.GE.AND P1, PT, R35, UR11, PT ;  /* 0x0000000b23007c0c */ /* 0x000fe4000bf26270 */
[----:B------:R-:W-:Y:S01]  /*64d0*/  ISETP.GE.AND P0, PT, R37, UR11, PT ;  /* 0x0000000b25007c0c */ /* 0x000fe2000bf06270 */
[----:B------:R1:W-:Y:S01]  /*64e0*/  LDGSTS.E.BYPASS.LTC128B.128 [R25+0x8000], desc[UR14][R42.64], P4 ;  /* 0x080000002a197fae */ /* 0x0003e2000a181a0e */
[----:B------:R-:W-:Y:S02]  /*64f0*/  ISETP.GE.AND P4, PT, R133, UR10, PT ;  /* 0x0000000a85007c0c */ /* 0x000fe4000bf86270 */
[----:B------:R-:W-:Y:S01]  /*6500*/  SEL R37, RZ, 0x1, P0 ;  /* 0x00000001ff257807 */ /* 0x000fe20000000000 */
[----:B------:R2:W-:Y:S01]  /*6510*/  LDGSTS.E.BYPASS.LTC128B.128 [R26+0x9000], desc[UR14][R30.64], P2 ;  /* 0x090000001e1a7fae */ /* 0x0005e20009181a0e */
[----:B------:R-:W-:-:S02]  /*6520*/  ISETP.GE.AND P2, PT, R38, UR10, PT ;  /* 0x0000000a26007c0c */ /* 0x000fc4000bf46270 */
[----:B------:R-:W-:Y:S02]  /*6530*/  SEL R32, RZ, 0x1, P4 ;  /* 0x00000001ff207807 */ /* 0x000fe40002000000 */
[----:B------:R-:W-:Y:S02]  /*6540*/  SEL R35, RZ, 0x2, P2 ;  /* 0x00000002ff237807 */ /* 0x000fe40001000000 */
[----:B------:R-:W-:Y:S02]  /*6550*/  ISETP.GE.AND P2, PT, R36, UR11, PT ;  /* 0x0000000b24007c0c */ /* 0x000fe4000bf46270 */
[----:B------:R-:W-:-:S04]  /*6560*/  ISETP.GE.AND P4, PT, R34, UR10, PT ;  /* 0x0000000a22007c0c */ /* 0x000fc8000bf86270 */
[----:B------:R-:W-:Y:S02]  /*6570*/  SEL R34, RZ, 0x4, P4 ;  /* 0x00000004ff227807 */ /* 0x000fe40002000000 */
[----:B------:R-:W-:Y:S02]  /*6580*/  LOP3.LUT P4, RZ, R40, 0x10, RZ, 0xc0, !PT ;  /* 0x0000001028ff7812 */ /* 0x000fe4000788c0ff */
[----:B------:R-:W-:Y:S02]  /*6590*/  IADD3 R32, PT, PT, R34, R35, R32 ;  /* 0x0000002322207210 */ /* 0x000fe40007ffe020 */
[----:B-1----:R-:W-:Y:S02]  /*65a0*/  IADD3 R42, P0, PT, R30, UR6, RZ ;  /* 0x000000061e2a7c10 */ /* 0x002fe4000ff1e0ff */
[----:B--2---:R-:W-:Y:S02]  /*65b0*/  SEL R30, RZ, 0x2, P2 ;  /* 0x00000002ff1e7807 */ /* 0x004fe40001000000 */
[----:B------:R-:W-:-:S02]  /*65c0*/  ISETP.GE.AND P2, PT, R33, UR10, PT ;  /* 0x0000000a21007c0c */ /* 0x000fc4000bf46270 */
[----:B------:R-:W-:Y:S02]  /*65d0*/  SEL R33, RZ, 0x4, P1 ;  /* 0x00000004ff217807 */ /* 0x000fe40000800000 */
[----:B---3--:R-:W-:Y:S02]  /*65e0*/  IADD3 R12, P1, PT, R210, -R12, RZ ;  /* 0x8000000cd20c7210 */ /* 0x008fe40007f3e0ff */
[----:B------:R-:W-:Y:S02]  /*65f0*/  IADD3.X R43, PT, PT, R31, UR7, RZ, P0, !PT ;  /* 0x000000071f2b7c10 */ /* 0x000fe400087fe4ff */
[----:B----4-:R-:W-:Y:S01]  /*6600*/  IADD3 R36, P0, PT, R208, -R10, RZ ;  /* 0x8000000ad0247210 */ /* 0x010fe20007f1e0ff */
[----:B------:R-:W-:Y:S01]  /*6610*/  IMAD.X R13, R211, 0x1, ~R13, P1 ;  /* 0x00000001d30d7824 */ /* 0x000fe200008e0e0d */
[----:B------:R-:W-:Y:S01]  /*6620*/  IADD3 R10, PT, PT, R33, R30, R37 ;  /* 0x0000001e210a7210 */ /* 0x000fe20007ffe025 */
[----:B------:R1:W-:Y:S01]  /*6630*/  LDGSTS.E.BYPASS.LTC128B.128 [R25+0x9000], desc[UR14][R42.64], P4 ;  /* 0x090000002a197fae */ /* 0x0003e2000a181a0e */
[----:B------:R-:W-:Y:S01]  /*6640*/  SEL R217, RZ, 0x8, P2 ;  /* 0x00000008ffd97807 */ /* 0x000fe20001000000 */
[----:B------:R-:W-:-:S04]  /*6650*/  IMAD.WIDE R12, R28, 0x2, R12 ;  /* 0x000000021c0c7825 */ /* 0x000fc800078e020c */
[----:B------:R-:W-:Y:S01]  /*6660*/  IMAD.X R37, R209, 0x1, ~R11, P0 ;  /* 0x00000001d1257824 */ /* 0x000fe200000e0e0b */
[C---:B------:R-:W-:Y:S01]  /*6670*/  ISETP.NE.AND P0, PT, R27.reuse, RZ, PT ;  /* 0x000000ff1b00720c */ /* 0x040fe20003f05270 */
[----:B------:R-:W-:Y:S01]  /*6680*/  IMAD.IADD R217, R32, 0x1, R217 ;  /* 0x0000000120d97824 */ /* 0x000fe200078e02d9 */
[----:B------:R-:W-:Y:S01]  /*6690*/  IADD3 R41, P1, PT, R12, R41, RZ ;  /* 0x000000290c297210 */ /* 0x000fe20007f3e0ff */
[----:B------:R-:W-:Y:S01]  /*66a0*/  IMAD.WIDE R36, R28, 0x2, R36 ;  /* 0x000000021c247825 */ /* 0x000fe200078e0224 */
[----:B------:R-:W-:Y:S02]  /*66b0*/  SEL R214, R27, 0x20, P0 ;  /* 0x000000201bd67807 */ /* 0x000fe40000000000 */
[----:B------:R-:W-:Y:S01]  /*66c0*/  SEL R11, RZ, 0x8, P3 ;  /* 0x00000008ff0b7807 */ /* 0x000fe20001800000 */
[----:B------:R-:W-:Y:S01]  /*66d0*/  IMAD.X R39, R13, 0x1, R39, P1 ;  /* 0x000000010d277824 */ /* 0x000fe200008e0627 */
[----:B------:R-:W-:Y:S02]  /*66e0*/  ISETP.GE.AND P1, PT, R214, R207, PT ;  /* 0x000000cfd600720c */ /* 0x000fe40003f26270 */
[----:B------:R-:W-:Y:S01]  /*66f0*/  IADD3 R32, P0, PT, R36, R42, RZ ;  /* 0x0000002a24207210 */ /* 0x000fe20007f1e0ff */
[----:B------:R-:W-:Y:S01]  /*6700*/  IMAD.IADD R10, R10, 0x1, R11 ;  /* 0x000000010a0a7824 */ /* 0x000fe200078e020b */
[----:B------:R-:W-:-:S03]  /*6710*/  SHF.L.U32 R11, R3, R204, RZ ;  /* 0x000000cc030b7219 */ /* 0x000fc600000006ff */
[----:B------:R-:W-:-:S06]  /*6720*/  IMAD.X R33, R37, 0x1, R43, P0 ;  /* 0x0000000125217824 */ /* 0x000fcc00000e062b */
        /* <DEDUP_REMOVED lines=12> */
[----:B------:R-:W-:Y:S01]  /*67f0*/  VIADD R13, R8, 0x100 ;  /* 0x00000100080d7836 */ /* 0x000fe20000000000 */
[----:B------:R-:W1:Y:S04]  /*6800*/  LDC R12, c[0x0][0x4e8] ;  /* 0x00013a00ff0c7b82 */ /* 0x000e680000000800 */
[----:B------:R-:W-:-:S04]  /*6810*/  ISETP.GE.AND P0, PT, R13, R199, PT ;  /* 0x000000c70d00720c */ /* 0x000fc80003f06270 */
[----:B------:R-:W-:-:S05]  /*6820*/  SEL R3, R13, R20, !P0 ;  /* 0x000000140d037207 */ /* 0x000fca0004000000 */
[----:B------:R-:W-:-:S06]  /*6830*/  IMAD.WIDE R30, R3, 0x4, R16 ;  /* 0x00000004031e7825 */ /* 0x000fcc00078e0210 */
        /* <DEDUP_REMOVED lines=9> */
[----:B------:R-:W-:-:S07]  /*68d0*/  ISETP.GE.AND P2, PT, R13, R199, PT ;  /* 0x000000c70d00720c */ /* 0x000fce0003f46270 */
[C---:B------:R-:W-:Y:S01]  /*68e0*/  @P1 IMAD.IADD R27, R13.reuse, 0x1, R24 ;  /* 0x000000010d1b1824 */ /* 0x040fe200078e0218 */
[----:B------:R-:W-:-:S04]  /*68f0*/  SEL R13, R13, R20, !P2 ;  /* 0x000000140d0d7207 */ /* 0x000fc80005000000 */
[----:B------:R-:W-:Y:S01]  /*6900*/  @P1 ISETP.GE.AND P0, PT, R27, R199, PT ;  /* 0x000000c71b00120c */ /* 0x000fe20003f06270 */
[----:B------:R-:W-:-:S03]  /*6910*/  IMAD.WIDE R42, R13, 0x4, R16 ;  /* 0x000000040d2a7825 */ /* 0x000fc600078e0210 */
[----:B------:R-:W-:-:S05]  /*6920*/  @P1 SEL R27, R27, R20, !P0 ;  /* 0x000000141b1b1207 */ /* 0x000fca0004000000 */
[----:B------:R-:W-:Y:S02]  /*6930*/  @P1 IMAD.WIDE R36, R27, 0x4, R16 ;  /* 0x000000041b241825 */ /* 0x000fe400078e0210 */
[----:B------:R-:W2:Y:S04]  /*6940*/  LDG.E R27, desc[UR14][R42.64] ;  /* 0x0000000e2a1b7981 */ /* 0x000ea8000c1e1900 */
[----:B------:R-:W3:Y:S01]  /*6950*/  @P1 LDG.E R13, desc[UR14][R36.64] ;  /* 0x0000000e240d1981 */ /* 0x000ee2000c1e1900 */
[----:B-1----:R-:W-:Y:S02]  /*6960*/  IMAD R3, R24, 0x4, R3 ;  /* 0x0000000418037824 */ /* 0x002fe400078e0203 */
[----:B------:R-:W-:-:S03]  /*6970*/  IMAD.IADD R35, R23, 0x1, R24 ;  /* 0x0000000117237824 */ /* 0x000fc600078e0218 */
[----:B------:R-:W-:Y:S02]  /*6980*/  @P1 LEA R28, R24, R3, 0x2 ;  /* 0x00000003181c1211 */ /* 0x000fe400078e10ff */
[----:B------:R-:W-:Y:S02]  /*6990*/  @P1 IADD3 R35, PT, PT, R35, R24, RZ ;  /* 0x0000001823231210 */ /* 0x000fe40007ffe0ff */
[-C--:B--2---:R-:W-:Y:S02]  /*69a0*/  VIADDMNMX R30, R27, -R12.reuse, 0xffffffff, !PT ;  /* 0xffffffff1b1e7446 */ /* 0x084fe4000780090c */
[----:B---3--:R-:W-:-:S03]  /*69b0*/  @P1 VIADDMNMX R13, R13, -R12, 0xffffffff, !PT ;  /* 0xffffffff0d0d1446 */ /* 0x008fc6000780090c */
[----:B------:R2:W-:Y:S04]  /*69c0*/  STS [R3+0x10400], R30 ;  /* 0x0104001e03007388 */ /* 0x0005e80000000800 */
[----:B------:R2:W-:Y:S02]  /*69d0*/  @P1 STS [R28+0x10400], R13 ;  /* 0x0104000d1c001388 */ /* 0x0005e40000000800 */
.L_x_52:
[----:B------:R-:W-:Y:S05]  /*69e0*/  BSYNC.RECONVERGENT B0 ;  /* 0x0000000000007941 */ /* 0x000fea0003800200 */
.L_x_51:
[----:B------:R-:W-:Y:S01]  /*69f0*/  ISETP.GE.U32.AND P0, PT, R22, 0x3, PT ;  /* 0x000000031600780c */ /* 0x000fe20003f06070 */
[----:B------:R-:W-:Y:S01]  /*6a00*/  IMAD.MOV.U32 R215, RZ, RZ, RZ ;  /* 0x000000ffffd77224 */ /* 0x000fe200078e00ff */
[----:B------:R-:W-:-:S11]  /*6a10*/  MOV R213, 0x200 ;  /* 0x0000020000d57802 */ /* 0x000fd60000000f00 */
[----:B------:R-:W-:Y:S05]  /*6a20*/  @!P0 BRA `(.L_x_50) ;  /* 0x0000000000908947 */ /* 0x000fea0003800000 */
.L_x_53:
[----:B------:R-:W-:Y:S01]  /*6a30*/  VIADD R43, R35, 0x100 ;  /* 0x00000100232b7836 */ /* 0x000fe20000000000 */
[----:B---3--:R-:W3:Y:S03]  /*6a40*/  LDC R12, c[0x0][0x4e8] ;  /* 0x00013a00ff0c7b82 */ /* 0x008ee60000000800 */
[C---:B------:R-:W-:Y:S01]  /*6a50*/  IMAD.IADD R47, R43.reuse, 0x1, R24 ;  /* 0x000000012b2f7824 */ /* 0x040fe200078e0218 */
[----:B------:R-:W-:-:S03]  /*6a60*/  ISETP.GE.AND P3, PT, R43, R199, PT ;  /* 0x000000c72b00720c */ /* 0x000fc60003f66270 */
[C-C-:B------:R-:W-:Y:S01]  /*6a70*/  IMAD.IADD R37, R47.reuse, 0x1, R24.reuse ;  /* 0x000000012f257824 */ /* 0x140fe200078e0218 */
[-C--:B------:R-:W-:Y:S02]  /*6a80*/  ISETP.GE.AND P2, PT, R47, R199.reuse, PT ;  /* 0x000000c72f00720c */ /* 0x080fe40003f46270 */
[-C--:B------:R-:W-:Y:S01]  /*6a90*/  SEL R43, R43, R20.reuse, !P3 ;  /* 0x000000142b2b7207 */ /* 0x080fe20005800000 */
[C---:B------:R-:W-:Y:S01]  /*6aa0*/  IMAD.IADD R45, R37.reuse, 0x1, R24 ;  /* 0x00000001252d7824 */ /* 0x040fe200078e0218 */
[-C--:B------:R-:W-:Y:S02]  /*6ab0*/  ISETP.GE.AND P1, PT, R37, R199.reuse, PT ;  /* 0x000000c72500720c */ /* 0x080fe40003f26270 */
        /* <DEDUP_REMOVED lines=10> */
[----:B------:R-:W5:Y:S04]  /*6b60*/  LDG.E R37, desc[UR14][R36.64] ;  /* 0x0000000e24257981 */ /* 0x000f68000c1e1900 */
[----:B-12---:R-:W2:Y:S01]  /*6b70*/  LDG.E R3, desc[UR14][R44.64] ;  /* 0x0000000e2c037981 */ /* 0x006ea2000c1e1900 */
        /* <DEDUP_REMOVED lines=15> */
.L_x_50:
[----:B------:R-:W-:Y:S05]  /*6c70*/  BSYNC.RECONVERGENT B1 ;  /* 0x0000000000017941 */ /* 0x000fea0003800200 */
.L_x_49:
[----:B------:R-:W-:-:S13]  /*6c80*/  ISETP.NE.AND P0, PT, R214, R207, PT ;  /* 0x000000cfd600720c */ /* 0x000fda0003f05270 */
[----:B---3--:R-:W3:Y:S01]  /*6c90*/  @!P0 LDS R12, [R19+0x10004] ;  /* 0x01000400130c8984 */ /* 0x008ee20000000800 */
[----:B------:R-:W4:Y:S01]  /*6ca0*/  @!P0 LDC R216, c[0x0][0x4e4] ;  /* 0x00013900ffd88b82 */ /* 0x000f220000000800 */
[----:B------:R-:W-:Y:S02]  /*6cb0*/  @!P0 MOV R214, RZ ;  /* 0x000000ff00d68202 */ /* 0x000fe40000000f00 */
[----:B------:R-:W-:Y:S02]  /*6cc0*/  @!P0 MOV R218, 0x1 ;  /* 0x0000000100da8802 */ /* 0x000fe40000000f00 */
[----:B---3--:R-:W-:-:S05]  /*6cd0*/  @!P0 IADD3 R12, PT, PT, R12, -0x1, RZ ;  /* 0xffffffff0c0c8810 */ /* 0x008fca0007ffe0ff */
[----:B------:R-:W-:Y:S01]  /*6ce0*/  @!P0 IMAD R203, R12, R207, RZ ;  /* 0x000000cf0ccb8224 */ /* 0x000fe200078e02ff */
[----:B------:R-:W-:Y:S06]  /*6cf0*/  @!P0 BRA `(.L_x_48) ;  /* 0x0000000000608947 */ /* 0x000fec0003800000 */
[----:B------:R-:W-:Y:S02]  /*6d00*/  @!P5 SHF.R.S32.HI R218, RZ, R204, R214 ;  /* 0x000000ccffdad219 */ /* 0x000fe400000114d6 */
[----:B------:R-:W-:-:S03]  /*6d10*/  @!P5 LOP3.LUT R214, R214, R11, RZ, 0x30, !PT ;  /* 0x0000000bd6d6d212 */ /* 0x000fc600078e30ff */
[----:B----4-:R-:W-:Y:S01]  /*6d20*/  @!P5 IMAD R216, R218, R207, RZ ;  /* 0x000000cfdad8d224 */ /* 0x010fe200078e02ff */
[----:B------:R-:W-:Y:S06]  /*6d30*/  @!P5 BRA `(.L_x_54) ;  /* 0x00000000003cd947 */ /* 0x000fec0003800000 */
[----:B------:R-:W-:-:S05]  /*6d40*/  IABS R12, R214 ;  /* 0x000000d6000c7213 */ /* 0x000fca0000000000 */
[----:B--2---:R-:W-:-:S04]  /*6d50*/  IMAD.HI.U32 R13, R7, R12, RZ ;  /* 0x0000000c070d7227 */ /* 0x004fc800078e00ff */
[----:B-1----:R-:W-:-:S04]  /*6d60*/  IMAD.MOV R3, RZ, RZ, -R13 ;  /* 0x000000ffff037224 */ /* 0x002fc800078e0a0d */
        /* <DEDUP_REMOVED lines=12> */
.L_x_54:
[----:B-12---:R-:W-:-:S04]  /*6e30*/  IADD3 R3, PT, PT, R9, R218, RZ ;  /* 0x000000da09037210 */ /* 0x006fc80007ffe0ff */
[----:B------:R-:W-:-:S04]  /*6e40*/  SHF.L.U32 R3, R3, 0x2, RZ ;  /* 0x0000000203037819 */ /* 0x000fc800000006ff */
[----:B------:R-:W-:-:S05]  /*6e50*/  LOP3.LUT R3, R3, 0x7fc, RZ, 0xc0, !PT ;  /* 0x000007fc03037812 */ /* 0x000fca00078ec0ff */
[----:B------:R-:W1:Y:S02]  /*6e60*/  LDS R203, [R3+UR13+0x10000] ;  /* 0x0100000d03cb7984 */ /* 0x000e640008000800 */
[----:B-1----:R-:W-:-:S07]  /*6e70*/  IMAD R203, R203, R207, -R216 ;  /* 0x000000cfcbcb7224 */ /* 0x002fce00078e0ad8 */
.L_x_48:
[----:B-12---:R-:W-:Y:S01]  /*6e80*/  VIADD R3, R18, 0xffffffff ;  /* 0xffffffff12037836 */ /* 0x006fe20000000000 */
[----:B------:R-:W0:Y:S01]  /*6e90*/  LDGDEPBAR ;  /* 0x00000000000079af */ /* 0x000e220000000000 */
[----:B------:R-:W-:-:S03]  /*6ea0*/  @!P5 IMAD.IADD R12, R29, 0x1, R214 ;  /* 0x000000011d0cd824 */ /* 0x000fc600078e02d6 */
[----:B------:R-:W-:Y:S02]  /*6eb0*/  ISETP.GE.U32.AND P0, PT, R3, 0x20, PT ;  /* 0x000000200300780c */ /* 0x000fe40003f06070 */
[----:B------:R-:W-:Y:S02]  /*6ec0*/  @!P5 SHF.R.S32.HI R34, RZ, R204, R12 ;  /* 0x000000ccff22d219 */ /* 0x000fe4000001140c */
[----:B------:R-:W-:Y:S02]  /*6ed0*/  SEL R217, R217, RZ, P0 ;  /* 0x000000ffd9d97207 */ /* 0x000fe40000000000 */
[----:B------:R-:W-:Y:S01]  /*6ee0*/  SEL R3, R10, RZ, P0 ;  /* 0x000000ff0a037207 */ /* 0x000fe20000000000 */
[----:B------:R-:W-:Y:S06]  /*6ef0*/  @!P5 BRA `(.L_x_55) ;  /* 0x000000000038d947 */ /* 0x000fec0003800000 */
[----:B------:R-:W-:-:S05]  /*6f00*/  IMAD.IADD R12, R29, 0x1, R214 ;  /* 0x000000011d0c7824 */ /* 0x000fca00078e02d6 */
[----:B------:R-:W-:-:S05]  /*6f10*/  IABS R10, R12 ;  /* 0x0000000c000a7213 */ /* 0x000fca0000000000 */
[----:B------:R-:W-:-:S04]  /*6f20*/  IMAD.HI.U32 R19, R7, R10, RZ ;  /* 0x0000000a07137227 */ /* 0x000fc800078e00ff */
[----:B------:R-:W-:-:S04]  /*6f30*/  IMAD.MOV R13, RZ, RZ, -R19 ;  /* 0x000000ffff0d7224 */ /* 0x000fc800078e0a13 */
[----:B------:R-:W-:Y:S01]  /*6f40*/  IMAD R13, R6, R13, R10 ;  /* 0x0000000d060d7224 */ /* 0x000fe200078e020a */
[----:B------:R-:W-:-:S04]  /*6f50*/  LOP3.LUT R10, R12, R207, RZ, 0x3c, !PT ;  /* 0x000000cf0c0a7212 */ /* 0x000fc800078e3cff */
[----:B------:R-:W-:Y:S02]  /*6f60*/  ISETP.GT.U32.AND P1, PT, R6, R13, PT ;  /* 0x0000000d0600720c */ /* 0x000fe40003f24070 */
[----:B------:R-:W-:-:S11]  /*6f70*/  ISETP.GE.AND P0, PT, R10, RZ, PT ;  /* 0x000000ff0a00720c */ /* 0x000fd60003f06270 */
[----:B------:R-:W-:Y:S01]  /*6f80*/  @!P1 IMAD.IADD R13, R13, 0x1, -R6 ;  /* 0x000000010d0d9824 */ /* 0x000fe200078e0a06 */
[----:B------:R-:W-:-:S04]  /*6f90*/  @!P1 IADD3 R19, PT, PT, R19, 0x1, RZ ;  /* 0x0000000113139810 */ /* 0x000fc80007ffe0ff */
[----:B------:R-:W-:-:S13]  /*6fa0*/  ISETP.GE.U32.AND P2, PT, R13, R6, PT ;  /* 0x000000060d00720c */ /* 0x000fda0003f46070 */
[----:B------:R-:W-:-:S05]  /*6fb0*/  @P2 VIADD R19, R19, 0x1 ;  /* 0x0000000113132836 */ /* 0x000fca0000000000 */
[----:B------:R-:W-:-:S04]  /*6fc0*/  @!P0 IADD3 R19, PT, PT, -R19, RZ, RZ ;  /* 0x000000ff13138210 */ /* 0x000fc80007ffe1ff */
[----:B------:R-:W-:-:S07]  /*6fd0*/  SEL R34, R15, R19, !P6 ;  /* 0x000000130f227207 */ /* 0x000fce0007000000 */
.L_x_55:
[----:B------:R-:W1:Y:S01]  /*6fe0*/  SHFL.IDX PT, R10, R203, R34, 0x1f ;  /* 0x00001f22cb0a7589 */ /* 0x000e6200000e0000 */
[----:B------:R-:W-:-:S04]  /*6ff0*/  IMAD.MOV R13, RZ, RZ, -R34 ;  /* 0x000000ffff0d7224 */ /* 0x000fc800078e0a22 */
[----:B-1----:R-:W-:Y:S01]  /*7000*/  IMAD R13, R207, R13, R10 ;  /* 0x0000000dcf0d7224 */ /* 0x002fe200078e020a */
[----:B------:R-:W-:Y:S02]  /*7010*/  LOP3.LUT R10, R217, 0x1, RZ, 0xc0, !PT ;  /* 0x00000001d90a7812 */ /* 0x000fe400078ec0ff */
[----:B------:R-:W-:Y:S01]  /*7020*/  @!P5 SHF.R.S32.HI R34, RZ, R204, R12 ;  /* 0x000000ccff22d219 */ /* 0x000fe2000001140c */
[C---:B------:R-:W-:Y:S01]  /*7030*/  IMAD.WIDE R30, R13.reuse, 0x2, RZ ;  /* 0x000000020d1e7825 */ /* 0x040fe200078e02ff */
[----:B------:R-:W-:-:S03]  /*7040*/  ISETP.GE.AND P0, PT, R13, RZ, PT ;  /* 0x000000ff0d00720c */ /* 0x000fc60003f06270 */
[----:B------:R-:W-:Y:S01]  /*7050*/  IMAD.MOV R10, RZ, RZ, -R10 ;  /* 0x000000ffff0a7224 */ /* 0x000fe200078e0a0a */
[----:B------:R-:W-:Y:S02]  /*7060*/  SEL R13, RZ, 0x10, !P0 ;  /* 0x00000010ff0d7807 */ /* 0x000fe40004000000 */
[----:B------:R-:W-:Y:S02]  /*7070*/  LOP3.LUT R28, R30, 0xfffffff0, RZ, 0xc0, !PT ;  /* 0xfffffff01e1c7812 */ /* 0x000fe400078ec0ff */
[----:B------:R-:W-:Y:S02]  /*7080*/  LOP3.LUT P1, RZ, R10, R13, RZ, 0xc0, !PT ;  /* 0x0000000d0aff7212 */ /* 0x000fe4000782c0ff */
[----:B------:R-:W-:-:S05]  /*7090*/  IADD3 R30, P0, PT, R28, R41, RZ ;  /* 0x000000291c1e7210 */ /* 0x000fca0007f1e0ff */
[----:B------:R-:W-:-:S06]  /*70a0*/  IMAD.X R31, R31, 0x1, R39, P0 ;  /* 0x000000011f1f7824 */ /* 0x000fcc00000e0627 */
[----:B------:R-:W-:Y:S01]  /*70b0*/  @!PT LDS RZ, [RZ] ;  /* 0x00000000fffff984 */ /* 0x000fe20000000800 */
[----:B------:R-:W-:Y:S01]  /*70c0*/  @!PT LDS RZ, [RZ] ;  /* 0x00000000fffff984 */ /* 0x000fe20000000800 */
[----:B------:R1:W-:Y:S01]  /*70d0*/  LDGSTS.E.BYPASS.LTC128B.128 [R26+0x80], desc[UR14][R30.64], P1 ;  /* 0x000800001e1a7fae */ /* 0x0003e20008981a0e */
[----:B------:R-:W-:Y:S05]  /*70e0*/  @!P5 BRA `(.L_x_56) ;  /* 0x000000000034d947 */ /* 0x000fea0003800000 */
        /* <DEDUP_REMOVED lines=13> */
.L_x_56:
[----:B------:R-:W2:Y:S01]  /*71c0*/  SHFL.IDX PT, R13, R203, R34, 0x1f ;  /* 0x00001f22cb0d7589 */ /* 0x000ea200000e0000 */
[----:B------:R-:W-:Y:S01]  /*71d0*/  IMAD.MOV R10, RZ, RZ, -R34 ;  /* 0x000000ffff0a7224 */ /* 0x000fe200078e0a22 */
[----:B------:R-:W-:Y:S01]  /*71e0*/  @!P5 SHF.R.S32.HI R36, RZ, R204, R12 ;  /* 0x000000ccff24d219 */ /* 0x000fe2000001140c */
[----:B------:R-:W-:Y:S02]  /*71f0*/  IMAD.SHL.U32 R19, R217, 0x8, RZ ;  /* 0x00000008d9137824 */ /* 0x000fe400078e00ff */
[----:B--2---:R-:W-:-:S04]  /*7200*/  IMAD R10, R207, R10, R13 ;  /* 0x0000000acf0a7224 */ /* 0x004fc800078e020d */
[C---:B-1----:R-:W-:Y:S01]  /*7210*/  IMAD.WIDE R30, R10.reuse, 0x2, RZ ;  /* 0x000000020a1e7825 */ /* 0x042fe200078e02ff */
[----:B------:R-:W-:-:S04]  /*7220*/  ISETP.GE.AND P0, PT, R10, RZ, PT ;  /* 0x000000ff0a00720c */ /* 0x000fc80003f06270 */
[----:B------:R-:W-:Y:S02]  /*7230*/  SEL R10, RZ, 0x10, !P0 ;  /* 0x00000010ff0a7807 */ /* 0x000fe40004000000 */
[----:B------:R-:W-:Y:S02]  /*7240*/  IADD3 R13, P0, PT, R41, UR8, RZ ;  /* 0x00000008290d7c10 */ /* 0x000fe4000ff1e0ff */
[----:B------:R-:W-:Y:S02]  /*7250*/  LOP3.LUT R28, R30, 0xfffffff0, RZ, 0xc0, !PT ;  /* 0xfffffff01e1c7812 */ /* 0x000fe400078ec0ff */
[----:B------:R-:W-:Y:S02]  /*7260*/  LOP3.LUT P1, RZ, R19, R10, RZ, 0xc0, !PT ;  /* 0x0000000a13ff7212 */ /* 0x000fe4000782c0ff */
[----:B------:R-:W-:Y:S02]  /*7270*/  IADD3.X R10, PT, PT, R39, UR9, RZ, P0, !PT ;  /* 0x00000009270a7c10 */ /* 0x000fe400087fe4ff */
[----:B------:R-:W-:-:S05]  /*7280*/  IADD3 R30, P0, PT, R28, R13, RZ ;  /* 0x0000000d1c1e7210 */ /* 0x000fca0007f1e0ff */
[----:B------:R-:W-:-:S05]  /*7290*/  IMAD.X R31, R31, 0x1, R10, P0 ;  /* 0x000000011f1f7824 */ /* 0x000fca00000e060a */
        /* <DEDUP_REMOVED lines=17> */
.L_x_57:
        /* <DEDUP_REMOVED lines=12> */
[----:B------:R-:W-:-:S03]  /*7470*/  @!P5 SHF.R.S32.HI R34, RZ, R204, R12 ;  /* 0x000000ccff22d219 */ /* 0x000fc6000001140c */
[----:B------:R-:W-:-:S05]  /*7480*/  IMAD.X R31, R35, 0x1, R10, P0 ;  /* 0x00000001231f7824 */ /* 0x000fca00000e060a */
[----:B------:R-:W-:Y:S01]  /*7490*/  @!PT LDS RZ, [RZ] ;  /* 0x00000000fffff984 */ /* 0x000fe20000000800 */
[----:B------:R-:W-:Y:S01]  /*74a0*/  @!PT LDS RZ, [RZ] ;  /* 0x00000000fffff984 */ /* 0x000fe20000000800 */
[----:B------:R1:W-:Y:S01]  /*74b0*/  LDGSTS.E.BYPASS.LTC128B.128 [R26+0x1080], desc[UR14][R30.64], P1 ;  /* 0x010800001e1a7fae */ /* 0x0003e20008981a0e */
[----:B------:R-:W-:Y:S05]  /*74c0*/  @!P5 BRA `(.L_x_58) ;  /* 0x000000000034d947 */ /* 0x000fea0003800000 */
[----:B------:R-:W-:Y:S02]  /*74d0*/  IABS R28, R12 ;  /* 0x0000000c001c7213 */ /* 0x000fe40000000000 */
[----:B------:R-:W-:-:S03]  /*74e0*/  LOP3.LUT R12, R12, R207, RZ, 0x3c, !PT ;  /* 0x000000cf0c0c7212 */ /* 0x000fc600078e3cff */
[----:B------:R-:W-:Y:S01]  /*74f0*/  IMAD.HI.U32 R27, R7, R28, RZ ;  /* 0x0000001c071b7227 */ /* 0x000fe200078e00ff */
[----:B------:R-:W-:-:S03]  /*7500*/  ISETP.GE.AND P0, PT, R12, RZ, PT ;  /* 0x000000ff0c00720c */ /* 0x000fc60003f06270 */
[----:B------:R-:W-:-:S04]  /*7510*/  IMAD.MOV R19, RZ, RZ, -R27 ;  /* 0x000000ffff137224 */ /* 0x000fc800078e0a1b */
[----:B------:R-:W-:-:S05]  /*7520*/  IMAD R19, R6, R19, R28 ;  /* 0x0000001306137224 */ /* 0x000fca00078e021c */
[----:B------:R-:W-:-:S13]  /*7530*/  ISETP.GT.U32.AND P2, PT, R6, R19, PT ;  /* 0x000000130600720c */ /* 0x000fda0003f44070 */
[----:B------:R-:W-:Y:S01]  /*7540*/  @!P2 IMAD.IADD R19, R19, 0x1, -R6 ;  /* 0x000000011313a824 */ /* 0x000fe200078e0a06 */
[----:B------:R-:W-:-:S04]  /*7550*/  @!P2 IADD3 R27, PT, PT, R27, 0x1, RZ ;  /* 0x000000011b1ba810 */ /* 0x000fc80007ffe0ff */
[----:B------:R-:W-:-:S13]  /*7560*/  ISETP.GE.U32.AND P1, PT, R19, R6, PT ;  /* 0x000000061300720c */ /* 0x000fda0003f26070 */
[----:B------:R-:W-:-:S05]  /*7570*/  @P1 VIADD R27, R27, 0x1 ;  /* 0x000000011b1b1836 */ /* 0x000fca0000000000 */
[----:B------:R-:W-:-:S04]  /*7580*/  @!P0 IADD3 R27, PT, PT, -R27, RZ, RZ ;  /* 0x000000ff1b1b8210 */ /* 0x000fc80007ffe1ff */
[----:B------:R-:W-:-:S07]  /*7590*/  SEL R34, R15, R27, !P6 ;  /* 0x0000001b0f227207 */ /* 0x000fce0007000000 */
.L_x_58:
[----:B------:R-:W2:Y:S01]  /*75a0*/  SHFL.IDX PT, R12, R203, R34, 0x1f ;  /* 0x00001f22cb0c7589 */ /* 0x000ea200000e0000 */
[----:B------:R-:W-:Y:S02]  /*75b0*/  IMAD.MOV R19, RZ, RZ, -R34 ;  /* 0x000000ffff137224 */ /* 0x000fe400078e0a22 */
[----:B------:R-:W-:Y:S02]  /*75c0*/  IMAD.SHL.U32 R28, R217, 0x2, RZ ;  /* 0x00000002d91c7824 */ /* 0x000fe400078e00ff */
[----:B------:R-:W-:Y:S02]  /*75d0*/  IMAD.SHL.U32 R27, R3, 0x10, RZ ;  /* 0x00000010031b7824 */ /* 0x000fe400078e00ff */
[----:B------:R-:W-:-:S03]  /*75e0*/  VIADD R214, R214, 0x20 ;  /* 0x00000020d6d67836 */ /* 0x000fc60000000000 */
[----:B------:R-:W-:Y:S01]  /*75f0*/  LOP3.LUT P4, RZ, R27, 0x10, RZ, 0xc0, !PT ;  /* 0x000000101bff7812 */ /* 0x000fe2000788c0ff */
[----:B--2---:R-:W-:-:S04]  /*7600*/  IMAD R12, R207, R19, R12 ;  /* 0x00000013cf0c7224 */ /* 0x004fc800078e020c */
[C---:B-1----:R-:W-:Y:S01]  /*7610*/  IMAD.WIDE R30, R12.reuse, 0x2, RZ ;  /* 0x000000020c1e7825 */ /* 0x042fe200078e02ff */
[----:B------:R-:W-:-:S04]  /*7620*/  ISETP.GE.AND P0, PT, R12, RZ, PT ;  /* 0x000000ff0c00720c */ /* 0x000fc80003f06270 */
[----:B------:R-:W-:Y:S02]  /*7630*/  SEL R19, RZ, 0x10, !P0 ;  /* 0x00000010ff137807 */ /* 0x000fe40004000000 */
[----:B------:R-:W-:Y:S02]  /*7640*/  IADD3 R13, P0, PT, R13, UR8, RZ ;  /* 0x000000080d0d7c10 */ /* 0x000fe4000ff1e0ff */
[----:B------:R-:W-:Y:S02]  /*7650*/  LOP3.LUT R12, R30, 0xfffffff0, RZ, 0xc0, !PT ;  /* 0xfffffff01e0c7812 */ /* 0x000fe400078ec0ff */
[----:B------:R-:W-:Y:S01]  /*7660*/  LOP3.LUT P1, RZ, R28, R19, RZ, 0xc0, !PT ;  /* 0x000000131cff7212 */ /* 0x000fe2000782c0ff */
[C---:B------:R-:W-:Y:S01]  /*7670*/  IMAD.SHL.U32 R19, R3.reuse, 0x8, RZ ;  /* 0x0000000803137824 */ /* 0x040fe200078e00ff */
[----:B------:R-:W-:Y:S02]  /*7680*/  IADD3.X R10, PT, PT, R10, UR9, RZ, P0, !PT ;  /* 0x000000090a0a7c10 */ /* 0x000fe400087fe4ff */
[----:B------:R-:W-:Y:S01]  /*7690*/  IADD3 R34, P2, PT, R12, R13, RZ ;  /* 0x0000000d0c227210 */ /* 0x000fe20007f5e0ff */
[----:B------:R-:W-:Y:S01]  /*76a0*/  IMAD.SHL.U32 R12, R3, 0x2, RZ ;  /* 0x00000002030c7824 */ /* 0x000fe200078e00ff */
[----:B------:R-:W-:Y:S01]  /*76b0*/  LOP3.LUT P3, RZ, R19, 0x10, RZ, 0xc0, !PT ;  /* 0x0000001013ff7812 */ /* 0x000fe2000786c0ff */
[----:B------:R-:W-:Y:S01]  /*76c0*/  IMAD.SHL.U32 R19, R3, 0x4, RZ ;  /* 0x0000000403137824 */ /* 0x000fe200078e00ff */
[----:B------:R-:W-:Y:S01]  /*76d0*/  IADD3 R38, P0, PT, R32, UR6, RZ ;  /* 0x0000000620267c10 */ /* 0x000fe2000ff1e0ff */
[----:B------:R-:W-:-:S03]  /*76e0*/  IMAD.X R35, R31, 0x1, R10, P2 ;  /* 0x000000011f237824 */ /* 0x000fc600010e060a */
[----:B------:R-:W-:Y:S02]  /*76f0*/  IADD3.X R39, PT, PT, R33, UR7, RZ, P0, !PT ;  /* 0x0000000721277c10 */ /* 0x000fe400087fe4ff */
[----:B------:R-:W-:Y:S01]  /*7700*/  IADD3 R36, P0, PT, R38, UR6, RZ ;  /* 0x0000000626247c10 */ /* 0x000fe2000ff1e0ff */
[----:B------:R-:W-:Y:S01]  /*7710*/  @!PT LDS RZ, [RZ] ;  /* 0x00000000fffff984 */ /* 0x000fe20000000800 */
[----:B------:R-:W-:Y:S01]  /*7720*/  @!PT LDS RZ, [RZ] ;  /* 0x00000000fffff984 */ /* 0x000fe20000000800 */
[----:B------:R1:W-:Y:S01]  /*7730*/  LDGSTS.E.BYPASS.LTC128B.128 [R25+0x1080], desc[UR14][R34.64], P1 ;  /* 0x0108000022197fae */ /* 0x0003e20008981a0e */
[----:B------:R-:W-:Y:S02]  /*7740*/  LOP3.LUT P2, RZ, R19, 0x10, RZ, 0xc0, !PT ;  /* 0x0000001013ff7812 */ /* 0x000fe4000784c0ff */
[----:B------:R-:W-:Y:S01]  /*7750*/  LOP3.LUT P1, RZ, R12, 0x10, RZ, 0xc0, !PT ;  /* 0x000000100cff7812 */ /* 0x000fe2000782c0ff */
[----:B------:R1:W-:Y:S01]  /*7760*/  LDGSTS.E.BYPASS.LTC128B.128 [R26+0x8080], desc[UR14][R32.64], P4 ;  /* 0x08080000201a7fae */ /* 0x0003e2000a181a0e */
[----:B------:R-:W-:Y:S02]  /*7770*/  IADD3.X R37, PT, PT, R39, UR7, RZ, P0, !PT ;  /* 0x0000000727257c10 */ /* 0x000fe400087fe4ff */
[----:B------:R-:W-:Y:S01]  /*7780*/  IADD3 R30, P0, PT, R36, UR6, RZ ;  /* 0x00000006241e7c10 */ /* 0x000fe2000ff1e0ff */
[----:B------:R1:W-:Y:S03]  /*7790*/  LDGSTS.E.BYPASS.LTC128B.128 [R25+0x8080], desc[UR14][R38.64], P3 ;  /* 0x0808000026197fae */ /* 0x0003e60009981a0e */
[----:B------:R-:W-:-:S02]  /*77a0*/  IADD3.X R31, PT, PT, R37, UR7, RZ, P0, !PT ;  /* 0x00000007251f7c10 */ /* 0x000fc400087fe4ff */
[----:B------:R-:W-:Y:S01]  /*77b0*/  ISETP.GE.AND P0, PT, R214, R207, PT ;  /* 0x000000cfd600720c */ /* 0x000fe20003f06270 */
[----:B------:R1:W-:Y:S04]  /*77c0*/  LDGSTS.E.BYPASS.LTC128B.128 [R26+0x9080], desc[UR14][R36.64], P2 ;  /* 0x09080000241a7fae */ /* 0x0003e80009181a0e */
[----:B------:R1:W-:Y:S08]  /*77d0*/  LDGSTS.E.BYPASS.LTC128B.128 [R25+0x9080], desc[UR14][R30.64], P1 ;  /* 0x090800001e197fae */ /* 0x0003f00008981a0e */
        /* <DEDUP_REMOVED lines=12> */
[----:B-1----:R-:W-:-:S11]  /*78a0*/  MOV R36, R8 ;  /* 0x0000000800247202 */ /* 0x002fd60000000f00 */
[----:B------:R-:W-:Y:S05]  /*78b0*/  @!P0 BRA `(.L_x_65) ;  /* 0x0000000000808947 */ /* 0x000fea0003800000 */
[----:B------:R-:W-:Y:S01]  /*78c0*/  IMAD.IADD R33, R8, 0x1, R213 ;  /* 0x0000000108217824 */ /* 0x000fe200078e02d5 */
[----:B------:R-:W1:Y:S04]  /*78d0*/  LDC R12, c[0x0][0x4e8] ;  /* 0x00013a00ff0c7b82 */ /* 0x000e680000000800 */
[----:B------:R-:W-:-:S04]  /*78e0*/  ISETP.GE.AND P0, PT, R33, R199, PT ;  /* 0x000000c72100720c */ /* 0x000fc80003f06270 */
[----:B------:R-:W-:-:S05]  /*78f0*/  SEL R27, R33, R20, !P0 ;  /* 0x00000014211b7207 */ /* 0x000fca0004000000 */
[----:B------:R-:W-:-:S06]  /*7900*/  IMAD.WIDE R34, R27, 0x4, R16 ;  /* 0x000000041b227825 */ /* 0x000fcc00078e0210 */
        /* <DEDUP_REMOVED lines=15> */
[----:B------:R-:W-:Y:S02]  /*7a00*/  @P1 SEL R19, R19, R20, !P0 ;  /* 0x0000001413131207 */ /* 0x000fe40004000000 */
[----:B------:R-:W2:Y:S03]  /*7a10*/  LDG.E R33, desc[UR14][R38.64] ;  /* 0x0000000e26217981 */ /* 0x000ea6000c1e1900 */
[----:B------:R-:W-:-:S05]  /*7a20*/  @P1 IMAD.WIDE R34, R19, 0x4, R16 ;  /* 0x0000000413221825 */ /* 0x000fca00078e0210 */
[----:B------:R-:W3:Y:S01]  /*7a30*/  @P1 LDG.E R19, desc[UR14][R34.64] ;  /* 0x0000000e22131981 */ /* 0x000ee2000c1e1900 */
[----:B-1----:R-:W-:-:S05]  /*7a40*/  IMAD R27, R24, 0x4, R27 ;  /* 0x00000004181b7824 */ /* 0x002fca00078e021b */
[----:B------:R-:W-:Y:S01]  /*7a50*/  @P1 LEA R28, R24, R27, 0x2 ;  /* 0x0000001b181c1211 */ /* 0x000fe200078e10ff */
[----:B------:R-:W-:-:S05]  /*7a60*/  IMAD.IADD R36, R23, 0x1, R24 ;  /* 0x0000000117247824 */ /* 0x000fca00078e0218 */
[----:B------:R-:W-:Y:S02]  /*7a70*/  @P1 IADD3 R36, PT, PT, R36, R24, RZ ;  /* 0x0000001824241210 */ /* 0x000fe40007ffe0ff */
[-C--:B--2---:R-:W-:Y:S02]  /*7a80*/  VIADDMNMX R32, R33, -R12.reuse, 0xffffffff, !PT ;  /* 0xffffffff21207446 */ /* 0x084fe4000780090c */
[----:B---3--:R-:W-:-:S03]  /*7a90*/  @P1 VIADDMNMX R19, R19, -R12, 0xffffffff, !PT ;  /* 0xffffffff13131446 */ /* 0x008fc6000780090c */
[----:B------:R2:W-:Y:S04]  /*7aa0*/  STS [R27+0x10000], R32 ;  /* 0x010000201b007388 */ /* 0x0005e80000000800 */
[----:B------:R2:W-:Y:S02]  /*7ab0*/  @P1 STS [R28+0x10000], R19 ;  /* 0x010000131c001388 */ /* 0x0005e40000000800 */
.L_x_65:
[----:B------:R-:W-:Y:S05]  /*7ac0*/  BSYNC.RECONVERGENT B0 ;  /* 0x0000000000007941 */ /* 0x000fea0003800200 */
.L_x_64:
[----:B------:R-:W-:-:S13]  /*7ad0*/  ISETP.GE.U32.AND P0, PT, R22, 0x3, PT ;  /* 0x000000031600780c */ /* 0x000fda0003f06070 */
[----:B------:R-:W-:Y:S05]  /*7ae0*/  @!P0 BRA `(.L_x_63) ;  /* 0x0000000000948947 */ /* 0x000fea0003800000 */
.L_x_66:
[----:B------:R-:W-:Y:S01]  /*7af0*/  IMAD.IADD R45, R213, 0x1, R36 ;  /* 0x00000001d52d7824 */ /* 0x000fe200078e0224 */
        /* <DEDUP_REMOVED lines=16> */
[----:B--2---:R-:W2:Y:S02]  /*7c00*/  LDG.E R32, desc[UR14][R42.64] ;  /* 0x0000000e2a207981 */ /* 0x004ea4000c1e1900 */
[----:B------:R-:W-:Y:S02]  /*7c10*/  IMAD.WIDE R38, R39, 0x4, R16 ;  /* 0x0000000427267825 */ /* 0x000fe400078e0210 */
[----:B-1----:R-:W5:Y:S04]  /*7c20*/  LDG.E R28, desc[UR14][R40.64] ;  /* 0x0000000e281c7981 */ /* 0x002f68000c1e1900 */
[----:B------:R-:W4:Y:S01]  /*7c30*/  LDG.E R12, desc[UR14][R38.64] ;  /* 0x0000000e260c7981 */ /* 0x000f22000c1e1900 */
[----:B------:R-:W-:-:S05]  /*7c40*/  IMAD R35, R215, 0x100, R36 ;  /* 0x00000100d7237824 */ /* 0x000fca00078e0224 */
[----:B------:R-:W-:-:S05]  /*7c50*/  LEA R35, R35, UR13, 0x2 ;  /* 0x0000000d23237c11 */ /* 0x000fca000f8e10ff */
[----:B------:R-:W-:-:S04]  /*7c60*/  IMAD R27, R24, 0x4, R35 ;  /* 0x00000004181b7824 */ /* 0x000fc800078e0223 */
[C---:B------:R-:W-:Y:S02]  /*7c70*/  IMAD R19, R24.reuse, 0x4, R27 ;  /* 0x0000000418137824 */ /* 0x040fe400078e021b */
[----:B------:R-:W-:-:S05]  /*7c80*/  IMAD R36, R24, 0x4, R36 ;  /* 0x0000000418247824 */ /* 0x000fca00078e0224 */
[----:B------:R-:W-:Y:S02]  /*7c90*/  ISETP.GE.U32.AND P0, PT, R36, 0x100, PT ;  /* 0x000001002400780c */ /* 0x000fe40003f06070 */
[-C--:B---3--:R-:W-:Y:S02]  /*7ca0*/  VIADDMNMX R34, R34, -R33.reuse, 0xffffffff, !PT ;  /* 0xffffffff22227446 */ /* 0x088fe40007800921 */
[-C--:B--2---:R-:W-:Y:S02]  /*7cb0*/  VIADDMNMX R32, R32, -R33.reuse, 0xffffffff, !PT ;  /* 0xffffffff20207446 */ /* 0x084fe40007800921 */
[-C--:B-----5:R-:W-:Y:S01]  /*7cc0*/  VIADDMNMX R28, R28, -R33.reuse, 0xffffffff, !PT ;  /* 0xffffffff1c1c7446 */ /* 0x0a0fe20007800921 */
[----:B------:R3:W-:Y:S01]  /*7cd0*/  STS [R35+0x10000], R34 ;  /* 0x0100002223007388 */ /* 0x0007e20000000800 */
[----:B----4-:R-:W-:Y:S01]  /*7ce0*/  VIADDMNMX R33, R12, -R33, 0xffffffff, !PT ;  /* 0xffffffff0c217446 */ /* 0x010fe20007800921 */
[----:B------:R-:W-:Y:S02]  /*7cf0*/  IMAD R12, R24, 0x4, R19 ;  /* 0x00000004180c7824 */ /* 0x000fe400078e0213 */
[----:B------:R3:W-:Y:S04]  /*7d00*/  STS [R27+0x10000], R32 ;  /* 0x010000201b007388 */ /* 0x0007e80000000800 */
[----:B------:R3:W-:Y:S04]  /*7d10*/  STS [R19+0x10000], R28 ;  /* 0x0100001c13007388 */ /* 0x0007e80000000800 */
[----:B------:R3:W-:Y:S01]  /*7d20*/  STS [R12+0x10000], R33 ;  /* 0x010000210c007388 */ /* 0x0007e20000000800 */
[----:B------:R-:W-:Y:S05]  /*7d30*/  @!P0 BRA `(.L_x_66) ;  /* 0xfffffffc006c8947 */ /* 0x000fea000383ffff */
.L_x_63:
[----:B------:R-:W-:Y:S05]  /*7d40*/  BSYNC.RECONVERGENT B1 ;  /* 0x0000000000017941 */ /* 0x000fea0003800200 */
.L_x_62:
[----:B------:R-:W-:Y:S02]  /*7d50*/  IADD3 R213, PT, PT, R213, 0x100, RZ ;  /* 0x00000100d5d57810 */ /* 0x000fe40007ffe0ff */
[----:B------:R-:W-:Y:S02]  /*7d60*/  LOP3.LUT R215, R215, 0x1, RZ, 0x3c, !PT ;  /* 0x00000001d7d77812 */ /* 0x000fe400078e3cff */
.L_x_61:
[----:B------:R-:W-:Y:S05]  /*7d70*/  BSYNC.RECONVERGENT B2 ;  /* 0x0000000000027941 */ /* 0x000fea0003800200 */
.L_x_60:
[----:B------:R-:W-:-:S13]  /*7d80*/  ISETP.NE.AND P0, PT, R214, R207, PT ;  /* 0x000000cfd600720c */ /* 0x000fda0003f05270 */
[----:B------:R-:W-:Y:S05]  /*7d90*/  @!P0 BRA `(.L_x_67) ;  /* 0x00000000006c8947 */ /* 0x000fea0003800000 */
[----:B---3--:R-:W-:Y:S02]  /*7da0*/  @!P5 SHF.R.S32.HI R12, RZ, R204, R214 ;  /* 0x000000ccff0cd219 */ /* 0x008fe400000114d6 */
[----:B------:R-:W-:-:S03]  /*7db0*/  @!P5 LOP3.LUT R214, R214, R11, RZ, 0x30, !PT ;  /* 0x0000000bd6d6d212 */ /* 0x000fc600078e30ff */
[----:B--2---:R-:W-:Y:S01]  /*7dc0*/  @!P5 IMAD R19, R12, R207, RZ ;  /* 0x000000cf0c13d224 */ /* 0x004fe200078e02ff */
[----:B------:R-:W-:Y:S06]  /*7dd0*/  @!P5 BRA `(.L_x_68) ;  /* 0x00000000003cd947 */ /* 0x000fec0003800000 */
[----:B------:R-:W-:-:S05]  /*7de0*/  IABS R12, R214 ;  /* 0x000000d6000c7213 */ /* 0x000fca0000000000 */
[----:B-1----:R-:W-:-:S04]  /*7df0*/  IMAD.HI.U32 R27, R7, R12, RZ ;  /* 0x0000000c071b7227 */ /* 0x002fc800078e00ff */
        /* <DEDUP_REMOVED lines=10> */
[----:B------:R-:W-:-:S05]  /*7ea0*/  SEL R12, R15, R27, !P6 ;  /* 0x0000001b0f0c7207 */ /* 0x000fca0007000000 */
[----:B------:R-:W-:-:S04]  /*7eb0*/  IMAD R19, R12, R207, RZ ;  /* 0x000000cf0c137224 */ /* 0x000fc800078e02ff */
[----:B------:R-:W-:-:S07]  /*7ec0*/  IMAD.IADD R214, R214, 0x1, -R19 ;  /* 0x00000001d6d67824 */ /* 0x000fce00078e0a13 */
.L_x_68:
[----:B------:R-:W-:Y:S01]  /*7ed0*/  IMAD.IADD R218, R218, 0x1, R12 ;  /* 0x00000001dada7824 */ /* 0x000fe200078e020c */
[----:B----4-:R-:W-:-:S03]  /*7ee0*/  IADD3 R216, PT, PT, R216, R19, RZ ;  /* 0x00000013d8d87210 */ /* 0x010fc60007ffe0ff */
[----:B------:R-:W-:-:S05]  /*7ef0*/  IMAD.IADD R12, R9, 0x1, R218 ;  /* 0x00000001090c7824 */ /* 0x000fca00078e02da */
[----:B------:R-:W-:-:S04]  /*7f00*/  SHF.L.U32 R12, R12, 0x2, RZ ;  /* 0x000000020c0c7819 */ /* 0x000fc800000006ff */
[----:B------:R-:W-:-:S05]  /*7f10*/  LOP3.LUT R12, R12, 0x7fc, RZ, 0xc0, !PT ;  /* 0x000007fc0c0c7812 */ /* 0x000fca00078ec0ff */
[----:B------:R-:W2:Y:S02]  /*7f20*/  LDS R203, [R12+UR13+0x10000] ;  /* 0x0100000d0ccb7984 */ /* 0x000ea40008000800 */
[----:B--2---:R-:W-:Y:S01]  /*7f30*/  IMAD R203, R203, R207, -R216 ;  /* 0x000000cfcbcb7224 */ /* 0x004fe200078e0ad8 */
[----:B------:R-:W-:Y:S06]  /*7f40*/  BRA `(.L_x_59) ;  /* 0x0000000000207947 */ /* 0x000fec0003800000 */
.L_x_67:
[----:B------:R-:W-:Y:S01]  /*7f50*/  IADD3 R218, PT, PT, R218, 0x1, RZ ;  /* 0x00000001dada7810 */ /* 0x000fe20007ffe0ff */
[----:B------:R-:W-:Y:S01]  /*7f60*/  IMAD.MOV.U32 R214, RZ, RZ, RZ ;  /* 0x000000ffffd67224 */ /* 0x000fe200078e00ff */
[----:B----4-:R-:W-:Y:S02]  /*7f70*/  IADD3 R216, PT, PT, R216, R207, RZ ;  /* 0x000000cfd8d87210 */ /* 0x010fe40007ffe0ff */
[----:B---3--:R-:W-:-:S05]  /*7f80*/  IADD3 R12, PT, PT, R9, R218, RZ ;  /* 0x000000da090c7210 */ /* 0x008fca0007ffe0ff */
[----:B------:R-:W-:-:S05]  /*7f90*/  IMAD.SHL.U32 R12, R12, 0x4, RZ ;  /* 0x000000040c0c7824 */ /* 0x000fca00078e00ff */
[----:B------:R-:W-:-:S05]  /*7fa0*/  LOP3.LUT R12, R12, 0x7fc, RZ, 0xc0, !PT ;  /* 0x000007fc0c0c7812 */ /* 0x000fca00078ec0ff */
[----:B------:R-:W3:Y:S02]  /*7fb0*/  LDS R203, [R12+UR13+0x10000] ;  /* 0x0100000d0ccb7984 */ /* 0x000ee40008000800 */
[----:B---3--:R-:W-:-:S07]  /*7fc0*/  IMAD R203, R203, R207, -R216 ;  /* 0x000000cfcbcb7224 */ /* 0x008fce00078e0ad8 */
.L_x_59:
[----:B------:R-:W-:Y:S01]  /*7fd0*/  VIADD R18, R18, 0xffffffdf ;  /* 0xffffffdf12127836 */ /* 0x000fe20000000000 */
[----:B------:R-:W0:Y:S01]  /*7fe0*/  LDGDEPBAR ;  /* 0x00000000000079af */ /* 0x000e220000000000 */
[----:B------:R-:W-:-:S03]  /*7ff0*/  @!P5 IMAD.IADD R12, R29, 0x1, R214 ;  /* 0x000000011d0cd824 */ /* 0x000fc600078e02d6 */
[----:B------:R-:W-:Y:S02]  /*8000*/  ISETP.GE.U32.AND P0, PT, R18, 0x20, PT ;  /* 0x000000201200780c */ /* 0x000fe40003f06070 */
[----:B-12---:R-:W-:Y:S02]  /*8010*/  @!P5 SHF.R.S32.HI R32, RZ, R204, R12 ;  /* 0x000000ccff20d219 */ /* 0x006fe4000001140c */
        /* <DEDUP_REMOVED lines=17> */
.L_x_69:
        /* <DEDUP_REMOVED lines=9> */
[----:B------:R-:W-:Y:S02]  /*81c0*/  IADD3 R165, P0, PT, R13, R210, RZ ;  /* 0x000000d20da57210 */ /* 0x000fe40007f1e0ff */
[----:B------:R-:W-:Y:S02]  /*81d0*/  LOP3.LUT R28, R28, 0xfffffff0, RZ, 0xc0, !PT ;  /* 0xfffffff01c1c7812 */ /* 0x000fe400078ec0ff */
[----:B------:R-:W-:Y:S01]  /*81e0*/  LOP3.LUT P1, RZ, R18, R19, RZ, 0xc0, !PT ;  /* 0x0000001312ff7212 */ /* 0x000fe2000782c0ff */
[----:B------:R-:W-:Y:S01]  /*81f0*/  IMAD.X R206, R10, 0x1, R211, P0 ;  /* 0x000000010ace7824 */ /* 0x000fe200000e06d3 */
        /* <DEDUP_REMOVED lines=19> */
.L_x_70:
[----:B------:R-:W2:Y:S01]  /*8330*/  SHFL.IDX PT, R13, R203, R32, 0x1f ;  /* 0x00001f20cb0d7589 */ /* 0x000ea200000e0000 */
[----:B------:R-:W-:Y:S02]  /*8340*/  IMAD.MOV R10, RZ, RZ, -R32 ;  /* 0x000000ffff0a7224 */ /* 0x000fe400078e0a20 */
[----:B------:R-:W-:Y:S02]  /*8350*/  IMAD.SHL.U32 R18, R217, 0x8, RZ ;  /* 0x00000008d9127824 */ /* 0x000fe400078e00ff */
[----:B--2---:R-:W-:Y:S01]  /*8360*/  IMAD R10, R207, R10, R13 ;  /* 0x0000000acf0a7224 */ /* 0x004fe200078e020d */
[----:B------:R-:W-:-:S03]  /*8370*/  @!P5 SHF.R.S32.HI R32, RZ, R204, R12 ;  /* 0x000000ccff20d219 */ /* 0x000fc6000001140c */
        /* <DEDUP_REMOVED lines=26> */
.L_x_71:
        /* <DEDUP_REMOVED lines=18> */
[----:B-1----:R-:W-:Y:S02]  /*8640*/  IABS R18, R12 ;  /* 0x0000000c00127213 */ /* 0x002fe40000000000 */
        /* <DEDUP_REMOVED lines=12> */
.L_x_72:
[----:B------:R-:W2:Y:S01]  /*8710*/  SHFL.IDX PT, R10, R203, R28, 0x1f ;  /* 0x00001f1ccb0a7589 */ /* 0x000ea200000e0000 */
[----:B------:R-:W-:Y:S02]  /*8720*/  IMAD.MOV R12, RZ, RZ, -R28 ;  /* 0x000000ffff0c7224 */ /* 0x000fe400078e0a1c */
[----:B------:R-:W-:Y:S02]  /*8730*/  IMAD.SHL.U32 R13, R217, 0x2, RZ ;  /* 0x00000002d90d7824 */ /* 0x000fe400078e00ff */
[----:B------:R-:W-:Y:S02]  /*8740*/  VIADD R214, R214, 0x20 ;  /* 0x00000020d6d67836 */ /* 0x000fe40000000000 */
        /* <DEDUP_REMOVED lines=11> */
[----:B------:R-:W-:-:S02]  /*8800*/  IADD3 R18, P2, PT, R30, R208, RZ ;  /* 0x000000d01e127210 */ /* 0x000fc40007f5e0ff */
[----:B------:R-:W-:Y:S01]  /*8810*/  LOP3.LUT P4, RZ, R12, 0x10, RZ, 0xc0, !PT ;  /* 0x000000100cff7812 */ /* 0x000fe2000788c0ff */
[----:B------:R-:W-:Y:S01]  /*8820*/  IMAD.X R29, R19, 0x1, R206, P0 ;  /* 0x00000001131d7824 */ /* 0x000fe200000e06ce */
[----:B------:R-:W-:Y:S01]  /*8830*/  IADD3 R30, P0, PT, R18, UR6, RZ ;  /* 0x00000006121e7c10 */ /* 0x000fe2000ff1e0ff */
[----:B------:R-:W-:Y:S01]  /*8840*/  IMAD.X R19, R31, 0x1, R209, P2 ;  /* 0x000000011f137824 */ /* 0x000fe200010e06d1 */
[----:B------:R-:W-:Y:S01]  /*8850*/  LOP3.LUT P3, RZ, R10, 0x10, RZ, 0xc0, !PT ;  /* 0x000000100aff7812 */ /* 0x000fe2000786c0ff */
[C---:B------:R-:W-:Y:S01]  /*8860*/  IMAD.SHL.U32 R12, R3.reuse, 0x4, RZ ;  /* 0x00000004030c7824 */ /* 0x040fe200078e00ff */
[----:B------:R-:W-:Y:S01]  /*8870*/  @!PT LDS RZ, [RZ] ;  /* 0x00000000fffff984 */ /* 0x000fe20000000800 */
[----:B------:R-:W-:Y:S01]  /*8880*/  @!PT LDS RZ, [RZ] ;  /* 0x00000000fffff984 */ /* 0x000fe20000000800 */
[----:B------:R1:W-:Y:S01]  /*8890*/  LDGSTS.E.BYPASS.LTC128B.128 [R25+0x1100], desc[UR14][R28.64], P1 ;  /* 0x011000001c197fae */ /* 0x0003e20008981a0e */
[----:B------:R-:W-:Y:S01]  /*88a0*/  IMAD.SHL.U32 R10, R3, 0x2, RZ ;  /* 0x00000002030a7824 */ /* 0x000fe200078e00ff */
[----:B------:R-:W-:Y:S02]  /*88b0*/  IADD3.X R31, PT, PT, R19, UR7, RZ, P0, !PT ;  /* 0x00000007131f7c10 */ /* 0x000fe400087fe4ff */
[----:B------:R-:W-:-:S02]  /*88c0*/  IADD3 R32, P0, PT, R30, UR6, RZ ;  /* 0x000000061e207c10 */ /* 0x000fc4000ff1e0ff */
[----:B------:R-:W-:Y:S01]  /*88d0*/  LOP3.LUT P2, RZ, R12, 0x10, RZ, 0xc0, !PT ;  /* 0x000000100cff7812 */ /* 0x000fe2000784c0ff */
[----:B------:R1:W-:Y:S01]  /*88e0*/  LDGSTS.E.BYPASS.LTC128B.128 [R26+0x8100], desc[UR14][R18.64], P4 ;  /* 0x08100000121a7fae */ /* 0x0003e2000a181a0e */
[----:B------:R-:W-:Y:S02]  /*88f0*/  LOP3.LUT P1, RZ, R10, 0x10, RZ, 0xc0, !PT ;  /* 0x000000100aff7812 */ /* 0x000fe4000782c0ff */
[----:B------:R-:W-:Y:S01]  /*8900*/  IADD3.X R33, PT, PT, R31, UR7, RZ, P0, !PT ;  /* 0x000000071f217c10 */ /* 0x000fe200087fe4ff */
[----:B------:R1:W-:Y:S01]  /*8910*/  LDGSTS.E.BYPASS.LTC128B.128 [R25+0x8100], desc[UR14][R30.64], P3 ;  /* 0x081000001e197fae */ /* 0x0003e20009981a0e */
[----:B------:R-:W-:-:S04]  /*8920*/  IADD3 R168, P0, PT, R32, UR6, RZ ;  /* 0x0000000620a87c10 */ /* 0x000fc8000ff1e0ff */
[----:B------:R-:W-:Y:S02]  /*8930*/  IADD3.X R169, PT, PT, R33, UR7, RZ, P0, !PT ;  /* 0x0000000721a97c10 */ /* 0x000fe400087fe4ff */
        /* <DEDUP_REMOVED lines=14> */
[----:B------:R-:W-:-:S12]  /*8a20*/  BSSY.RECONVERGENT B0, `(.L_x_78) ;  /* 0x0000022000007945 */ /* 0x000fd80003800200 */
[----:B------:R-:W-:Y:S05]  /*8a30*/  @!P0 BRA `(.L_x_79) ;  /* 0x0000000000808947 */ /* 0x000fea0003800000 */
[----:B------:R-:W-:Y:S01]  /*8a40*/  IMAD.IADD R13, R8, 0x1, R213 ;  /* 0x00000001080d7824 */ /* 0x000fe200078e02d5 */
[----:B------:R-:W2:Y:S04]  /*8a50*/  LDC R10, c[0x0][0x4e8] ;  /* 0x00013a00ff0a7b82 */ /* 0x000ea80000000800 */
[----:B------:R-:W-:-:S04]  /*8a60*/  ISETP.GE.AND P0, PT, R13, R199, PT ;  /* 0x000000c70d00720c */ /* 0x000fc80003f06270 */
[----:B-1----:R-:W-:-:S05]  /*8a70*/  SEL R19, R13, R20, !P0 ;  /* 0x000000140d137207 */ /* 0x002fca0004000000 */
[----:B------:R-:W-:-:S05]  /*8a80*/  IMAD.WIDE R26, R19, 0x4, R16 ;  /* 0x00000004131a7825 */ /* 0x000fca00078e0210 */
[----:B------:R-:W2:Y:S01]  /*8a90*/  LDG.E R25, desc[UR14][R26.64] ;  /* 0x0000000e1a197981 */ /* 0x000ea2000c1e1900 */
[----:B------:R-:W-:Y:S01]  /*8aa0*/  IMAD R19, R215, 0x100, R8 ;  /* 0x00000100d7137824 */ /* 0x000fe200078e0208 */
[----:B------:R-:W-:Y:S01]  /*8ab0*/  ISETP.NE.AND P0, PT, R21, 0x1, PT ;  /* 0x000000011500780c */ /* 0x000fe20003f05270 */
[----:B------:R-:W-:-:S03]  /*8ac0*/  IMAD.MOV.U32 R8, RZ, RZ, R23 ;  /* 0x000000ffff087224 */ /* 0x000fc600078e0017 */
[----:B------:R-:W-:Y:S02]  /*8ad0*/  LEA R19, R19, UR13, 0x2 ;  /* 0x0000000d13137c11 */ /* 0x000fe4000f8e10ff */
[----:B--2---:R-:W-:-:S05]  /*8ae0*/  VIADDMNMX R12, R25, -R10, 0xffffffff, !PT ;  /* 0xffffffff190c7446 */ /* 0x004fca000780090a */
        /* <DEDUP_REMOVED lines=11> */
[----:B------:R-:W3:Y:S04]  /*8ba0*/  LDG.E R21, desc[UR14][R28.64] ;  /* 0x0000000e1c157981 */ /* 0x000ee8000c1e1900 */
[----:B------:R-:W5:Y:S01]  /*8bb0*/  @P1 LDG.E R13, desc[UR14][R26.64] ;  /* 0x0000000e1a0d1981 */ /* 0x000f62000c1e1900 */
[----:B--2---:R-:W-:Y:S02]  /*8bc0*/  IMAD R19, R24, 0x4, R19 ;  /* 0x0000000418137824 */ /* 0x004fe400078e0213 */
[----:B------:R-:W-:-:S03]  /*8bd0*/  IMAD.IADD R8, R23, 0x1, R24 ;  /* 0x0000000117087824 */ /* 0x000fc600078e0218 */
[----:B------:R-:W-:Y:S02]  /*8be0*/  @P1 LEA R12, R24, R19, 0x2 ;  /* 0x00000013180c1211 */ /* 0x000fe400078e10ff */
[----:B------:R-:W-:Y:S02]  /*8bf0*/  @P1 IADD3 R8, PT, PT, R8, R24, RZ ;  /* 0x0000001808081210 */ /* 0x000fe40007ffe0ff */
[-C--:B---3--:R-:W-:Y:S02]  /*8c00*/  VIADDMNMX R18, R21, -R10.reuse, 0xffffffff, !PT ;  /* 0xffffffff15127446 */ /* 0x088fe4000780090a */
[----:B-----5:R-:W-:-:S03]  /*8c10*/  @P1 VIADDMNMX R13, R13, -R10, 0xffffffff, !PT ;  /* 0xffffffff0d0d1446 */ /* 0x020fc6000780090a */
[----:B------:R3:W-:Y:S04]  /*8c20*/  STS [R19+0x10000], R18 ;  /* 0x0100001213007388 */ /* 0x0007e80000000800 */
[----:B------:R3:W-:Y:S02]  /*8c30*/  @P1 STS [R12+0x10000], R13 ;  /* 0x0100000d0c001388 */ /* 0x0007e40000000800 */
.L_x_79:
[----:B------:R-:W-:Y:S05]  /*8c40*/  BSYNC.RECONVERGENT B0 ;  /* 0x0000000000007941 */ /* 0x000fea0003800200 */
.L_x_78:
[----:B------:R-:W-:-:S13]  /*8c50*/  ISETP.GE.U32.AND P0, PT, R22, 0x3, PT ;  /* 0x000000031600780c */ /* 0x000fda0003f06070 */
[----:B------:R-:W-:Y:S05]  /*8c60*/  @!P0 BRA `(.L_x_77) ;  /* 0x0000000000948947 */ /* 0x000fea0003800000 */
.L_x_80:
[----:B-1----:R-:W-:Y:S01]  /*8c70*/  IMAD.IADD R33, R213, 0x1, R8 ;  /* 0x00000001d5217824 */ /* 0x002fe200078e0208 */
[----:B------:R-:W1:Y:S03]  /*8c80*/  LDC R21, c[0x0][0x4e8] ;  /* 0x00013a00ff157b82 */ /* 0x000e660000000800 */
        /* <DEDUP_REMOVED lines=15> */
[----:B---3--:R-:W3:Y:S02]  /*8d80*/  LDG.E R18, desc[UR14][R30.64] ;  /* 0x0000000e1e127981 */ /* 0x008ee4000c1e1900 */
[----:B------:R-:W-:Y:S02]  /*8d90*/  IMAD.WIDE R26, R27, 0x4, R16 ;  /* 0x000000041b1a7825 */ /* 0x000fe400078e0210 */
[----:B--2---:R-:W2:Y:S04]  /*8da0*/  LDG.E R12, desc[UR14][R28.64] ;  /* 0x0000000e1c0c7981 */ /* 0x004ea8000c1e1900 */
        /* <DEDUP_REMOVED lines=9> */
[-C--:B--2---:R-:W-:Y:S01]  /*8e40*/  VIADDMNMX R12, R12, -R21.reuse, 0xffffffff, !PT ;  /* 0xffffffff0c0c7446 */ /* 0x084fe20007800915 */
[----:B------:R1:W-:Y:S01]  /*8e50*/  STS [R23+0x10000], R22 ;  /* 0x0100001617007388 */ /* 0x0003e20000000800 */
[----:B-----5:R-:W-:Y:S01]  /*8e60*/  VIADDMNMX R21, R10, -R21, 0xffffffff, !PT ;  /* 0xffffffff0a157446 */ /* 0x020fe20007800915 */
[----:B------:R-:W-:Y:S02]  /*8e70*/  IMAD R10, R24, 0x4, R13 ;  /* 0x00000004180a7824 */ /* 0x000fe400078e020d */
[----:B------:R1:W-:Y:S04]  /*8e80*/  STS [R19+0x10000], R18 ;  /* 0x0100001213007388 */ /* 0x0003e80000000800 */
[----:B------:R1:W-:Y:S04]  /*8e90*/  STS [R13+0x10000], R12 ;  /* 0x0100000c0d007388 */ /* 0x0003e80000000800 */
[----:B------:R1:W-:Y:S01]  /*8ea0*/  STS [R10+0x10000], R21 ;  /* 0x010000150a007388 */ /* 0x0003e20000000800 */
[----:B------:R-:W-:Y:S05]  /*8eb0*/  @!P0 BRA `(.L_x_80) ;  /* 0xfffffffc006c8947 */ /* 0x000fea000383ffff */
.L_x_77:
[----:B------:R-:W-:Y:S05]  /*8ec0*/  BSYNC.RECONVERGENT B1 ;  /* 0x0000000000017941 */ /* 0x000fea0003800200 */
.L_x_76:
[----:B------:R-:W-:Y:S02]  /*8ed0*/  IADD3 R213, PT, PT, R213, 0x100, RZ ;  /* 0x00000100d5d57810 */ /* 0x000fe40007ffe0ff */
[----:B------:R-:W-:Y:S02]  /*8ee0*/  LOP3.LUT R215, R215, 0x1, RZ, 0x3c, !PT ;  /* 0x00000001d7d77812 */ /* 0x000fe400078e3cff */
.L_x_75:
[----:B------:R-:W-:Y:S05]  /*8ef0*/  BSYNC.RECONVERGENT B2 ;  /* 0x0000000000027941 */ /* 0x000fea0003800200 */
.L_x_74:
[----:B------:R-:W-:-:S13]  /*8f00*/  ISETP.NE.AND P0, PT, R214, R207, PT ;  /* 0x000000cfd600720c */ /* 0x000fda0003f05270 */
[----:B------:R-:W-:Y:S05]  /*8f10*/  @!P0 BRA `(.L_x_81) ;  /* 0x00000000006c8947 */ /* 0x000fea0003800000 */
[----:B------:R-:W-:Y:S02]  /*8f20*/  @!P5 SHF.R.S32.HI R8, RZ, R204, R214 ;  /* 0x000000ccff08d219 */ /* 0x000fe400000114d6 */
[----:B------:R-:W-:-:S03]  /*8f30*/  @!P5 LOP3.LUT R214, R214, R11, RZ, 0x30, !PT ;  /* 0x0000000bd6d6d212 */ /* 0x000fc600078e30ff */
[----:B------:R-:W-:Y:S01]  /*8f40*/  @!P5 IMAD R11, R8, R207, RZ ;  /* 0x000000cf080bd224 */ /* 0x000fe200078e02ff */
[----:B------:R-:W-:Y:S06]  /*8f50*/  @!P5 BRA `(.L_x_82) ;  /* 0x00000000003cd947 */ /* 0x000fec0003800000 */
        /* <DEDUP_REMOVED lines=15> */
.L_x_82:
[----:B------:R-:W-:Y:S01]  /*9050*/  IMAD.IADD R218, R218, 0x1, R8 ;  /* 0x00000001dada7824 */ /* 0x000fe200078e0208 */
[----:B----4-:R-:W-:-:S03]  /*9060*/  IADD3 R216, PT, PT, R216, R11, RZ ;  /* 0x0000000bd8d87210 */ /* 0x010fc60007ffe0ff */
[----:B------:R-:W-:-:S05]  /*9070*/  IMAD.IADD R6, R9, 0x1, R218 ;  /* 0x0000000109067824 */ /* 0x000fca00078e02da */
[----:B------:R-:W-:-:S04]  /*9080*/  SHF.L.U32 R6, R6, 0x2, RZ ;  /* 0x0000000206067819 */ /* 0x000fc800000006ff */
[----:B------:R-:W-:-:S05]  /*9090*/  LOP3.LUT R6, R6, 0x7fc, RZ, 0xc0, !PT ;  /* 0x000007fc06067812 */ /* 0x000fca00078ec0ff */
[----:B------:R-:W4:Y:S02]  /*90a0*/  LDS R203, [R6+UR13+0x10000] ;  /* 0x0100000d06cb7984 */ /* 0x000f240008000800 */
[----:B----4-:R-:W-:Y:S01]  /*90b0*/  IMAD R203, R203, R207, -R216 ;  /* 0x000000cfcbcb7224 */ /* 0x010fe200078e0ad8 */
[----:B------:R-:W-:Y:S06]  /*90c0*/  BRA `(.L_x_73) ;  /* 0x0000000000207947 */ /* 0x000fec0003800000 */
.L_x_81:
[----:B------:R-:W-:Y:S01]  /*90d0*/  IADD3 R218, PT, PT, R218, 0x1, RZ ;  /* 0x00000001dada7810 */ /* 0x000fe20007ffe0ff */
[----:B------:R-:W-:Y:S01]  /*90e0*/  IMAD.MOV.U32 R214, RZ, RZ, RZ ;  /* 0x000000ffffd67224 */ /* 0x000fe200078e00ff */
[----:B----4-:R-:W-:Y:S02]  /*90f0*/  IADD3 R216, PT, PT, R216, R207, RZ ;  /* 0x000000cfd8d87210 */ /* 0x010fe40007ffe0ff */
[----:B------:R-:W-:-:S05]  /*9100*/  IADD3 R6, PT, PT, R9, R218, RZ ;  /* 0x000000da09067210 */ /* 0x000fca0007ffe0ff */
[----:B------:R-:W-:-:S05]  /*9110*/  IMAD.SHL.U32 R6, R6, 0x4, RZ ;  /* 0x0000000406067824 */ /* 0x000fca00078e00ff */
[----:B------:R-:W-:-:S05]  /*9120*/  LOP3.LUT R6, R6, 0x7fc, RZ, 0xc0, !PT ;  /* 0x000007fc06067812 */ /* 0x000fca00078ec0ff */
[----:B------:R-:W4:Y:S02]  /*9130*/  LDS R203, [R6+UR13+0x10000] ;  /* 0x0100000d06cb7984 */ /* 0x000f240008000800 */
[----:B----4-:R-:W-:-:S07]  /*9140*/  IMAD R203, R203, R207, -R216 ;  /* 0x000000cfcbcb7224 */ /* 0x010fce00078e0ad8 */
.L_x_73:
        /* <DEDUP_REMOVED lines=11> */
[----:B-1----:R-:W-:Y:S02]  /*9200*/  CS2R R32, SRZ ;  /* 0x0000000000207805 */ /* 0x002fe4000001ff00 */
        /* <DEDUP_REMOVED lines=32> */
[----:B--23--:R-:W-:Y:S02]  /*9410*/  CS2R R18, SRZ ;  /* 0x0000000000127805 */ /* 0x00cfe4000001ff00 */
        /* <DEDUP_REMOVED lines=8> */
[----:B------:R-:W2:Y:S01]  /*94a0*/  LDSM.16.M88.4 R152, [R4+UR5+0x1000] ;  /* 0x001000050498783b */ /* 0x000ea20008000200 */
[----:B------:R-:W-:Y:S02]  /*94b0*/  CS2R R14, SRZ ;  /* 0x00000000000e7805 */ /* 0x000fe4000001ff00 */
[----:B------:R-:W-:Y:S02]  /*94c0*/  CS2R R12, SRZ ;  /* 0x00000000000c7805 */ /* 0x000fe4000001ff00 */
[----:B------:R-:W-:Y:S01]  /*94d0*/  CS2R R126, SRZ ;  /* 0x00000000007e7805 */ /* 0x000fe2000001ff00 */
[----:B------:R-:W3:Y:S01]  /*94e0*/  LDSM.16.M88.4 R156, [R4+UR5+0x2000] ;  /* 0x00200005049c783b */ /* 0x000ee20008000200 */
        /* <DEDUP_REMOVED lines=20> */
[----:B--23--:R-:W-:Y:S06]  /*9630*/  @!P0 BRA `(.L_x_83) ;  /* 0x0000001c00a88947 */ /* 0x00cfec0003800000 */
[C---:B------:R-:W-:Y:S01]  /*9640*/  VIADD R0, R166.reuse, 0x10 ;  /* 0x00000010a6007836 */ /* 0x040fe20000000000 */
[----:B------:R-:W2:Y:S01]  /*9650*/  S2UR UR10, SR_CgaCtaId ;  /* 0x00000000000a79c3 */ /* 0x000ea20000008800 */
[----:B------:R-:W-:Y:S01]  /*9660*/  VIADD R2, R166, 0x18 ;  /* 0x00000018a6027836 */ /* 0x000fe20000000000 */
[-C--:B------:R-:W-:Y:S01]  /*9670*/  ISETP.GE.AND P1, PT, R164, R207.reuse, PT ;  /* 0x000000cfa400720c */ /* 0x080fe20003f26270 */
[----:B------:R-:W-:Y:S01]  /*9680*/  UMOV UR6, 0x400 ;  /* 0x0000040000067882 */ /* 0x000fe20000000000 */
[-C--:B------:R-:W-:Y:S01]  /*9690*/  ISETP.GE.AND P0, PT, R166, R207.reuse, PT ;  /* 0x000000cfa600720c */ /* 0x080fe20003f06270 */
[----:B------:R-:W-:Y:S01]  /*96a0*/  UMOV UR17, URZ ;  /* 0x000000ff00117c82 */ /* 0x000fe20008000000 */
[-C--:B------:R-:W-:Y:S01]  /*96b0*/  ISETP.GE.AND P2, PT, R0, R207.reuse, PT ;  /* 0x000000cf0000720c */ /* 0x080fe20003f46270 */
[----:B------:R-:W-:Y:S01]  /*96c0*/  UMOV UR16, 0x3 ;  /* 0x0000000300107882 */ /* 0x000fe20000000000 */
[----:B------:R-:W-:Y:S01]  /*96d0*/  ISETP.GE.AND P3, PT, R2, R207, PT ;  /* 0x000000cf0200720c */ /* 0x000fe20003f66270 */
[----:B------:R-:W-:Y:S01]  /*96e0*/  UMOV UR13, 0x180 ;  /* 0x00000180000d7882 */ /* 0x000fe20000000000 */
[----:B------:R-:W-:Y:S01]  /*96f0*/  SEL R103, RZ, 0x2, P1 ;  /* 0x00000002ff677807 */ /* 0x000fe20000800000 */
[----:B------:R-:W-:Y:S01]  /*9700*/  UMOV UR11, 0x180 ;  /* 0x00000180000b7882 */ /* 0x000fe20000000000 */
[----:B------:R-:W-:-:S02]  /*9710*/  SEL R2, RZ, 0x1, P0 ;  /* 0x00000001ff027807 */ /* 0x000fc40000000000 */
[----:B------:R-:W-:Y:S02]  /*9720*/  SEL R164, RZ, 0x4, P2 ;  /* 0x00000004ffa47807 */ /* 0x000fe40001000000 */
[----:B------:R-:W-:Y:S02]  /*9730*/  SEL R0, RZ, 0x8, P3 ;  /* 0x00000008ff007807 */ /* 0x000fe40001800000 */
[----:B------:R-:W-:Y:S02]  /*9740*/  IADD3 R103, PT, PT, R164, R103, R2 ;  /* 0x00000067a4677210 */ /* 0x000fe40007ffe002 */
        /* <DEDUP_REMOVED lines=10> */
[----:B--2---:R-:W-:-:S12]  /*97f0*/  ULEA UR10, UR10, UR6, 0x18 ;  /* 0x000000060a0a7291 */ /* 0x004fd8000f8ec0ff */
.L_x_95:
[C---:B-1-3--:R-:W-:Y:S01]  /*9800*/  HMMA.16816.F32 R4, R132.reuse, R136, R4 ;  /* 0x000000888404723c */ /* 0x04afe20000001804 */
[----:B------:R-:W1:Y:S01]  /*9810*/  S2R R0, SR_TID.X ;  /* 0x0000000000007919 */ /* 0x000e620000002100 */
[----:B------:R-:W-:Y:S01]  /*9820*/  UMOV UR19, UR5 ;  /* 0x0000000500137c82 */ /* 0x000fe20008000000 */
[----:B------:R-:W-:Y:S01]  /*9830*/  UMOV UR18, UR4 ;  /* 0x0000000400127c82 */ /* 0x000fe20008000000 */
[----:B------:R-:W-:Y:S01]  /*9840*/  UMOV UR23, UR17 ;  /* 0x0000001100177c82 */ /* 0x000fe20008000000 */
[----:B------:R-:W-:Y:S01]  /*9850*/  ISETP.GT.U32.AND P0, PT, R205, 0x1, PT ;  /* 0x00000001cd00780c */ /* 0x000fe20003f04070 */
[----:B------:R-:W-:Y:S01]  /*9860*/  UMOV UR22, UR16 ;  /* 0x0000001000167c82 */ /* 0x000fe20008000000 */
[----:B------:R-:W-:Y:S01]  /*9870*/  UMOV UR21, UR13 ;  /* 0x0000000d00157c82 */ /* 0x000fe20008000000 */
[C---:B------:R-:W-:Y:S01]  /*9880*/  HMMA.16816.F32 R8, R132.reuse, R138, R8 ;  /* 0x0000008a8408723c */ /* 0x040fe20000001808 */
[----:B------:R-:W-:Y:S07]  /*9890*/  UMOV UR20, UR11 ;  /* 0x0000000b00147c82 */ /* 0x000fee0008000000 */
[C---:B------:R-:W-:Y:S08]  /*98a0*/  HMMA.16816.F32 R12, R132.reuse, R140, R12 ;  /* 0x0000008c840c723c */ /* 0x040ff0000000180c */
[C---:B------:R-:W-:Y:S08]  /*98b0*/  HMMA.16816.F32 R16, R132.reuse, R142, R16 ;  /* 0x0000008e8410723c */ /* 0x040ff00000001810 */
[C---:B------:R-:W-:Y:S03]  /*98c0*/  HMMA.16816.F32 R20, R132.reuse, R144, R20 ;  /* 0x000000908414723c */ /* 0x040fe60000001814 */
[----:B-1----:R-:W-:Y:S01]  /*98d0*/  SHF.R.U32.HI R167, RZ, 0x1, R0 ;  /* 0x00000001ffa77819 */ /* 0x002fe20000011600 */
[C---:B------:R-:W-:Y:S01]  /*98e0*/  IMAD.SHL.U32 R165, R0.reuse, 0x4, RZ ;  /* 0x0000000400a57824 */ /* 0x040fe200078e00ff */
[C---:B------:R-:W-:Y:S01]  /*98f0*/  LOP3.LUT R164, R0.reuse, 0x7, RZ, 0xc0, !PT ;  /* 0x0000000700a47812 */ /* 0x040fe200078ec0ff */
[C---:B--2---:R-:W-:Y:S01]  /*9900*/  IMAD.SHL.U32 R3, R0.reuse, 0x100, RZ ;  /* 0x0000010000037824 */ /* 0x044fe200078e00ff */
[----:B------:R-:W-:Y:S01]  /*9910*/  LOP3.LUT R2, R0, 0x1f, RZ, 0xc0, !PT ;  /* 0x0000001f00027812 */ /* 0x000fe200078ec0ff */
[C---:B------:R-:W-:Y:S03]  /*9920*/  HMMA.16816.F32 R24, R132.reuse, R146, R24 ;  /* 0x000000928418723c */ /* 0x040fe60000001818 */
[----:B------:R-:W-:Y:S02]  /*9930*/  LOP3.LUT R165, R165, 0x4, RZ, 0xc0, !PT ;  /* 0x00000004a5a57812 */ /* 0x000fe400078ec0ff */
[----:B------:R-:W-:Y:S02]  /*9940*/  SHF.R.U32.HI R196, RZ, 0x4, R2 ;  /* 0x00000004ffc47819 */ /* 0x000fe40000011602 */
[----:B------:R-:W-:Y:S01]  /*9950*/  LOP3.LUT R3, R3, 0xe00, RZ, 0xc0, !PT ;  /* 0x00000e0003037812 */ /* 0x000fe200078ec0ff */
[C---:B------:R-:W-:Y:S03]  /*9960*/  HMMA.16816.F32 R28, R132.reuse, R148, R28 ;  /* 0x00000094841c723c */ /* 0x040fe6000000181c */
[----:B------:R-:W-:Y:S02]  /*9970*/  LOP3.LUT R196, R196, 0x3, R167, 0x78, !PT ;  /* 0x00000003c4c47812 */ /* 0x000fe400078e78a7 */
[----:B------:R-:W-:Y:S02]  /*9980*/  SHF.R.U32.HI R166, RZ, 0x3, R0 ;  /* 0x00000003ffa67819 */ /* 0x000fe40000011600 */
[-C--:B------:R-:W-:Y:S01]  /*9990*/  LOP3.LUT R196, R196, R165.reuse, RZ, 0xfc, !PT ;  /* 0x000000a5c4c47212 */ /* 0x080fe200078efcff */
[-C--:B------:R-:W-:Y:S04]  /*99a0*/  HMMA.16816.F32 R32, R132, R150.reuse, R32 ;  /* 0x000000968420723c */ /* 0x080fe80000001820 */
[----:B------:R-:W-:Y:S01]  /*99b0*/  IMAD R196, R196, 0x10, R3 ;  /* 0x00000010c4c47824 */ /* 0x000fe200078e0203 */
[----:B------:R-:W-:Y:S02]  /*99c0*/  SHF.R.U32.HI R3, RZ, 0x1, R164 ;  /* 0x00000001ff037819 */ /* 0x000fe400000116a4 */
[----:B------:R-:W-:Y:S01]  /*99d0*/  LOP3.LUT R164, R164, 0x8, R167, 0xf8, !PT ;  /* 0x00000008a4a47812 */ /* 0x000fe200078ef8a7 */
[C---:B------:R-:W-:Y:S04]  /*99e0*/  HMMA.16816.F32 R36, R152.reuse, R150, R36 ;  /* 0x000000969824723c */ /* 0x040fe80000001824 */
[----:B------:R-:W-:Y:S02]  /*99f0*/  LOP3.LUT R198, R196, 0x20, RZ, 0x3c, !PT ;  /* 0x00000020c4c67812 */ /* 0x000fe400078e3cff */
[----:B------:R-:W-:Y:S01]  /*9a00*/  LOP3.LUT R166, R3, 0x1, R166, 0x78, !PT ;  /* 0x0000000103a67812 */ /* 0x000fe200078e78a6 */
[----:B------:R-:W-:Y:S01]  /*9a10*/  IMAD.SHL.U32 R3, R164, 0x10, RZ ;  /* 0x00000010a4037824 */ /* 0x000fe200078e00ff */
[C---:B------:R-:W-:Y:S01]  /*9a20*/  HMMA.16816.F32 R40, R152.reuse, R148, R40 ;  /* 0x000000949828723c */ /* 0x040fe20000001828 */
[----:B------:R1:W2:Y:S02]  /*9a30*/  LDSM.16.M88.4 R184, [R198+UR5+0x1000] ;  /* 0x00100005c6b8783b */ /* 0x0002a40008000200 */
[----:B------:R-:W-:Y:S04]  /*9a40*/  LOP3.LUT R166, R166, R165, RZ, 0xfc, !PT ;  /* 0x000000a5a6a67212 */ /* 0x000fe800078efcff */
[----:B------:R-:W-:Y:S01]  /*9a50*/  LOP3.LUT R3, R166, 0xe0, R3, 0xf8, !PT ;  /* 0x000000e0a6037812 */ /* 0x000fe200078ef803 */
[C---:B------:R-:W-:Y:S01]  /*9a60*/  HMMA.16816.F32 R44, R152.reuse, R146, R44 ;  /* 0x00000092982c723c */ /* 0x040fe2000000182c */
[----:B------:R1:W2:Y:S03]  /*9a70*/  LDSM.16.M88.4 R188, [R198+UR5+0x2000] ;  /* 0x00200005c6bc783b */ /* 0x0002a60008000200 */
[----:B------:R-:W-:Y:S04]  /*9a80*/  IMAD.SHL.U32 R164, R3, 0x10, RZ ;  /* 0x0000001003a47824 */ /* 0x000fe800078e00ff */
[C---:B------:R-:W-:Y:S01]  /*9a90*/  HMMA.16816.F32 R48, R152.reuse, R144, R48 ;  /* 0x000000909830723c */ /* 0x040fe20000001830 */
[----:B------:R1:W2:Y:S02]  /*9aa0*/  LDSM.16.M88.4 R192, [R198+UR5+0x3000] ;  /* 0x00300005c6c0783b */ /* 0x0002a40008000200 */
[----:B------:R-:W-:Y:S05]  /*9ab0*/  LOP3.LUT R197, R164, 0x20, RZ, 0x3c, !PT ;  /* 0x00000020a4c57812 */ /* 0x000fea00078e3cff */
[C---:B------:R-:W-:Y:S01]  /*9ac0*/  HMMA.16816.F32 R52, R152.reuse, R142, R52 ;  /* 0x0000008e9834723c */ /* 0x040fe20000001834 */
[----:B------:R1:W2:Y:S07]  /*9ad0*/  LDSM.16.M88.4 R164, [R198+UR5] ;  /* 0x00000005c6a4783b */ /* 0x0002ae0008000200 */
[C---:B------:R-:W-:Y:S01]  /*9ae0*/  HMMA.16816.F32 R56, R152.reuse, R140, R56 ;  /* 0x0000008c9838723c */ /* 0x040fe20000001838 */
[----:B------:R1:W2:Y:S07]  /*9af0*/  LDSM.16.M88.4 R168, [R197+UR4] ;  /* 0x00000004c5a8783b */ /* 0x0002ae0008000200 */
[C---:B------:R-:W-:Y:S01]  /*9b00*/  HMMA.16816.F32 R60, R152.reuse, R138, R60 ;  /* 0x0000008a983c723c */ /* 0x040fe2000000183c */
[----:B------:R1:W2:Y:S07]  /*9b10*/  LDSM.16.M88.4 R172, [R197+UR4+0x1000] ;  /* 0x00100004c5ac783b */ /* 0x0002ae0008000200 */
[-C--:B------:R-:W-:Y:S01]  /*9b20*/  HMMA.16816.F32 R64, R152, R136.reuse, R64 ;  /* 0x000000889840723c */ /* 0x080fe20000001840 */
[----:B------:R1:W2:Y:S07]  /*9b30*/  LDSM.16.M88.4 R176, [R197+UR4+0x2000] ;  /* 0x00200004c5b0783b */ /* 0x0002ae0008000200 */
[C---:B------:R-:W-:Y:S01]  /*9b40*/  HMMA.16816.F32 R68, R156.reuse, R136, R68 ;  /* 0x000000889c44723c */ /* 0x040fe20000001844 */
[----:B------:R1:W2:Y:S07]  /*9b50*/  LDSM.16.M88.4 R180, [R197+UR4+0x3000] ;  /* 0x00300004c5b4783b */ /* 0x0002ae0008000200 */
        /* <DEDUP_REMOVED lines=14> */
[----:B------:R-:W-:Y:S03]  /*9c40*/  HMMA.16816.F32 R128, R160, R136, R128 ;  /* 0x00000088a080723c */ /* 0x000fe60000001880 */
[----:B------:R-:W-:Y:S05]  /*9c50*/  @!P0 IMAD.SHL.U32 R137, R0, 0x8, RZ ;  /* 0x0000000800898824 */ /* 0x000fea00078e00ff */
[----:B------:R-:W-:Y:S05]  /*9c60*/  @!P0 LOP3.LUT R137, R137, 0x18, RZ, 0xc0, !PT ;  /* 0x0000001889898812 */ /* 0x000fea00078ec0ff */
[----:B------:R-:W-:Y:S05]  /*9c70*/  @!P0 IMAD.IADD R137, R137, 0x1, R214 ;  /* 0x0000000189898824 */ /* 0x000fea00078e02d6 */
[----:B------:R-:W-:Y:S01]  /*9c80*/  @!P0 SHF.R.S32.HI R139, RZ, R204, R137 ;  /* 0x000000ccff8b8219 */ /* 0x000fe20000011489 */
[----:B------:R-:W-:Y:S06]  /*9c90*/  @!P0 BRA `(.L_x_84) ;  /* 0x0000000000708947 */ /* 0x000fec0003800000 */
[----:B------:R-:W3:Y:S01]  /*9ca0*/  LDC R134, c[0x0][0x4e4] ;  /* 0x00013900ff867b82 */ /* 0x000ee20000000800 */
[----:B------:R-:W-:Y:S05]  /*9cb0*/  IMAD.SHL.U32 R137, R0, 0x8, RZ ;  /* 0x0000000800897824 */ /* 0x000fea00078e00ff */
[----:B------:R-:W-:Y:S05]  /*9cc0*/  LOP3.LUT R137, R137, 0x18, RZ, 0xc0, !PT ;  /* 0x0000001889897812 */ /* 0x000fea00078ec0ff */
[----:B------:R-:W-:Y:S01]  /*9cd0*/  IMAD.IADD R137, R137, 0x1, R214 ;  /* 0x0000000189897824 */ /* 0x000fe200078e02d6 */
[----:B---3--:R-:W-:Y:S04]  /*9ce0*/  IABS R135, R134 ;  /* 0x0000008600877213 */ /* 0x008fe80000000000 */
[----:B------:R-:W3:Y:S10]  /*9cf0*/  I2F.RP R136, R135 ;  /* 0x0000008700887306 */ /* 0x000ef40000209400 */
[----:B---3--:R-:W3:Y:S02]  /*9d00*/  MUFU.RCP R132, R136 ;  /* 0x0000008800847308 */ /* 0x008ee40000001000 */
[----:B---3--:R-:W-:Y:S08]  /*9d10*/  VIADD R138, R132, 0xffffffe ;  /* 0x0ffffffe848a7836 */ /* 0x008ff00000000000 */
[----:B------:R-:W3:Y:S02]  /*9d20*/  F2I.FTZ.U32.TRUNC.NTZ R139, R138 ;  /* 0x0000008a008b7305 */ /* 0x000ee4000021f000 */
[----:B---3--:R-:W-:Y:S01]  /*9d30*/  IADD3 R132, PT, PT, RZ, -R139, RZ ;  /* 0x8000008bff847210 */ /* 0x008fe20007ffe0ff */
[----:B------:R-:W-:Y:S04]  /*9d40*/  IMAD.MOV.U32 R138, RZ, RZ, RZ ;  /* 0x000000ffff8a7224 */ /* 0x000fe800078e00ff */
[----:B------:R-:W-:Y:S01]  /*9d50*/  IMAD R133, R132, R135, RZ ;  /* 0x0000008784857224 */ /* 0x000fe200078e02ff */
[----:B------:R-:W-:Y:S03]  /*9d60*/  IABS R132, R137 ;  /* 0x0000008900847213 */ /* 0x000fe60000000000 */
[----:B------:R-:W-:Y:S06]  /*9d70*/  IMAD.HI.U32 R139, R139, R133, R138 ;  /* 0x000000858b8b7227 */ /* 0x000fec00078e008a */
[----:B------:R-:W-:Y:S05]  /*9d80*/  IMAD.HI.U32 R139, R139, R132, RZ ;  /* 0x000000848b8b7227 */ /* 0x000fea00078e00ff */
[----:B------:R-:W-:Y:S05]  /*9d90*/  IADD3 R133, PT, PT, -R139, RZ, RZ ;  /* 0x000000ff8b857210 */ /* 0x000fea0007ffe1ff */
[C---:B------:R-:W-:Y:S05]  /*9da0*/  IMAD R132, R135.reuse, R133, R132 ;  /* 0x0000008587847224 */ /* 0x040fea00078e0284 */
[----:B------:R-:W-:Y:S11]  /*9db0*/  ISETP.GT.U32.AND P1, PT, R135, R132, PT ;  /* 0x000000848700720c */ /* 0x000ff60003f24070 */
[----:B------:R-:W-:Y:S02]  /*9dc0*/  @!UPT UIADD3 URZ, UPT, UPT, URZ, URZ, URZ ;  /* 0x000000fffffff290 */ /* 0x000fe4000fffe0ff */
[----:B------:R-:W-:Y:S01]  /*9dd0*/  @!P1 IADD3 R139, PT, PT, R139, 0x1, RZ ;  /* 0x000000018b8b9810 */ /* 0x000fe20007ffe0ff */
[----:B------:R-:W-:Y:S01]  /*9de0*/  @!P1 IMAD.IADD R132, R132, 0x1, -R135 ;  /* 0x0000000184849824 */ /* 0x000fe200078e0a87 */
[----:B------:R-:W-:Y:S04]  /*9df0*/  ISETP.NE.AND P1, PT, R134, RZ, PT ;  /* 0x000000ff8600720c */ /* 0x000fe80003f25270 */
[----:B------:R-:W-:Y:S02]  /*9e00*/  ISETP.GE.U32.AND P3, PT, R132, R135, PT ;  /* 0x000000878400720c */ /* 0x000fe40003f66070 */
[-C--:B------:R-:W-:Y:S04]  /*9e10*/  LOP3.LUT R132, R137, R134.reuse, RZ, 0x3c, !PT ;  /* 0x0000008689847212 */ /* 0x080fe800078e3cff */
[----:B------:R-:W-:Y:S07]  /*9e20*/  ISETP.GE.AND P2, PT, R132, RZ, PT ;  /* 0x000000ff8400720c */ /* 0x000fee0003f46270 */
[----:B------:R-:W-:Y:S06]  /*9e30*/  @P3 VIADD R139, R139, 0x1 ;  /* 0x000000018b8b3836 */ /* 0x000fec0000000000 */
[----:B------:R-:W-:Y:S02]  /*9e40*/  @!P2 IADD3 R139, PT, PT, -R139, RZ, RZ ;  /* 0x000000ff8b8ba210 */ /* 0x000fe40007ffe1ff */
[----:B------:R-:W-:Y:S07]  /*9e50*/  @!P1 LOP3.LUT R139, RZ, R134, RZ, 0x33, !PT ;  /* 0x00000086ff8b9212 */ /* 0x000fee00078e33ff */
.L_x_84:
[C---:B------:R-:W-:Y:S01]  /*9e60*/  LOP3.LUT R135, R0.reuse, 0xffff, RZ, 0xc0, !PT ;  /* 0x0000ffff00877812 */ /* 0x040fe200078ec0ff */
[----:B------:R-:W3:Y:S01]  /*9e70*/  LDC R207, c[0x0][0x4e4] ;  /* 0x00013900ffcf7b82 */ /* 0x000ee20000000800 */
[----:B------:R-:W-:Y:S01]  /*9e80*/  LOP3.LUT R136, R0, 0x4, RZ, 0xc0, !PT ;  /* 0x0000000400887812 */ /* 0x000fe200078ec0ff */
[----:B------:R-:W3:Y:S01]  /*9e90*/  SHFL.IDX PT, R133, R203, R139, 0x1f ;  /* 0x00001f8bcb857589 */ /* 0x000ee200000e0000 */
[----:B------:R-:W-:Y:S01]  /*9ea0*/  SHF.R.U32.HI R135, RZ, 0x2, R135 ;  /* 0x00000002ff877819 */ /* 0x000fe20000011687 */
[----:B------:R-:W-:Y:S01]  /*9eb0*/  IMAD.MOV R132, RZ, RZ, -R139 ;  /* 0x000000ffff847224 */ /* 0x000fe200078e0a8b */
[----:B------:R-:W-:Y:S02]  /*9ec0*/  @!P0 SHF.R.S32.HI R141, RZ, R204, R137 ;  /* 0x000000ccff8d8219 */ /* 0x000fe40000011489 */
[----:B------:R-:W-:Y:S04]  /*9ed0*/  LOP3.LUT R135, R135, 0x6, RZ, 0xc0, !PT ;  /* 0x0000000687877812 */ /* 0x000fe800078ec0ff */
[----:B------:R-:W-:Y:S04]  /*9ee0*/  LOP3.LUT R134, R135, 0x3e0, R0, 0xf8, !PT ;  /* 0x000003e087867812 */ /* 0x000fe800078ef800 */
[----:B------:R-:W-:Y:S04]  /*9ef0*/  SHF.R.U32.HI R134, RZ, 0x1, R134 ;  /* 0x00000001ff867819 */ /* 0x000fe80000011686 */
[C-C-:B------:R-:W-:Y:S04]  /*9f00*/  LOP3.LUT R135, R134.reuse, 0x3, R0.reuse, 0x48, !PT ;  /* 0x0000000386877812 */ /* 0x140fe800078e4800 */
[----:B------:R-:W-:Y:S01]  /*9f10*/  LOP3.LUT R135, R135, 0x4, R0, 0xf8, !PT ;  /* 0x0000000487877812 */ /* 0x000fe200078ef800 */
[----:B---3--:R-:W-:Y:S01]  /*9f20*/  IMAD R133, R207, R132, R133 ;  /* 0x00000084cf857224 */ /* 0x008fe200078e0285 */
[----:B------:R-:W-:Y:S03]  /*9f30*/  LOP3.LUT R132, R217, 0x1, RZ, 0xc0, !PT ;  /* 0x00000001d9847812 */ /* 0x000fe600078ec0ff */
[----:B------:R-:W-:Y:S01]  /*9f40*/  IMAD R135, R134, 0x20, R135 ;  /* 0x0000002086877824 */ /* 0x000fe200078e0287 */
[C---:B------:R-:W-:Y:S01]  /*9f50*/  LEA R138, P1, R133.reuse, RZ, 0x1 ;  /* 0x000000ff858a7211 */ /* 0x040fe200078208ff */
[----:B------:R-:W-:Y:S01]  /*9f60*/  IMAD.MOV R132, RZ, RZ, -R132 ;  /* 0x000000ffff847224 */ /* 0x000fe200078e0a84 */
[C---:B------:R-:W-:Y:S02]  /*9f70*/  ISETP.GE.AND P2, PT, R133.reuse, RZ, PT ;  /* 0x000000ff8500720c */ /* 0x040fe40003f46270 */
[----:B------:R-:W-:Y:S02]  /*9f80*/  LEA.HI.X.SX32 R139, R133, RZ, 0x1, P1 ;  /* 0x000000ff858b7211 */ /* 0x000fe400008f0eff */
[----:B------:R-:W-:Y:S02]  /*9f90*/  SEL R133, RZ, 0x10, !P2 ;  /* 0x00000010ff857807 */ /* 0x000fe40005000000 */
[----:B------:R-:W-:Y:S02]  /*9fa0*/  LEA R135, R135, UR10, 0x4 ;  /* 0x0000000a87877c11 */ /* 0x000fe4000f8e20ff */
[----:B------:R-:W-:Y:S02]  /*9fb0*/  LOP3.LUT P2, RZ, R132, R133, RZ, 0xc0, !PT ;  /* 0x0000008584ff7212 */ /* 0x000fe4000784c0ff */
[----:B------:R-:W-:Y:S01]  /*9fc0*/  LOP3.LUT R133, R138, 0xfffffff0, RZ, 0xc0, !PT ;  /* 0xfffffff08a857812 */ /* 0x000fe200078ec0ff */
[----:B------:R-:W-:Y:S03]  /*9fd0*/  VIADD R134, R135, UR11 ;  /* 0x0000000b87867c36 */ /* 0x000fe60008000000 */
[----:B------:R-:W-:Y:S02]  /*9fe0*/  IADD3 R138, P1, PT, R210, R133, RZ ;  /* 0x00000085d28a7210 */ /* 0x000fe40007f3e0ff */
[----:B------:R-:W-:Y:S03]  /*9ff0*/  LOP3.LUT R133, R0, 0x3e0, RZ, 0xc0, !PT ;  /* 0x000003e000857812 */ /* 0x000fe600078ec0ff */
[----:B------:R-:W-:Y:S05]  /*a000*/  IMAD.X R139, R139, 0x1, R206, P1 ;  /* 0x000000018b8b7824 */ /* 0x000fea00008e06ce */
[----:B------:R-:W-:Y:S01]  /*a010*/  @!PT LDS RZ, [RZ] ;  /* 0x00000000fffff984 */ /* 0x000fe20000000800 */
[----:B------:R-:W-:Y:S01]  /*a020*/  @!PT LDS RZ, [RZ] ;  /* 0x00000000fffff984 */ /* 0x000fe20000000800 */
[----:B------:R3:W-:Y:S01]  /*a030*/  LDGSTS.E.BYPASS.LTC128B.128 [R134], desc[UR14][R138.64], P2 ;  /* 0x000000008a867fae */ /* 0x0007e20009181a0e */
[----:B------:R-:W-:Y:S05]  /*a040*/  @!P0 BRA `(.L_x_85) ;  /* 0x0000000000608947 */ /* 0x000fea0003800000 */
[----:B---3--:R-:W-:Y:S04]  /*a050*/  IABS R139, R207 ;  /* 0x000000cf008b7213 */ /* 0x008fe80000000000 */
[----:B------:R-:W3:Y:S10]  /*a060*/  I2F.RP R138, R139 ;  /* 0x0000008b008a7306 */ /* 0x000ef40000209400 */
[----:B---3--:R-:W3:Y:S02]  /*a070*/  MUFU.RCP R132, R138 ;  /* 0x0000008a00847308 */ /* 0x008ee40000001000 */
[----:B---3--:R-:W-:Y:S08]  /*a080*/  VIADD R140, R132, 0xffffffe ;  /* 0x0ffffffe848c7836 */ /* 0x008ff00000000000 */
[----:B------:R3:W5:Y:S02]  /*a090*/  F2I.FTZ.U32.TRUNC.NTZ R141, R140 ;  /* 0x0000008c008d7305 */ /* 0x000764000021f000 */
[----:B---3--:R-:W-:Y:S01]  /*a0a0*/  MOV R140, RZ ;  /* 0x000000ff008c7202 */ /* 0x008fe20000000f00 */
[--C-:B-----5:R-:W-:Y:S04]  /*a0b0*/  IMAD.MOV R132, RZ, RZ, -R141.reuse ;  /* 0x000000ffff847224 */ /* 0x120fe800078e0a8d */
        /* <DEDUP_REMOVED lines=17> */
.L_x_85:
[----:B------:R-:W-:Y:S01]  /*a1d0*/  SHF.R.U32.HI R140, RZ, 0x2, R0 ;  /* 0x00000002ff8c7819 */ /* 0x000fe20000011600 */
[----:B---3--:R-:W3:Y:S01]  /*a1e0*/  SHFL.IDX PT, R138, R203, R141, 0x1f ;  /* 0x00001f8dcb8a7589 */ /* 0x008ee200000e0000 */
[----:B------:R-:W-:Y:S01]  /*a1f0*/  IMAD.MOV R135, RZ, RZ, -R141 ;  /* 0x000000ffff877224 */ /* 0x000fe200078e0a8d */
[----:B------:R-:W5:Y:S01]  /*a200*/  LDCU.64 UR8, c[0x0][0x3a8] ;  /* 0x00007500ff0877ac */ /* 0x000f620008000a00 */
[----:B------:R-:W-:Y:S01]  /*a210*/  LOP3.LUT R133, R133, 0x7, R140, 0xf8, !PT ;  /* 0x0000000785857812 */ /* 0x000fe200078ef88c */
[----:B------:R-:W-:Y:S02]  /*a220*/  IMAD.SHL.U32 R132, R211, 0x10, RZ ;  /* 0x00000010d3847824 */ /* 0x000fe400078e00ff */
[----:B------:R-:W-:Y:S01]  /*a230*/  IMAD.SHL.U32 R139, R217, 0x8, RZ ;  /* 0x00000008d98b7824 */ /* 0x000fe200078e00ff */
[----:B------:R-:W1:Y:S02]  /*a240*/  LDCU.64 UR6, c[0x0][0x3d8] ;  /* 0x00007b00ff0677ac */ /* 0x000e640008000a00 */
[----:B------:R-:W-:Y:S01]  /*a250*/  LOP3.LUT P3, RZ, R132, 0x10, RZ, 0xc0, !PT ;  /* 0x0000001084ff7812 */ /* 0x000fe2000786c0ff */
[----:B---3--:R-:W-:Y:S01]  /*a260*/  IMAD R138, R207, R135, R138 ;  /* 0x00000087cf8a7224 */ /* 0x008fe200078e028a */
[----:B------:R-:W-:Y:S02]  /*a270*/  LOP3.LUT R135, R133, 0x8, RZ, 0xfc, !PT ;  /* 0x0000000885877812 */ /* 0x000fe400078efcff */
[----:B------:R-:W-:Y:S02]  /*a280*/  SHF.R.U32.HI R133, RZ, 0x1, R133 ;  /* 0x00000001ff857819 */ /* 0x000fe40000011685 */
[----:B------:R-:W-:Y:S02]  /*a290*/  ISETP.GE.AND P2, PT, R138, RZ, PT ;  /* 0x000000ff8a00720c */ /* 0x000fe40003f46270 */
[----:B------:R-:W-:Y:S02]  /*a2a0*/  SHF.R.U32.HI R135, RZ, 0x1, R135 ;  /* 0x00000001ff877819 */ /* 0x000fe40000011687 */
[----:B------:R-:W-:Y:S02]  /*a2b0*/  SEL R132, RZ, 0x10, !P2 ;  /* 0x00000010ff847807 */ /* 0x000fe40005000000 */
[--C-:B------:R-:W-:Y:S02]  /*a2c0*/  LOP3.LUT R141, R133, 0x3, R0.reuse, 0x48, !PT ;  /* 0x00000003858d7812 */ /* 0x100fe400078e4800 */
[----:B------:R-:W-:Y:S02]  /*a2d0*/  LOP3.LUT P4, RZ, R139, R132, RZ, 0xc0, !PT ;  /* 0x000000848bff7212 */ /* 0x000fe4000788c0ff */
[----:B------:R-:W-:Y:S02]  /*a2e0*/  LOP3.LUT R139, R135, 0x3, R0, 0x48, !PT ;  /* 0x00000003878b7812 */ /* 0x000fe400078e4800 */
[----:B------:R-:W-:Y:S02]  /*a2f0*/  LOP3.LUT R132, R136, R141, RZ, 0xfc, !PT ;  /* 0x0000008d88847212 */ /* 0x000fe400078efcff */
[----:B------:R-:W-:Y:S02]  /*a300*/  LEA R142, P1, R138, RZ, 0x1 ;  /* 0x000000ff8a8e7211 */ /* 0x000fe400078208ff */
[----:B------:R-:W-:Y:S01]  /*a310*/  LOP3.LUT R136, R136, R139, RZ, 0xfc, !PT ;  /* 0x0000008b88887212 */ /* 0x000fe200078efcff */
[----:B------:R-:W-:Y:S01]  /*a320*/  IMAD.SHL.U32 R139, R211, 0x8, RZ ;  /* 0x00000008d38b7824 */ /* 0x000fe200078e00ff */
[----:B------:R-:W-:Y:S01]  /*a330*/  LEA.HI.X.SX32 R143, R138, RZ, 0x1, P1 ;  /* 0x000000ff8a8f7211 */ /* 0x000fe200008f0eff */
[----:B------:R-:W-:Y:S01]  /*a340*/  IMAD R133, R133, 0x20, R132 ;  /* 0x0000002085857824 */ /* 0x000fe200078e0284 */
[----:B-----5:R-:W-:Y:S01]  /*a350*/  IADD3 R210, P1, PT, R210, UR8, RZ ;  /* 0x00000008d2d27c10 */ /* 0x020fe2000ff3e0ff */
[----:B------:R-:W-:Y:S01]  /*a360*/  IMAD R136, R135, 0x20, R136 ;  /* 0x0000002087887824 */ /* 0x000fe200078e0288 */
[----:B------:R-:W-:Y:S02]  /*a370*/  LOP3.LUT R141, R142, 0xfffffff0, RZ, 0xc0, !PT ;  /* 0xfffffff08e8d7812 */ /* 0x000fe400078ec0ff */
[----:B------:R-:W-:Y:S02]  /*a380*/  IADD3.X R206, PT, PT, R206, UR9, RZ, P1, !PT ;  /* 0x00000009cece7c10 */ /* 0x000fe40008ffe4ff */
[----:B------:R-:W-:Y:S02]  /*a390*/  IADD3 R138, P1, PT, R141, R210, RZ ;  /* 0x000000d28d8a7210 */ /* 0x000fe40007f3e0ff */
[----:B------:R-:W-:Y:S02]  /*a3a0*/  LEA R136, R136, UR10, 0x4 ;  /* 0x0000000a88887c11 */ /* 0x000fe4000f8e20ff */
[----:B------:R-:W-:Y:S01]  /*a3b0*/  LOP3.LUT P2, RZ, R139, 0x10, RZ, 0xc0, !PT ;  /* 0x000000108bff7812 */ /* 0x000fe2000784c0ff */
[----:B------:R-:W-:Y:S01]  /*a3c0*/  IMAD.X R139, R143, 0x1, R206, P1 ;  /* 0x000000018f8b7824 */ /* 0x000fe200008e06ce */
[----:B------:R-:W-:Y:S01]  /*a3d0*/  LEA R142, R133, UR10, 0x4 ;  /* 0x0000000a858e7c11 */ /* 0x000fe2000f8e20ff */
[----:B------:R-:W-:Y:S01]  /*a3e0*/  VIADD R132, R136, UR11 ;  /* 0x0000000b88847c36 */ /* 0x000fe20008000000 */
[----:B-1----:R-:W-:Y:S01]  /*a3f0*/  IADD3 R140, P1, PT, R208, UR6, RZ ;  /* 0x00000006d08c7c10 */ /* 0x002fe2000ff3e0ff */
[----:B------:R-:W-:Y:S01]  /*a400*/  VIADD R133, R136, UR13 ;  /* 0x0000000d88857c36 */ /* 0x000fe20008000000 */
[----:B------:R-:W-:Y:S01]  /*a410*/  @!P0 SHF.R.S32.HI R143, RZ, R204, R137 ;  /* 0x000000ccff8f8219 */ /* 0x000fe20000011489 */
[----:B------:R-:W-:Y:S01]  /*a420*/  VIADD R135, R142, UR13 ;  /* 0x0000000d8e877c36 */ /* 0x000fe20008000000 */
[----:B------:R-:W-:Y:S01]  /*a430*/  @!PT LDS RZ, [RZ] ;  /* 0x00000000fffff984 */ /* 0x000fe20000000800 */
[----:B------:R-:W-:Y:S01]  /*a440*/  @!PT LDS RZ, [RZ] ;  /* 0x00000000fffff984 */ /* 0x000fe20000000800 */
[----:B------:R1:W-:Y:S01]  /*a450*/  LDGSTS.E.BYPASS.LTC128B.128 [R132], desc[UR14][R138.64], P4 ;  /* 0x000000008a847fae */ /* 0x0003e2000a181a0e */
[----:B------:R-:W-:Y:S07]  /*a460*/  IADD3.X R141, PT, PT, R209, UR7, RZ, P1, !PT ;  /* 0x00000007d18d7c10 */ /* 0x000fee0008ffe4ff */
[----:B------:R1:W-:Y:S08]  /*a470*/  LDGSTS.E.BYPASS.LTC128B.128 [R135+0x8000], desc[UR14][R208.64], P3 ;  /* 0x08000000d0877fae */ /* 0x0003f00009981a0e */
[----:B------:R1:W-:Y:S01]  /*a480*/  LDGSTS.E.BYPASS.LTC128B.128 [R133+0x8000], desc[UR14][R140.64], P2 ;  /* 0x080000008c857fae */ /* 0x0003e20009181a0e */
[----:B------:R-:W-:Y:S05]  /*a490*/  @!P0 BRA `(.L_x_86) ;  /* 0x0000000000608947 */ /* 0x000fea0003800000 */
[----:B-1----:R-:W-:Y:S04]  /*a4a0*/  IABS R139, R207 ;  /* 0x000000cf008b7213 */ /* 0x002fe80000000000 */
[----:B------:R-:W1:Y:S10]  /*a4b0*/  I2F.RP R144, R139 ;  /* 0x0000008b00907306 */ /* 0x000e740000209400 */
[----:B-1----:R-:W1:Y:S02]  /*a4c0*/  MUFU.RCP R136, R144 ;  /* 0x0000009000887308 */ /* 0x002e640000001000 */
[----:B-1----:R-:W-:Y:S08]  /*a4d0*/  VIADD R142, R136, 0xffffffe ;  /* 0x0ffffffe888e7836 */ /* 0x002ff00000000000 */
[----:B------:R1:W3:Y:S02]  /*a4e0*/  F2I.FTZ.U32.TRUNC.NTZ R143, R142 ;  /* 0x0000008e008f7305 */ /* 0x0002e4000021f000 */
[----:B-1----:R-:W-:Y:S01]  /*a4f0*/  MOV R142, RZ ;  /* 0x000000ff008e7202 */ /* 0x002fe20000000f00 */
[--C-:B---3--:R-:W-:Y:S04]  /*a500*/  IMAD.MOV R136, RZ, RZ, -R143.reuse ;  /* 0x000000ffff887224 */ /* 0x108fe800078e0a8f */
        /* <DEDUP_REMOVED lines=17> */
.L_x_86:
[----:B------:R-:W3:Y:S01]  /*a620*/  SHFL.IDX PT, R136, R203, R143, 0x1f ;  /* 0x00001f8fcb887589 */ /* 0x000ee200000e0000 */
[----:B-1----:R-:W-:Y:S02]  /*a630*/  IMAD.MOV R138, RZ, RZ, -R143 ;  /* 0x000000ffff8a7224 */ /* 0x002fe400078e0a8f */
[----:B------:R-:W-:Y:S02]  /*a640*/  IMAD.SHL.U32 R139, R217, 0x4, RZ ;  /* 0x00000004d98b7824 */ /* 0x000fe400078e00ff */
[----:B---3--:R-:W-:Y:S05]  /*a650*/  IMAD R136, R207, R138, R136 ;  /* 0x0000008acf887224 */ /* 0x008fea00078e0288 */
[C---:B------:R-:W-:Y:S02]  /*a660*/  LEA R146, P1, R136.reuse, RZ, 0x1 ;  /* 0x000000ff88927211 */ /* 0x040fe400078208ff */
[C---:B------:R-:W-:Y:S02]  /*a670*/  ISETP.GE.AND P2, PT, R136.reuse, RZ, PT ;  /* 0x000000ff8800720c */ /* 0x040fe40003f46270 */
[----:B------:R-:W-:Y:S02]  /*a680*/  LEA.HI.X.SX32 R147, R136, RZ, 0x1, P1 ;  /* 0x000000ff88937211 */ /* 0x000fe400008f0eff */
[----:B------:R-:W-:Y:S02]  /*a690*/  SEL R136, RZ, 0x10, !P2 ;  /* 0x00000010ff887807 */ /* 0x000fe40005000000 */
[----:B------:R-:W-:Y:S02]  /*a6a0*/  IADD3 R210, P1, PT, R210, UR8, RZ ;  /* 0x00000008d2d27c10 */ /* 0x000fe4000ff3e0ff */
[----:B------:R-:W-:Y:S02]  /*a6b0*/  LOP3.LUT R145, R146, 0xfffffff0, RZ, 0xc0, !PT ;  /* 0xfffffff092917812 */ /* 0x000fe400078ec0ff */
[----:B------:R-:W-:Y:S02]  /*a6c0*/  LOP3.LUT P2, RZ, R139, R136, RZ, 0xc0, !PT ;  /* 0x000000888bff7212 */ /* 0x000fe4000784c0ff */
[----:B------:R-:W-:Y:S02]  /*a6d0*/  IADD3.X R139, PT, PT, R206, UR9, RZ, P1, !PT ;  /* 0x00000009ce8b7c10 */ /* 0x000fe40008ffe4ff */
[----:B------:R-:W-:Y:S02]  /*a6e0*/  IADD3 R142, P1, PT, R145, R210, RZ ;  /* 0x000000d2918e7210 */ /* 0x000fe40007f3e0ff */
[----:B------:R-:W-:Y:S03]  /*a6f0*/  @!P0 SHF.R.S32.HI R145, RZ, R204, R137 ;  /* 0x000000ccff918219 */ /* 0x000fe60000011489 */
[----:B------:R-:W-:Y:S05]  /*a700*/  IMAD.X R143, R147, 0x1, R139, P1 ;  /* 0x00000001938f7824 */ /* 0x000fea00008e068b */
[----:B------:R-:W-:Y:S01]  /*a710*/  @!PT LDS RZ, [RZ] ;  /* 0x00000000fffff984 */ /* 0x000fe20000000800 */
[----:B------:R-:W-:Y:S01]  /*a720*/  @!PT LDS RZ, [RZ] ;  /* 0x00000000fffff984 */ /* 0x000fe20000000800 */
        /* <DEDUP_REMOVED lines=10> */
[----:B------:R-:W-:Y:S02]  /*a7d0*/  IABS R134, R137 ;  /* 0x0000008900867213 */ /* 0x000fe40000000000 */
[----:B------:R-:W-:Y:S01]  /*a7e0*/  LOP3.LUT R137, R137, R207, RZ, 0x3c, !PT ;  /* 0x000000cf89897212 */ /* 0x000fe200078e3cff */
[----:B------:R-:W-:Y:S03]  /*a7f0*/  IMAD.HI.U32 R145, R145, R136, R144 ;  /* 0x0000008891917227 */ /* 0x000fe600078e0090 */
[----:B------:R-:W-:Y:S03]  /*a800*/  ISETP.GE.AND P2, PT, R137, RZ, PT ;  /* 0x000000ff8900720c */ /* 0x000fe60003f46270 */
        /* <DEDUP_REMOVED lines=8> */
[----:B------:R-:W-:Y:S11]  /*a890*/  ISETP.GE.U32.AND P3, PT, R134, R143, PT ;  /* 0x0000008f8600720c */ /* 0x000ff60003f66070 */
[----:B------:R-:W-:Y:S02]  /*a8a0*/  @!UPT UIADD3 URZ, UPT, UPT, URZ, URZ, URZ ;  /* 0x000000fffffff290 */ /* 0x000fe4000fffe0ff */
[----:B------:R-:W-:Y:S05]  /*a8b0*/  @P3 VIADD R145, R145, 0x1 ;  /* 0x0000000191913836 */ /* 0x000fea0000000000 */
[----:B------:R-:W-:Y:S02]  /*a8c0*/  @!P2 IADD3 R145, PT, PT, -R145, RZ, RZ ;  /* 0x000000ff9191a210 */ /* 0x000fe40007ffe1ff */
[----:B------:R-:W-:Y:S07]  /*a8d0*/  @!P1 LOP3.LUT R145, RZ, R207, RZ, 0x33, !PT ;  /* 0x000000cfff919212 */ /* 0x000fee00078e33ff */
.L_x_87:
[----:B------:R-:W3:Y:S01]  /*a8e0*/  SHFL.IDX PT, R137, R203, R145, 0x1f ;  /* 0x00001f91cb897589 */ /* 0x000ee200000e0000 */
[----:B-1----:R-:W-:Y:S02]  /*a8f0*/  IMAD.MOV R134, RZ, RZ, -R145 ;  /* 0x000000ffff867224 */ /* 0x002fe400078e0a91 */
[----:B------:R-:W-:Y:S02]  /*a900*/  IMAD.SHL.U32 R143, R217, 0x2, RZ ;  /* 0x00000002d98f7824 */ /* 0x000fe400078e00ff */
[----:B------:R-:W-:Y:S02]  /*a910*/  VIADD R214, R214, 0x20 ;  /* 0x00000020d6d67836 */ /* 0x000fe40000000000 */
[----:B---3--:R-:W-:Y:S02]  /*a920*/  IMAD R137, R207, R134, R137 ;  /* 0x00000086cf897224 */ /* 0x008fe400078e0289 */
[----:B------:R-:W-:Y:S03]  /*a930*/  IMAD.SHL.U32 R134, R211, 0x4, RZ ;  /* 0x00000004d3867824 */ /* 0x000fe600078e00ff */
[C---:B------:R-:W-:Y:S02]  /*a940*/  ISETP.GE.AND P2, PT, R137.reuse, RZ, PT ;  /* 0x000000ff8900720c */ /* 0x040fe40003f46270 */
[----:B------:R-:W-:Y:S02]  /*a950*/  LEA R136, P1, R137, RZ, 0x1 ;  /* 0x000000ff89887211 */ /* 0x000fe400078208ff */
[----:B------:R-:W-:Y:S02]  /*a960*/  SEL R138, RZ, 0x10, !P2 ;  /* 0x00000010ff8a7807 */ /* 0x000fe40005000000 */
[----:B------:R-:W-:Y:S02]  /*a970*/  IADD3 R210, P2, PT, R210, UR8, RZ ;  /* 0x00000008d2d27c10 */ /* 0x000fe4000ff5e0ff */
[----:B------:R-:W-:Y:S02]  /*a980*/  LOP3.LUT P5, RZ, R143, R138, RZ, 0xc0, !PT ;  /* 0x0000008a8fff7212 */ /* 0x000fe400078ac0ff */
[----:B------:R-:W-:Y:S02]  /*a990*/  LOP3.LUT R143, R136, 0xfffffff0, RZ, 0xc0, !PT ;  /* 0xfffffff0888f7812 */ /* 0x000fe400078ec0ff */
[----:B------:R-:W-:Y:S01]  /*a9a0*/  LOP3.LUT P4, RZ, R134, 0x10, RZ, 0xc0, !PT ;  /* 0x0000001086ff7812 */ /* 0x000fe2000788c0ff */
[----:B------:R-:W-:Y:S01]  /*a9b0*/  IMAD.SHL.U32 R134, R211, 0x2, RZ ;  /* 0x00000002d3867824 */ /* 0x000fe200078e00ff */
[----:B------:R-:W-:Y:S02]  /*a9c0*/  IADD3.X R206, PT, PT, R139, UR9, RZ, P2, !PT ;  /* 0x000000098bce7c10 */ /* 0x000fe400097fe4ff */
[----:B------:R-:W-:Y:S02]  /*a9d0*/  IADD3 R136, P2, PT, R143, R210, RZ ;  /* 0x000000d28f887210 */ /* 0x000fe40007f5e0ff */
[----:B------:R-:W-:Y:S02]  /*a9e0*/  LEA.HI.X.SX32 R137, R137, RZ, 0x1, P1 ;  /* 0x000000ff89897211 */ /* 0x000fe400008f0eff */
[----:B------:R-:W-:Y:S02]  /*a9f0*/  IADD3 R138, P1, PT, R140, UR6, RZ ;  /* 0x000000068c8a7c10 */ /* 0x000fe4000ff3e0ff */
[----:B------:R-:W-:Y:S01]  /*aa00*/  LOP3.LUT P3, RZ, R134, 0x10, RZ, 0xc0, !PT ;  /* 0x0000001086ff7812 */ /* 0x000fe2000786c0ff */
[----:B------:R-:W-:Y:S01]  /*aa10*/  IMAD.X R137, R137, 0x1, R206, P2 ;  /* 0x0000000189897824 */ /* 0x000fe200010e06ce */
[----:B------:R-:W-:Y:S02]  /*aa20*/  IADD3.X R139, PT, PT, R141, UR7, RZ, P1, !PT ;  /* 0x000000078d8b7c10 */ /* 0x000fe40008ffe4ff */
[----:B------:R-:W-:Y:S02]  /*aa30*/  IADD3 R208, P1, PT, R138, UR6, RZ ;  /* 0x000000068ad07c10 */ /* 0x000fe4000ff3e0ff */
[----:B------:R-:W-:Y:S01]  /*aa40*/  @!PT LDS RZ, [RZ] ;  /* 0x00000000fffff984 */ /* 0x000fe20000000800 */
[----:B------:R-:W-:Y:S01]  /*aa50*/  @!PT LDS RZ, [RZ] ;  /* 0x00000000fffff984 */ /* 0x000fe20000000800 */
[----:B------:R1:W-:Y:S02]  /*aa60*/  LDGSTS.E.BYPASS.LTC128B.128 [R132+0x1000], desc[UR14][R136.64], P5 ;  /* 0x0100000088847fae */ /* 0x0003e4000a981a0e */
[----:B------:R-:W-:Y:S02]  /*aa70*/  IADD3.X R209, PT, PT, R139, UR7, RZ, P1, !PT ;  /* 0x000000078bd17c10 */ /* 0x000fe40008ffe4ff */
[----:B------:R1:W-:Y:S01]  /*aa80*/  LDGSTS.E.BYPASS.LTC128B.128 [R135+0x9000], desc[UR14][R138.64], P4 ;  /* 0x090000008a877fae */ /* 0x0003e2000a181a0e */
[----:B------:R-:W-:Y:S03]  /*aa90*/  ISETP.GE.AND P1, PT, R214, R207, PT ;  /* 0x000000cfd600720c */ /* 0x000fe60003f26270 */
[----:B------:R1:W-:Y:S04]  /*aaa0*/  LDGSTS.E.BYPASS.LTC128B.128 [R133+0x9000], desc[UR14][R208.64], P3 ;  /* 0x09000000d0857fae */ /* 0x0003e80009981a0e */
[----:B------:R-:W0:Y:S01]  /*aab0*/  LDGDEPBAR ;  /* 0x00000000000079af */ /* 0x000e220000000000 */
[----:B------:R-:W-:Y:S04]  /*aac0*/  DEPBAR.LE SB0, 0x2 ;  /* 0x000080800000791a */ /* 0x000fe80000000000 */
[----:B------:R-:W-:Y:S06]  /*aad0*/  BAR.SYNC.DEFER_BLOCKING 0x0 ;  /* 0x0000000000007b1d */ /* 0x000fec0000010000 */
[----:B------:R-:W-:Y:S05]  /*aae0*/  @!P1 BRA `(.L_x_88) ;  /* 0x0000000400689947 */ /* 0x000fea0003800000 */
[----:B-1----:R-:W-:Y:S01]  /*aaf0*/  SHF.R.U32.HI R132, RZ, 0x8, R218 ;  /* 0x00000008ff847819 */ /* 0x002fe200000116da */
        /* <DEDUP_REMOVED lines=10> */
[----:B------:R-:W1:Y:S01]  /*aba0*/  LDC.64 R134, c[0x0][0x4d8] ;  /* 0x00013600ff867b82 */ /* 0x000e620000000a00 */
[----:B------:R-:W-:Y:S02]  /*abb0*/  IMAD.MOV.U32 R136, RZ, RZ, R0 ;  /* 0x000000ffff887224 */ /* 0x000fe400078e0000 */
[----:B------:R-:W-:Y:S01]  /*abc0*/  VIADD R133, R199, 0xffffffff ;  /* 0xffffffffc7857836 */ /* 0x000fe20000000000 */
[C---:B-1----:R-:W-:Y:S04]  /*abd0*/  LEA R138, P1, R200.reuse, R134, 0x2 ;  /* 0x00000086c88a7211 */ /* 0x042fe800078210ff */
[----:B------:R-:W-:Y:S09]  /*abe0*/  LEA.HI.X.SX32 R139, R200, R135, 0x2, P1 ;  /* 0x00000087c88b7211 */ /* 0x000ff200008f16ff */
.L_x_93:
[----:B------:R-:W-:-:S05]  /*abf0*/  IMAD.IADD R132, R213, 0x1, R136 ;  /* 0x00000001d5847824 */ /* 0x000fca00078e0288 */
[----:B------:R-:W-:-:S04]  /*ac00*/  ISETP.GE.AND P1, PT, R132, R199, PT ;  /* 0x000000c78400720c */ /* 0x000fc80003f26270 */
[----:B-1----:R-:W-:Y:S02]  /*ac10*/  SEL R135, R132, R133, !P1 ;  /* 0x0000008584877207 */ /* 0x002fe40004800000 */
[----:B------:R-:W1:Y:S03]  /*ac20*/  LDC R132, c[0x0][0x4e8] ;  /* 0x00013a00ff847b82 */ /* 0x000e660000000800 */
[----:B------:R-:W-:-:S05]  /*ac30*/  IMAD.WIDE R140, R135, 0x4, R138 ;  /* 0x00000004878c7825 */ /* 0x000fca00078e028a */
[----:B------:R-:W1:Y:S01]  /*ac40*/  LDG.E R135, desc[UR14][R140.64] ;  /* 0x0000000e8c877981 */ /* 0x000e62000c1e1900 */
[----:B------:R-:W3:Y:S01]  /*ac50*/  LDCU UR6, c[0x0][0x360] ;  /* 0x00006c00ff0677ac */ /* 0x000ee20008000800 */
[----:B------:R-:W-:-:S05]  /*ac60*/  IMAD R134, R215, 0x100, R136 ;  /* 0x00000100d7867824 */ /* 0x000fca00078e0288 */
[----:B------:R-:W-:Y:S01]  /*ac70*/  LEA R134, R134, UR10, 0x2 ;  /* 0x0000000a86867c11 */ /* 0x000fe2000f8e10ff */
[----:B---3--:R-:W-:-:S05]  /*ac80*/  VIADD R136, R136, UR6 ;  /* 0x0000000688887c36 */ /* 0x008fca0008000000 */
[----:B------:R-:W-:Y:S02]  /*ac90*/  ISETP.GE.U32.AND P1, PT, R136, 0x100, PT ;  /* 0x000001008800780c */ /* 0x000fe40003f26070 */
[----:B-1----:R-:W-:-:S05]  /*aca0*/  VIADDMNMX R135, R135, -R132, 0xffffffff, !PT ;  /* 0xffffffff87877446 */ /* 0x002fca0007800984 */
[----:B------:R1:W-:Y:S06]  /*acb0*/  STS [R134+0x10000], R135 ;  /* 0x0100008786007388 */ /* 0x0003ec0000000800 */
[----:B------:R-:W-:Y:S05]  /*acc0*/  @!P1 BRA `(.L_x_93) ;  /* 0xfffffffc00c89947 */ /* 0x000fea000383ffff */
.L_x_92:
[----:B------:R-:W-:Y:S05]  /*acd0*/  BSYNC.RECONVERGENT B0 ;  /* 0x0000000000007941 */ /* 0x000fea0003800200 */
.L_x_91:
[----:B------:R-:W-:Y:S02]  /*ace0*/  IADD3 R213, PT, PT, R213, 0x100, RZ ;  /* 0x00000100d5d57810 */ /* 0x000fe40007ffe0ff */
[----:B------:R-:W-:Y:S02]  /*acf0*/  LOP3.LUT R215, R215, 0x1, RZ, 0x3c, !PT ;  /* 0x00000001d7d77812 */ /* 0x000fe400078e3cff */
.L_x_90:
[----:B------:R-:W-:Y:S05]  /*ad00*/  BSYNC.RECONVERGENT B1 ;  /* 0x0000000000017941 */ /* 0x000fea0003800200 */
.L_x_89:
[----:B------:R-:W-:Y:S11]  /*ad10*/  ISETP.NE.AND P2, PT, R214, R207, PT ;  /* 0x000000cfd600720c */ /* 0x000ff60003f45270 */
[----:B------:R-:W-:Y:S02]  /*ad20*/  @!UPT UIADD3 URZ, UPT, UPT, URZ, URZ, URZ ;  /* 0x000000fffffff290 */ /* 0x000fe4000fffe0ff */
[----:B------:R-:W-:Y:S01]  /*ad30*/  @!P2 ISETP.GE.AND P1, PT, R207, 0x20, PT ;  /* 0x00000020cf00a80c */ /* 0x000fe20003f26270 */
[----:B------:R-:W-:Y:S01]  /*ad40*/  @!P2 VIADD R218, R218, 0x1 ;  /* 0x00000001dadaa836 */ /* 0x000fe20000000000 */
[----:B------:R-:W-:Y:S01]  /*ad50*/  @!P2 SEL R133, R2, RZ, P0 ;  /* 0x000000ff0285a207 */ /* 0x000fe20000000000 */
[----:B----4-:R-:W-:Y:S01]  /*ad60*/  @!P2 IMAD.IADD R216, R216, 0x1, R207 ;  /* 0x00000001d8d8a824 */ /* 0x010fe200078e02cf */
[----:B------:R-:W-:Y:S02]  /*ad70*/  @!P2 MOV R214, RZ ;  /* 0x000000ff00d6a202 */ /* 0x000fe40000000f00 */
[----:B------:R-:W-:Y:S05]  /*ad80*/  @!P2 SEL R133, R2, R133, !P1 ;  /* 0x000000850285a207 */ /* 0x000fea0004800000 */
[----:B------:R-:W-:Y:S05]  /*ad90*/  @!P2 IMAD.IADD R133, R133, 0x1, R218 ;  /* 0x000000018585a824 */ /* 0x000fea00078e02da */
[----:B------:R-:W-:Y:S04]  /*ada0*/  @!P2 SHF.L.U32 R133, R133, 0x2, RZ ;  /* 0x000000028585a819 */ /* 0x000fe800000006ff */
[----:B------:R-:W-:Y:S05]  /*adb0*/  @!P2 LOP3.LUT R132, R133, 0x7fc, RZ, 0xc0, !PT ;  /* 0x000007fc8584a812 */ /* 0x000fea00078ec0ff */
[----:B------:R-:W3:Y:S02]  /*adc0*/  @!P2 LDS R203, [R132+UR10+0x10000] ;  /* 0x0100000a84cba984 */ /* 0x000ee40008000800 */
[----:B---3--:R-:W-:Y:S01]  /*add0*/  @!P2 IMAD R203, R203, R207, -R216 ;  /* 0x000000cfcbcba224 */ /* 0x008fe200078e0ad8 */
[----:B------:R-:W-:Y:S06]  /*ade0*/  @!P2 BRA `(.L_x_88) ;  /* 0x0000000000a8a947 */ /* 0x000fec0003800000 */
[-C--:B------:R-:W-:Y:S01]  /*adf0*/  @!P0 SHF.R.S32.HI R137, RZ, R204.reuse, R214 ;  /* 0x000000ccff898219 */ /* 0x080fe200000114d6 */
[----:B------:R-:W-:Y:S04]  /*ae00*/  @!P0 IMAD.MOV.U32 R133, RZ, RZ, -0x1 ;  /* 0xffffffffff858424 */ /* 0x000fe800078e00ff */
[----:B-1----:R-:W-:Y:S01]  /*ae10*/  @!P0 IMAD R135, R137, R207, RZ ;  /* 0x000000cf89878224 */ /* 0x002fe200078e02ff */
[----:B------:R-:W-:Y:S04]  /*ae20*/  @!P0 SHF.L.U32 R133, R133, R204, RZ ;  /* 0x000000cc85858219 */ /* 0x000fe800000006ff */
[----:B------:R-:W-:Y:S01]  /*ae30*/  @!P0 LOP3.LUT R214, R214, R133, RZ, 0x30, !PT ;  /* 0x00000085d6d68212 */ /* 0x000fe200078e30ff */
[----:B------:R-:W-:Y:S06]  /*ae40*/  @!P0 BRA `(.L_x_94) ;  /* 0x0000000000688947 */ /* 0x000fec0003800000 */
[----:B------:R-:W-:Y:S04]  /*ae50*/  IABS R135, R207 ;  /* 0x000000cf00877213 */ /* 0x000fe80000000000 */
        /* <DEDUP_REMOVED lines=25> */
.L_x_94:
        /* <DEDUP_REMOVED lines=8> */
[----:B------:R-:W1:Y:S02]  /*b070*/  LDS R203, [R132+UR10+0x10000] ;  /* 0x0100000a84cb7984 */ /* 0x000e640008000800 */
[----:B-1----:R-:W-:Y:S07]  /*b080*/  IMAD R203, R203, R207, -R216 ;  /* 0x000000cfcbcb7224 */ /* 0x002fee00078e0ad8 */
.L_x_88:
[C---:B--2---:R-:W-:Y:S01]  /*b090*/  HMMA.16816.F32 R4, R164.reuse, R168, R4 ;  /* 0x000000a8a404723c */ /* 0x044fe20000001804 */
[----:B------:R-:W1:Y:S04]  /*b0a0*/  LDCU.64 UR8, c[0x0][0x3e0] ;  /* 0x00007c00ff0877ac */ /* 0x000e680008000a00 */
[C---:B------:R-:W-:Y:S01]  /*b0b0*/  VIADD R197, R212.reuse, 0xffffffff ;  /* 0xffffffffd4c57836 */ /* 0x040fe20000000000 */
[----:B------:R-:W-:Y:S01]  /*b0c0*/  ISETP.GT.AND P2, PT, R212, -0x2, PT ;  /* 0xfffffffed400780c */ /* 0x000fe20003f44270 */
[----:B------:R-:W2:Y:S01]  /*b0d0*/  LDCU.64 UR6, c[0x0][0x3b0] ;  /* 0x00007600ff0677ac */ /* 0x000ea20008000a00 */
[C---:B------:R-:W-:Y:S03]  /*b0e0*/  HMMA.16816.F32 R8, R164.reuse, R170, R8 ;  /* 0x000000aaa408723c */ /* 0x040fe60000001808 */
[----:B------:R-:W-:Y:S01]  /*b0f0*/  ISETP.NE.AND P0, PT, R197, RZ, PT ;  /* 0x000000ffc500720c */ /* 0x000fe20003f05270 */
[----:B------:R-:W-:Y:S01]  /*b100*/  IMAD.MOV.U32 R212, RZ, RZ, R197 ;  /* 0x000000ffffd47224 */ /* 0x000fe200078e00c5 */
[----:B------:R-:W-:Y:S02]  /*b110*/  UISETP.NE.AND UP0, UPT, UR17, 0x3, UPT ;  /* 0x000000031100788c */ /* 0x000fe4000bf05270 */
[----:B------:R-:W-:Y:S01]  /*b120*/  UISETP.NE.AND UP1, UPT, UR16, 0x3, UPT ;  /* 0x000000031000788c */ /* 0x000fe2000bf25270 */
[C---:B------:R-:W-:Y:S03]  /*b130*/  HMMA.16816.F32 R12, R164.reuse, R172, R12 ;  /* 0x000000aca40c723c */ /* 0x040fe6000000180c */
[----:B------:R-:W-:Y:S02]  /*b140*/  SEL R217, R217, RZ, P0 ;  /* 0x000000ffd9d97207 */ /* 0x000fe40000000000 */
[----:B------:R-:W-:Y:S03]  /*b150*/  SEL R211, R211, RZ, P0 ;  /* 0x000000ffd3d37207 */ /* 0x000fe60000000000 */
[C---:B------:R-:W-:Y:S01]  /*b160*/  HMMA.16816.F32 R16, R164.reuse, R174, R16 ;  /* 0x000000aea410723c */ /* 0x040fe20000001810 */
[----:B------:R-:W-:Y:S02]  /*b170*/  @!UP0 UIADD3 UR5, UPT, UPT, UR5, -0x180, URZ ;  /* 0xfffffe8005058890 */ /* 0x000fe4000fffe0ff */
[----:B------:R-:W-:Y:S01]  /*b180*/  @UP0 UIADD3 UR5, UPT, UPT, UR19, 0x80, URZ ;  /* 0x0000008013050890 */ /* 0x000fe2000fffe0ff */
[----:B-1----:R-:W-:Y:S01]  /*b190*/  IADD3 R208, P1, PT, R208, UR8, RZ ;  /* 0x00000008d0d07c10 */ /* 0x002fe2000ff3e0ff */
[----:B------:R-:W-:Y:S01]  /*b1a0*/  @!UP0 UIADD3 UR4, UPT, UPT, UR4, -0x180, URZ ;  /* 0xfffffe8004048890 */ /* 0x000fe2000fffe0ff */
[----:B--2---:R-:W-:Y:S01]  /*b1b0*/  IADD3 R210, P0, PT, R210, UR6, RZ ;  /* 0x00000006d2d27c10 */ /* 0x004fe2000ff1e0ff */
[----:B------:R-:W-:Y:S01]  /*b1c0*/  @UP0 UIADD3 UR4, UPT, UPT, UR18, 0x80, URZ ;  /* 0x0000008012040890 */ /* 0x000fe2000fffe0ff */
[C---:B------:R-:W-:Y:S01]  /*b1d0*/  HMMA.16816.F32 R20, R164.reuse, R176, R20 ;  /* 0x000000b0a414723c */ /* 0x040fe20000001814 */
[----:B------:R-:W-:Y:S02]  /*b1e0*/  @!UP1 UIADD3 UR13, UPT, UPT, UR13, -0x180, URZ ;  /* 0xfffffe800d0d9890 */ /* 0x000fe4000fffe0ff */
[----:B------:R-:W-:Y:S01]  /*b1f0*/  @!UP1 UIADD3 UR11, UPT, UPT, UR11, -0x180, URZ ;  /* 0xfffffe800b0b9890 */ /* 0x000fe2000fffe0ff */
[----:B------:R2:W3:Y:S01]  /*b200*/  LDSM.16.M88.4 R132, [R196+UR5] ;  /* 0x00000005c484783b */ /* 0x0004e20008000200 */
[----:B------:R-:W-:Y:S01]  /*b210*/  LEA R3, R3, UR4, 0x4 ;  /* 0x0000000403037c11 */ /* 0x000fe2000f8e20ff */
[----:B------:R-:W-:Y:S01]  /*b220*/  @!UP1 UMOV UR16, URZ ;  /* 0x000000ff00109c82 */ /* 0x000fe20008000000 */
[----:B------:R-:W-:Y:S01]  /*b230*/  IADD3.X R209, PT, PT, R209, UR9, RZ, P1, !PT ;  /* 0x00000009d1d17c10 */ /* 0x000fe20008ffe4ff */
[C---:B------:R-:W-:Y:S01]  /*b240*/  HMMA.16816.F32 R24, R164.reuse, R178, R24 ;  /* 0x000000b2a418723c */ /* 0x040fe20000001818 */
[----:B------:R-:W-:Y:S01]  /*b250*/  @!UP0 UMOV UR17, URZ ;  /* 0x000000ff00118c82 */ /* 0x000fe20008000000 */
[----:B------:R-:W-:Y:S01]  /*b260*/  @UP1 UIADD3 UR13, UPT, UPT, UR21, 0x80, URZ ;  /* 0x00000080150d1890 */ /* 0x000fe2000fffe0ff */
[----:B------:R-:W-:Y:S01]  /*b270*/  IADD3.X R206, PT, PT, R206, UR7, RZ, P0, !PT ;  /* 0x00000007cece7c10 */ /* 0x000fe200087fe4ff */
[----:B------:R2:W3:Y:S01]  /*b280*/  LDSM.16.M88.4 R152, [R196+UR5+0x1000] ;  /* 0x00100005c498783b */ /* 0x0004e20008000200 */
[----:B------:R-:W-:Y:S02]  /*b290*/  @UP1 UIADD3 UR11, UPT, UPT, UR20, 0x80, URZ ;  /* 0x00000080140b1890 */ /* 0x000fe4000fffe0ff */
[----:B------:R-:W-:Y:S01]  /*b2a0*/  @UP1 UIADD3 UR16, UPT, UPT, UR22, 0x1, URZ ;  /* 0x0000000116101890 */ /* 0x000fe2000fffe0ff */
[C---:B------:R-:W-:Y:S01]  /*b2b0*/  HMMA.16816.F32 R28, R164.reuse, R180, R28 ;  /* 0x000000b4a41c723c */ /* 0x040fe2000000181c */
[----:B------:R-:W-:Y:S03]  /*b2c0*/  @UP0 UIADD3 UR17, UPT, UPT, UR23, 0x1, URZ ;  /* 0x0000000117110890 */ /* 0x000fe6000fffe0ff */
[----:B------:R2:W3:Y:S04]  /*b2d0*/  LDSM.16.M88.4 R156, [R196+UR5+0x2000] ;  /* 0x00200005c49c783b */ /* 0x0004e80008000200 */
[-C--:B------:R-:W-:Y:S04]  /*b2e0*/  HMMA.16816.F32 R32, R164, R182.reuse, R32 ;  /* 0x000000b6a420723c */ /* 0x080fe80000001820 */
[----:B------:R2:W3:Y:S04]  /*b2f0*/  LDSM.16.M88.4 R160, [R196+UR5+0x3000] ;  /* 0x00300005c4a0783b */ /* 0x0004e80008000200 */
[C---:B------:R-:W-:Y:S04]  /*b300*/  HMMA.16816.F32 R36, R184.reuse, R182, R36 ;  /* 0x000000b6b824723c */ /* 0x040fe80000001824 */
[----:B------:R2:W3:Y:S04]  /*b310*/  LDSM.16.M88.4 R136, [R3] ;  /* 0x000000000388783b */ /* 0x0004e80000000200 */
[C---:B------:R-:W-:Y:S04]  /*b320*/  HMMA.16816.F32 R40, R184.reuse, R180, R40 ;  /* 0x000000b4b828723c */ /* 0x040fe80000001828 */
[----:B------:R2:W3:Y:S04]  /*b330*/  LDSM.16.M88.4 R140, [R3+0x1000] ;  /* 0x00100000038c783b */ /* 0x0004e80000000200 */
[C---:B------:R-:W-:Y:S04]  /*b340*/  HMMA.16816.F32 R44, R184.reuse, R178, R44 ;  /* 0x000000b2b82c723c */ /* 0x040fe8000000182c */
[----:B------:R2:W3:Y:S04]  /*b350*/  LDSM.16.M88.4 R144, [R3+0x2000] ;  /* 0x002000000390783b */ /* 0x0004e80000000200 */
[C---:B------:R-:W-:Y:S04]  /*b360*/  HMMA.16816.F32 R48, R184.reuse, R176, R48 ;  /* 0x000000b0b830723c */ /* 0x040fe80000001830 */
[----:B------:R2:W3:Y:S04]  /*b370*/  LDSM.16.M88.4 R148, [R3+0x3000] ;  /* 0x003000000394783b */ /* 0x0004e80000000200 */
        /* <DEDUP_REMOVED lines=22> */
.L_x_83:
[----:B------:R-:W-:Y:S01]  /*b4e0*/  @!UPT UIADD3 URZ, UPT, UPT, URZ, URZ, URZ ;  /* 0x000000fffffff290 */ /* 0x000fe2000fffe0ff */
[----:B------:R-:W0:Y:S04]  /*b4f0*/  LDGDEPBAR ;  /* 0x00000000000079af */ /* 0x000e280000000000 */
[----:B------:R-:W0:Y:S01]  /*b500*/  LDGDEPBAR ;  /* 0x00000000000079af */ /* 0x000e220000000000 */
[----:B------:R-:W-:-:S04]  /*b510*/  DEPBAR.LE SB0, 0x0 ;  /* 0x000080000000791a */ /* 0x000fc80000000000 */
[----:B------:R-:W-:Y:S06]  /*b520*/  BAR.SYNC.DEFER_BLOCKING 0x0 ;  /* 0x0000000000007b1d */ /* 0x000fec0000010000 */
.L_x_0:
[----:B------:R-:W5:Y:S02]  /*b530*/  LDCU.64 UR4, c[0x0][0x4b8] ;  /* 0x00009700ff0477ac */ /* 0x000f640008000a00 */
[----:B-----5:R-:W-:-:S04]  /*b540*/  UISETP.NE.U32.AND UP0, UPT, UR4, URZ, UPT ;  /* 0x000000ff0400728c */ /* 0x020fc8000bf05070 */
[----:B------:R-:W-:-:S09]  /*b550*/  UISETP.NE.AND.EX UP0, UPT, UR5, URZ, UPT, UP0 ;  /* 0x000000ff0500728c */ /* 0x000fd2000bf05300 */
[----:B------:R-:W-:Y:S05]  /*b560*/  BRA.U !UP0, `(.L_x_96) ;  /* 0x00000001081c7547 */ /* 0x000fea000b800000 */
[----:B-1-34-:R-:W1:Y:S02]  /*b570*/  LDC.64 R132, c[0x0][0x4b8] ;  /* 0x00012e00ff847b82 */ /* 0x01ae640000000a00 */
[----:B-1----:R-:W3:Y:S02]  /*b580*/  LDG.E.64 R132, desc[UR14][R132.64] ;  /* 0x0000000e84847981 */ /* 0x002ee4000c1e1b00 */
[----:B---3--:R-:W-:-:S04]  /*b590*/  ISETP.NE.U32.AND P0, PT, R132, RZ, PT ;  /* 0x000000ff8400720c */ /* 0x008fc80003f05070 */
[----:B------:R-:W-:-:S13]  /*b5a0*/  ISETP.NE.AND.EX P0, PT, R133, RZ, PT, P0 ;  /* 0x000000ff8500720c */ /* 0x000fda0003f05300 */
[----:B------:R-:W-:Y:S05]  /*b5b0*/  @!P0 BRA `(.L_x_96) ;  /* 0x0000000000088947 */ /* 0x000fea0003800000 */
[----:B--2---:R1:W5:Y:S01]  /*b5c0*/  LD.E R3, desc[UR14][R132.64] ;  /* 0x0000000e84037980 */ /* 0x004362000c101900 */
[----:B------:R-:W-:Y:S05]  /*b5d0*/  BRA `(.L_x_97) ;  /* 0x0000000000207947 */ /* 0x000fea0003800000 */
.L_x_96:
[----:B------:R-:W5:Y:S02]  /*b5e0*/  LDCU.64 UR4, c[0x0][0x4a8] ;  /* 0x00009500ff0477ac */ /* 0x000f640008000a00 */
[----:B-----5:R-:W-:-:S04]  /*b5f0*/  UISETP.NE.U32.AND UP0, UPT, UR4, URZ, UPT ;  /* 0x000000ff0400728c */ /* 0x020fc8000bf05070 */
[----:B------:R-:W-:-:S09]  /*b600*/  UISETP.NE.AND.EX UP0, UPT, UR5, URZ, UPT, UP0 ;  /* 0x000000ff0500728c */ /* 0x000fd2000bf05300 */
[----:B------:R-:W-:Y:S05]  /*b610*/  BRA.U !UP0, `(.L_x_98) ;  /* 0x00000001080c7547 */ /* 0x000fea000b800000 */
[----:B-1-34-:R-:W2:Y:S02]  /*b620*/  LDC.64 R132, c[0x0][0x4a8] ;  /* 0x00012a00ff847b82 */ /* 0x01aea40000000a00 */
[----:B--2---:R2:W5:Y:S01]  /*b630*/  LDG.E R3, desc[UR14][R132.64] ;  /* 0x0000000e84037981 */ /* 0x004562000c1e1900 */
[----:B------:R-:W-:Y:S05]  /*b640*/  BRA `(.L_x_97) ;  /* 0x0000000000047947 */ /* 0x000fea0003800000 */
.L_x_98:
[----:B--2---:R-:W2:Y:S02]  /*b650*/  LDC R3, c[0x0][0x4a0] ;  /* 0x00012800ff037b82 */ /* 0x004ea40000000800 */
.L_x_97:
[----:B------:R-:W3:Y:S02]  /*b660*/  LDCU.64 UR4, c[0x0][0x4c0] ;  /* 0x00009800ff0477ac */ /* 0x000ee40008000a00 */
[----:B---3--:R-:W-:-:S04]  /*b670*/  UISETP.NE.U32.AND UP0, UPT, UR4, URZ, UPT ;  /* 0x000000ff0400728c */ /* 0x008fc8000bf05070 */
[----:B------:R-:W-:-:S09]  /*b680*/  UISETP.NE.AND.EX UP0, UPT, UR5, URZ, UPT, UP0 ;  /* 0x000000ff0500728c */ /* 0x000fd2000bf05300 */
[----:B------:R-:W-:Y:S05]  /*b690*/  BRA.U !UP0, `(.L_x_99) ;  /* 0x00000001081c7547 */ /* 0x000fea000b800000 */
[----:B----4-:R-:W3:Y:S02]  /*b6a0*/  LDC.64 R158, c[0x0][0x4c0] ;  /* 0x00013000ff9e7b82 */ /* 0x010ee40000000a00 */
[----:B---3--:R-:W3:Y:S02]  /*b6b0*/  LDG.E.64 R158, desc[UR14][R158.64] ;  /* 0x0000000e9e9e7981 */ /* 0x008ee4000c1e1b00 */
[----:B---3--:R-:W-:-:S04]  /*b6c0*/  ISETP.NE.U32.AND P0, PT, R158, RZ, PT ;  /* 0x000000ff9e00720c */ /* 0x008fc80003f05070 */
[----:B------:R-:W-:-:S13]  /*b6d0*/  ISETP.NE.AND.EX P0, PT, R159, RZ, PT, P0 ;  /* 0x000000ff9f00720c */ /* 0x000fda0003f05300 */
[----:B------:R-:W-:Y:S05]  /*b6e0*/  @!P0 BRA `(.L_x_99) ;  /* 0x0000000000088947 */ /* 0x000fea0003800000 */
[----:B------:R3:W5:Y:S01]  /*b6f0*/  LD.E R158, desc[UR14][R158.64] ;  /* 0x0000000e9e9e7980 */ /* 0x000762000c101900 */
[----:B------:R-:W-:Y:S05]  /*b700*/  BRA `(.L_x_100) ;  /* 0x0000000000207947 */ /* 0x000fea0003800000 */
.L_x_99:
[----:B------:R-:W3:Y:S02]  /*b710*/  LDCU.64 UR4, c[0x0][0x4b0] ;  /* 0x00009600ff0477ac */ /* 0x000ee40008000a00 */
[----:B---3--:R-:W-:-:S04]  /*b720*/  UISETP.NE.U32.AND UP0, UPT, UR4, URZ, UPT ;  /* 0x000000ff0400728c */ /* 0x008fc8000bf05070 */
[----:B------:R-:W-:-:S09]  /*b730*/  UISETP.NE.AND.EX UP0, UPT, UR5, URZ, UPT, UP0 ;  /* 0x000000ff0500728c */ /* 0x000fd2000bf05300 */
[----:B------:R-:W-:Y:S05]  /*b740*/  BRA.U !UP0, `(.L_x_101) ;  /* 0x00000001080c7547 */ /* 0x000fea000b800000 */
[----:B----4-:R-:W3:Y:S02]  /*b750*/  LDC.64 R158, c[0x0][0x4b0] ;  /* 0x00012c00ff9e7b82 */ /* 0x010ee40000000a00 */
[----:B---3--:R4:W5:Y:S01]  /*b760*/  LDG.E R158, desc[UR14][R158.64] ;  /* 0x0000000e9e9e7981 */ /* 0x008962000c1e1900 */
[----:B------:R-:W-:Y:S05]  /*b770*/  BRA `(.L_x_100) ;  /* 0x0000000000047947 */ /* 0x000fea0003800000 */
.L_x_101:
[----:B----4-:R-:W3:Y:S02]  /*b780*/  LDC R158, c[0x0][0x4a4] ;  /* 0x00012900ff9e7b82 */ /* 0x010ee40000000800 */
.L_x_100:
[----:B-1----:R-:W1:Y:S01]  /*b790*/  S2R R134, SR_CTAID.X ;  /* 0x0000000000867919 */ /* 0x002e620000002500 */
[----:B---34-:R-:W1:Y:S01]  /*b7a0*/  LDC R159, c[0x0][0x398] ;  /* 0x0000e600ff9f7b82 */ /* 0x018e620000000800 */
[----:B------:R-:W-:Y:S01]  /*b7b0*/  USHF.R.S32.HI UR13, URZ, 0x1f, UR12 ;  /* 0x0000001fff0d7899 */ /* 0x000fe2000801140c */
[----:B------:R-:W-:Y:S01]  /*b7c0*/  SHF.R.U32.HI R142, RZ, 0x4, R0 ;  /* 0x00000004ff8e7819 */ /* 0x000fe20000011600 */
[----:B--2---:R-:W-:Y:S01]  /*b7d0*/  IMAD.SHL.U32 R133, R0, 0x8, RZ ;  /* 0x0000000800857824 */ /* 0x004fe200078e00ff */
[----:B------:R-:W2:Y:S01]  /*b7e0*/  LDCU.64 UR4, c[0x0][0x380] ;  /* 0x00007000ff0477ac */ /* 0x000ea20008000a00 */
[----:B------:R-:W-:Y:S01]  /*b7f0*/  IMAD.SHL.U32 R136, R201, 0x80, RZ ;  /* 0x00000080c9887824 */ /* 0x000fe200078e00ff */
[----:B------:R-:W-:Y:S01]  /*b800*/  LOP3.LUT R142, R142, 0x1, RZ, 0xc0, !PT ;  /* 0x000000018e8e7812 */ /* 0x000fe200078ec0ff */
[----:B------:R-:W-:Y:S01]  /*b810*/  ULEA.HI UR13, UR13, UR12, URZ, 0x2 ;  /* 0x0000000c0d0d7291 */ /* 0x000fe2000f8f10ff */
[----:B------:R-:W-:Y:S01]  /*b820*/  LOP3.LUT R133, R133, 0x78, RZ, 0xc0, !PT ;  /* 0x0000007885857812 */ /* 0x000fe200078ec0ff */
[----:B------:R-:W-:Y:S01]  /*b830*/  IMAD R132, R202, R207, R136 ;  /* 0x000000cfca847224 */ /* 0x000fe200078e0288 */
[--C-:B------:R-:W-:Y:S01]  /*b840*/  SHF.R.U32.HI R141, RZ, 0x3, R0.reuse ;  /* 0x00000003ff8d7819 */ /* 0x100fe20000011600 */
[----:B------:R-:W-:Y:S01]  /*b850*/  ULOP3.LUT UR8, UR13, 0xfffc, URZ, 0xc0, !UPT ;  /* 0x0000fffc0d087892 */ /* 0x000fe2000f8ec0ff */
[----:B------:R-:W-:Y:S01]  /*b860*/  LOP3.LUT R138, R142, 0x3c0, R0, 0xf8, !PT ;  /* 0x000003c08e8a7812 */ /* 0x000fe200078ef800 */
[----:B------:R-:W3:Y:S01]  /*b870*/  LDCU.64 UR6, c[0x0][0x400] ;  /* 0x00008000ff0677ac */ /* 0x000ee20008000a00 */
[----:B------:R-:W-:Y:S01]  /*b880*/  IMAD.IADD R132, R133, 0x1, R132 ;  /* 0x0000000185847824 */ /* 0x000fe200078e0284 */
[----:B------:R-:W-:Y:S01]  /*b890*/  VIADDMNMX R133, R136, 0x80, R207, PT ;  /* 0x0000008088857846 */ /* 0x000fe200038001cf */
[----:B------:R-:W-:Y:S01]  /*b8a0*/  UIADD3 UR12, UPT, UPT, UR12, -UR8, URZ ;  /* 0x800000080c0c7290 */ /* 0x000fe2000fffe0ff */
[----:B------:R-:W-:Y:S01]  /*b8b0*/  LOP3.LUT R138, R138, 0x4, R141, 0xf8, !PT ;  /* 0x000000048a8a7812 */ /* 0x000fe200078ef88d */
[----:B------:R-:W4:Y:S01]  /*b8c0*/  LDCU.64 UR10, c[0x0][0x440] ;  /* 0x00008800ff0a77ac */ /* 0x000f220008000a00 */
[----:B------:R-:W-:Y:S01]  /*b8d0*/  IMAD.WIDE R136, R132, 0x2, RZ ;  /* 0x0000000284887825 */ /* 0x000fe200078e02ff */
[----:B------:R-:W-:Y:S01]  /*b8e0*/  SHF.R.U32.HI R157, RZ, 0x2, R2 ;  /* 0x00000002ff9d7819 */ /* 0x000fe20000011602 */
[----:B------:R-:W-:-:S02]  /*b8f0*/  ULOP3.LUT UR17, UR12, 0x80, URZ, 0xc0, !UPT ;  /* 0x000000800c117892 */ /* 0x000fc4000f8ec0ff */
[----:B------:R-:W-:Y:S01]  /*b900*/  IMAD R133, R202, R207, R133 ;  /* 0x000000cfca857224 */ /* 0x000fe200078e0285 */
[----:B------:R-:W3:Y:S01]  /*b910*/  LDCU.64 UR8, c[0x0][0x450] ;  /* 0x00008a00ff0877ac */ /* 0x000ee20008000a00 */
[----:B------:R-:W-:Y:S01]  /*b920*/  LOP3.LUT R135, R137, 0x1fffffff, RZ, 0xc0, !PT ;  /* 0x1fffffff89877812 */ /* 0x000fe200078ec0ff */
[----:B------:R-:W-:Y:S01]  /*b930*/  IMAD R157, R157, 0x44, RZ ;  /* 0x000000449d9d7824 */ /* 0x000fe200078e02ff */
[----:B-----5:R-:W-:Y:S01]  /*b940*/  FSETP.NEU.AND P3, PT, R158, RZ, PT ;  /* 0x000000ff9e00720b */ /* 0x020fe20003f6d000 */
[----:B------:R-:W-:Y:S01]  /*b950*/  ULEA.HI UR17, UR17, UR12, URZ, 0x19 ;  /* 0x0000000c11117291 */ /* 0x000fe2000f8fc8ff */
[----:B-1----:R-:W-:Y:S01]  /*b960*/  SHF.R.U32.HI R159, RZ, R159, R134 ;  /* 0x0000009fff9f7219 */ /* 0x002fe20000011686 */
[----:B------:R-:W-:Y:S01]  /*b970*/  USHF.L.U32 UR13, UR13, 0x2, URZ ;  /* 0x000000020d0d7899 */ /* 0x000fe200080006ff */
[----:B------:R-:W-:Y:S01]  /*b980*/  LOP3.LUT R134, R136, 0xfffffffe, RZ, 0xc0, !PT ;  /* 0xfffffffe88867812 */ /* 0x000fe200078ec0ff */
[----:B------:R-:W-:Y:S01]  /*b990*/  ULOP3.LUT UR16, UR17, 0xfe, URZ, 0xc0, !UPT ;  /* 0x000000fe11107892 */ /* 0x000fe2000f8ec0ff */
[----:B--2---:R-:W-:Y:S01]  /*b9a0*/  VIMNMX R137, PT, PT, R133, UR5, PT ;  /* 0x0000000585897c48 */ /* 0x004fe2000bfe0100 */
[C---:B------:R-:W-:Y:S01]  /*b9b0*/  IMAD R156, R159.reuse, 0x80, R138 ;  /* 0x000000809f9c7824 */ /* 0x040fe200078e028a */
[----:B------:R-:W-:Y:S01]  /*b9c0*/  UPRMT UR5, UR17, 0x8880, URZ ;  /* 0x0000888011057896 */ /* 0x000fe200080000ff */
[----:B----4-:R-:W-:Y:S01]  /*b9d0*/  ISETP.NE.U32.AND P1, PT, RZ, UR10, PT ;  /* 0x0000000aff007c0c */ /* 0x010fe2000bf25070 */
[----:B------:R-:W-:Y:S01]  /*b9e0*/  UIADD3 UR16, UPT, UPT, URZ, -UR16, URZ ;  /* 0x80000010ff107290 */ /* 0x000fe2000fffe0ff */
[----:B---3--:R-:W-:Y:S01]  /*b9f0*/  IMAD.WIDE.U32 R138, R156, UR6, R134 ;  /* 0x000000069c8a7c25 */ /* 0x008fe2000f8e0086 */
[----:B------:R-:W-:Y:S01]  /*ba00*/  SHF.R.S32.HI R136, RZ, 0x1f, R156 ;  /* 0x0000001fff887819 */ /* 0x000fe2000001149c */
[----:B------:R-:W1:Y:S01]  /*ba10*/  S2UR UR17, SR_CgaCtaId ;  /* 0x00000000001179c3 */ /* 0x000e620000008800 */
[----:B------:R-:W-:Y:S01]  /*ba20*/  ISETP.GE.AND P4, PT, R132, R137, PT ;  /* 0x000000898400720c */ /* 0x000fe20003f86270 */
[----:B------:R-:W-:Y:S01]  /*ba30*/  UPRMT UR16, UR16, 0x7710, URZ ;  /* 0x0000771010107896 */ /* 0x000fe200080000ff */
[----:B------:R-:W-:Y:S01]  /*ba40*/  IADD3 R166, P0, PT, R138, UR10, RZ ;  /* 0x0000000a8aa67c10 */ /* 0x000fe2000ff1e0ff */
[----:B------:R-:W-:Y:S01]  /*ba50*/  IMAD R133, R136, UR6, RZ ;  /* 0x0000000688857c24 */ /* 0x000fe2000f8e02ff */
[----:B------:R-:W-:Y:S01]  /*ba60*/  USHF.R.S32.HI UR5, URZ, 0x1, UR5 ;  /* 0x00000001ff057899 */ /* 0x000fe20008011405 */
[C---:B------:R-:W-:Y:S01]  /*ba70*/  IMAD.WIDE.U32 R134, R156.reuse, UR8, R134 ;  /* 0x000000089c867c25 */ /* 0x040fe2000f8e0086 */
[----:B------:R-:W-:Y:S01]  /*ba80*/  UIADD3 UR16, UPT, UPT, UR12, UR16, URZ ;  /* 0x000000100c107290 */ /* 0x000fe2000fffe0ff */
[----:B------:R-:W-:Y:S01]  /*ba90*/  LEA R159, R159, 0x80, 0x7 ;  /* 0x000000809f9f7811 */ /* 0x000fe200078e38ff */
[----:B------:R-:W-:Y:S01]  /*baa0*/  UPRMT UR5, UR5, 0x9910, URZ ;  /* 0x0000991005057896 */ /* 0x000fe200080000ff */
[----:B------:R-:W-:Y:S01]  /*bab0*/  IMAD R132, R156, UR7, R133 ;  /* 0x000000079c847c24 */ /* 0x000fe2000f8e0285 */
[----:B------:R-:W2:Y:S01]  /*bac0*/  LDCU.64 UR6, c[0x0][0x490] ;  /* 0x00009200ff0677ac */ /* 0x000ea20008000a00 */
[----:B------:R-:W-:Y:S01]  /*bad0*/  IMAD R133, R136, UR8, RZ ;  /* 0x0000000888857c24 */ /* 0x000fe2000f8e02ff */
[----:B------:R-:W-:-:S02]  /*bae0*/  ISETP.NE.AND.EX P1, PT, RZ, UR11, !P4, P1 ;  /* 0x0000000bff007c0c */ /* 0x000fc4000e725310 */
[----:B------:R-:W-:Y:S01]  /*baf0*/  IADD3.X R167, PT, PT, R139, UR11, R132, P0, !PT ;  /* 0x0000000b8ba77c10 */ /* 0x000fe200087fe484 */
[----:B------:R-:W-:Y:S01]  /*bb00*/  IMAD R132, R156, UR9, R133 ;  /* 0x000000099c847c24 */ /* 0x000fe2000f8e0285 */
[----:B------:R-:W-:Y:S01]  /*bb10*/  UPRMT UR16, UR16, 0x8880, URZ ;  /* 0x0000888010107896 */ /* 0x000fe200080000ff */
[----:B------:R-:W-:Y:S01]  /*bb20*/  LOP3.LUT R133, R0, 0x2, RZ, 0xc, !PT ;  /* 0x0000000200857812 */ /* 0x000fe200078e0cff */
[----:B------:R-:W-:Y:S01]  /*bb30*/  ULOP3.LUT UR13, UR13, 0x3ffffff0, URZ, 0xc0, !UPT ;  /* 0x3ffffff00d0d7892 */ /* 0x000fe2000f8ec0ff */
[----:B------:R-:W-:Y:S01]  /*bb40*/  VIMNMX R159, PT, PT, R159, UR4, PT ;  /* 0x000000049f9f7c48 */ /* 0x000fe2000bfe0100 */
[----:B------:R-:W-:Y:S01]  /*bb50*/  USHF.L.U32 UR5, UR5, 0x5, URZ ;  /* 0x0000000505057899 */ /* 0x000fe200080006ff */
[--C-:B------:R-:W-:Y:S01]  /*bb60*/  LOP3.LUT R2, R133, 0x1, R0.reuse, 0xf8, !PT ;  /* 0x0000000185027812 */ /* 0x100fe200078ef800 */
[----:B------:R-:W-:Y:S01]  /*bb70*/  ULEA UR13, UR16, UR13, 0x3 ;  /* 0x0000000d100d7291 */ /* 0x000fe2000f8e18ff */
[----:B------:R-:W-:Y:S02]  /*bb80*/  UMOV UR8, 0x400 ;  /* 0x0000040000087882 */ /* 0x000fe40000000000 */
[C---:B------:R-:W-:Y:S01]  /*bb90*/  LOP3.LUT R2, R157.reuse, R2, RZ, 0xfc, !PT ;  /* 0x000000029d027212 */ /* 0x040fe200078efcff */
[----:B------:R-:W-:Y:S01]  /*bba0*/  UIMAD UR5, UR13, 0x44, UR5 ;  /* 0x000000440d0578a4 */ /* 0x000fe2000f8e0205 */
[----:B------:R-:W-:Y:S01]  /*bbb0*/  LOP3.LUT R157, R157, 0x3, R0, 0xf8, !PT ;  /* 0x000000039d9d7812 */ /* 0x000fe200078ef800 */
[----:B-1----:R-:W-:Y:S01]  /*bbc0*/  ULEA UR8, UR17, UR8, 0x18 ;  /* 0x0000000811087291 */ /* 0x002fe2000f8ec0ff */
[----:B--2---:R-:W-:-:S02]  /*bbd0*/  ISETP.NE.U32.AND P0, PT, RZ, UR6, PT ;  /* 0x00000006ff007c0c */ /* 0x004fc4000bf05070 */
[----:B------:R-:W-:Y:S01]  /*bbe0*/  IADD3 R162, P2, PT, R134, UR6, RZ ;  /* 0x0000000686a27c10 */ /* 0x000fe2000ff5e0ff */
[----:B------:R-:W-:Y:S01]  /*bbf0*/  VIADD R157, R157, UR5 ;  /* 0x000000059d9d7c36 */ /* 0x000fe20008000000 */
[----:B------:R-:W-:Y:S01]  /*bc00*/  ISETP.NE.AND.EX P0, PT, RZ, UR7, !P4, P0 ;  /* 0x00000007ff007c0c */ /* 0x000fe2000e705300 */
[----:B------:R-:W-:Y:S01]  /*bc10*/  VIADD R2, R2, UR5 ;  /* 0x0000000502027c36 */ /* 0x000fe20008000000 */
[----:B------:R-:W-:Y:S02]  /*bc20*/  IADD3.X R163, PT, PT, R135, UR7, R132, P2, !PT ;  /* 0x0000000787a37c10 */ /* 0x000fe400097fe484 */
[----:B------:R-:W-:Y:S02]  /*bc30*/  LEA R157, R157, UR8, 0x3 ;  /* 0x000000089d9d7c11 */ /* 0x000fe4000f8e18ff */
[----:B------:R-:W-:Y:S01]  /*bc40*/  LEA R2, R2, UR8, 0x3 ;  /* 0x0000000802027c11 */ /* 0x000fe2000f8e18ff */
[----:B------:R-:W-:Y:S06]  /*bc50*/  @!P3 BRA `(.L_x_102) ;  /* 0x0000002c0048b947 */ /* 0x000fec0003800000 */
[C---:B------:R-:W-:Y:S01]  /*bc60*/  ISETP.LT.AND P2, PT, R156.reuse, R159, P1 ;  /* 0x0000009f9c00720c */ /* 0x040fe20000f41270 */
[----:B------:R-:W1:Y:S01]  /*bc70*/  LDCU.64 UR4, c[0x0][0x408] ;  /* 0x00008100ff0477ac */ /* 0x000e620008000a00 */
[----:B------:R-:W-:Y:S02]  /*bc80*/  CS2R R136, SRZ ;  /* 0x0000000000887805 */ /* 0x000fe4000001ff00 */
[----:B------:R-:W-:Y:S02]  /*bc90*/  CS2R R138, SRZ ;  /* 0x00000000008a7805 */ /* 0x000fe4000001ff00 */
[----:B------:R-:W-:Y:S02]  /*bca0*/  IADD3 R140, PT, PT, R156, 0x2, RZ ;  /* 0x000000029c8c7810 */ /* 0x000fe40007ffe0ff */
[----:B------:R-:W-:Y:S02]  /*bcb0*/  CS2R R132, SRZ ;  /* 0x0000000000847805 */ /* 0x000fe4000001ff00 */
[----:B------:R-:W-:-:S02]  /*bcc0*/  CS2R R134, SRZ ;  /* 0x0000000000867805 */ /* 0x000fc4000001ff00 */
[----:B------:R-:W-:Y:S01]  /*bcd0*/  LOP3.LUT R144, R142, 0x70, R141, 0xf8, !PT ;  /* 0x000000708e907812 */ /* 0x000fe200078ef88d */
[----:B------:R-:W2:Y:S01]  /*bce0*/  LDCU.64 UR6, c[0x0][0x420] ;  /* 0x00008400ff0677ac */ /* 0x000ea20008000a00 */
[----:B------:R-:W-:Y:S01]  /*bcf0*/  ISETP.LT.AND P3, PT, R140, R159, P1 ;  /* 0x0000009f8c00720c */ /* 0x000fe20000f61270 */
[----:B------:R-:W3:Y:S01]  /*bd00*/  @P2 LDG.E.LTC128B.128 R136, desc[UR14][R166.64] ;  /* 0x0000000ea6882981 */ /* 0x000ee2000c1e1d20 */
[----:B-1----:R-:W-:-:S04]  /*bd10*/  IADD3 R164, P2, PT, R166, UR4, RZ ;  /* 0x00000004a6a47c10 */ /* 0x002fc8000ff5e0ff */
[----:B------:R-:W-:Y:S01]  /*bd20*/  IADD3.X R165, PT, PT, R167, UR5, RZ, P2, !PT ;  /* 0x00000005a7a57c10 */ /* 0x000fe200097fe4ff */
[----:B------:R-:W1:Y:S06]  /*bd30*/  LDCU.64 UR4, c[0x0][0x458] ;  /* 0x00008b00ff0477ac */ /* 0x000e6c0008000a00 */
[----:B------:R-:W4:Y:S01]  /*bd40*/  @P3 LDG.E.LTC128B.128 R132, desc[UR14][R164.64] ;  /* 0x0000000ea4843981 */ /* 0x000f22000c1e1d20 */
[----:B------:R-:W-:Y:S02]  /*bd50*/  SHF.L.U32 R143, R0, 0x1, RZ ;  /* 0x00000001008f7819 */ /* 0x000fe400000006ff */
[----:B------:R-:W-:Y:S01]  /*bd60*/  SHF.R.U32.HI R142, RZ, 0x2, R0 ;  /* 0x00000002ff8e7819 */ /* 0x000fe20000011600 */
[----:B------:R-:W-:Y:S01]  /*bd70*/  BAR.SYNC.DEFER_BLOCKING 0x0 ;  /* 0x0000000000007b1d */ /* 0x000fe20000010000 */
[----:B------:R-:W-:-:S02]  /*bd80*/  LOP3.LUT R0, R144, 0x8, R141, 0xf8, !PT ;  /* 0x0000000890007812 */ /* 0x000fc400078ef88d */
[----:B------:R-:W-:Y:S02]  /*bd90*/  LOP3.LUT R143, R143, 0x1e, RZ, 0xc0, !PT ;  /* 0x0000001e8f8f7812 */ /* 0x000fe400078ec0ff */
[----:B------:R-:W-:Y:S02]  /*bda0*/  LOP3.LUT R142, R142, 0x1, RZ, 0xc0, !PT ;  /* 0x000000018e8e7812 */ /* 0x000fe400078ec0ff */
[----:B------:R-:W-:Y:S02]  /*bdb0*/  LOP3.LUT R141, R0, 0x4, R141, 0xf8, !PT ;  /* 0x00000004008d7812 */ /* 0x000fe400078ef88d */
[C---:B------:R-:W-:Y:S02]  /*bdc0*/  LOP3.LUT R0, R143.reuse, R142, RZ, 0xfc, !PT ;  /* 0x0000008e8f007212 */ /* 0x040fe400078efcff */
[----:B------:R-:W-:Y:S02]  /*bdd0*/  LOP3.LUT R142, R143, 0x1, R142, 0xf6, !PT ;  /* 0x000000018f8e7812 */ /* 0x000fe400078ef68e */
[-C--:B------:R-:W-:Y:S01]  /*bde0*/  ISETP.LT.AND P4, PT, R140, R159.reuse, P0 ;  /* 0x0000009f8c00720c */ /* 0x080fe20000781270 */
[C---:B------:R-:W-:Y:S01]  /*bdf0*/  IMAD R0, R141.reuse, 0x22, R0 ;  /* 0x000000228d007824 */ /* 0x040fe200078e0200 */
[----:B------:R-:W-:Y:S01]  /*be00*/  ISETP.LT.AND P5, PT, R156, R159, P0 ;  /* 0x0000009f9c00720c */ /* 0x000fe200007a1270 */
[----:B------:R-:W-:-:S03]  /*be10*/  IMAD R142, R141, 0x22, R142 ;  /* 0x000000228d8e7824 */ /* 0x000fc600078e028e */
[----:B------:R-:W-:Y:S02]  /*be20*/  LEA R0, R0, UR8, 0x4 ;  /* 0x0000000800007c11 */ /* 0x000fe4000f8e20ff */
[----:B------:R-:W-:Y:S01]  /*be30*/  LEA R160, R142, UR8, 0x4 ;  /* 0x000000088ea07c11 */ /* 0x000fe2000f8e20ff */
[----:B------:R-:W-:Y:S04]  /*be40*/  STS.64 [R157], R4 ;  /* 0x000000049d007388 */ /* 0x000fe80000000a00 */
[----:B------:R-:W-:Y:S04]  /*be50*/  STS.64 [R157+0x20], R8 ;  /* 0x000020089d007388 */ /* 0x000fe80000000a00 */
[----:B------:R1:W-:Y:S04]  /*be60*/  STS.64 [R157+0x40], R12 ;  /* 0x0000400c9d007388 */ /* 0x0003e80000000a00 */
[----:B------:R5:W-:Y:S04]  /*be70*/  STS.64 [R157+0x60], R16 ;  /* 0x000060109d007388 */ /* 0x000be80000000a00 */
[----:B------:R-:W-:Y:S04]  /*be80*/  STS.64 [R2+0x80], R20 ;  /* 0x0000801402007388 */ /* 0x000fe80000000a00 */
[----:B------:R-:W-:Y:S04]  /*be90*/  STS.64 [R2+0xa0], R24 ;  /* 0x0000a01802007388 */ /* 0x000fe80000000a00 */
[----:B------:R-:W-:Y:S04]  /*bea0*/  STS.64 [R2+0xc0], R28 ;  /* 0x0000c01c02007388 */ /* 0x000fe80000000a00 */
[----:B------:R-:W-:Y:S01]  /*beb0*/  STS.64 [R2+0xe0], R32 ;  /* 0x0000e02002007388 */ /* 0x000fe20000000a00 */
[----:B------:R-:W-:Y:S01]  /*bec0*/  BAR.SYNC.DEFER_BLOCKING 0x0 ;  /* 0x0000000000007b1d */ /* 0x000fe20000010000 */
[----:B-1----:R-:W-:-:S05]  /*bed0*/  IADD3 R12, P2, PT, R162, UR4, RZ ;  /* 0x00000004a20c7c10 */ /* 0x002fca000ff5e0ff */
[----:B------:R-:W1:Y:S04]  /*bee0*/  LDS.128 R152, [R0] ;  /* 0x0000000000987984 */ /* 0x000e680000000c00 */
[----:B------:R-:W2:Y:S04]  /*bef0*/  LDS.128 R148, [R160] ;  /* 0x00000000a0947984 */ /* 0x000ea80000000c00 */
[----:B------:R-:W2:Y:S04]  /*bf00*/  LDS.128 R144, [R0+0x440] ;  /* 0x0004400000907984 */ /* 0x000ea80000000c00 */
[----:B------:R-:W2:Y:S01]  /*bf10*/  LDS.128 R140, [R160+0x440] ;  /* 0x00044000a08c7984 */ /* 0x000ea20000000c00 */
[----:B---3--:R-:W-:-:S02]  /*bf20*/  HADD2.F32 R9, -RZ, R137.H1_H1 ;  /* 0x30000089ff097230 */ /* 0x008fc40000004100 */
[----:B------:R-:W-:Y:S02]  /*bf30*/  HADD2.F32 R13, -RZ, R137.H0_H0 ;  /* 0x20000089ff0d7230 */ /* 0x000fe40000004100 */
[----:B------:R-:W-:Y:S02]  /*bf40*/  HADD2.F32 R5, -RZ, R136.H0_H0 ;  /* 0x20000088ff057230 */ /* 0x000fe40000004100 */
[-C--:B------:R-:W-:Y:S01]  /*bf50*/  FMUL R4, R9, R158.reuse ;  /* 0x0000009e09047220 */ /* 0x080fe20000400000 */
[----:B------:R-:W-:Y:S02]  /*bf60*/  HADD2.F32 R9, -RZ, R138.H1_H1 ;  /* 0x3000008aff097230 */ /* 0x000fe40000004100 */
[-C--:B------:R-:W-:Y:S01]  /*bf70*/  FMUL R13, R13, R158.reuse ;  /* 0x0000009e0d0d7220 */ /* 0x080fe20000400000 */
[----:B-----5:R-:W-:Y:S02]  /*bf80*/  HADD2.F32 R17, -RZ, R136.H1_H1 ;  /* 0x30000088ff117230 */ /* 0x020fe40000004100 */
[----:B-1----:R-:W-:Y:S01]  /*bf90*/  FFMA R155, R155, R3, R4 ;  /* 0x000000039b9b7223 */ /* 0x002fe20000000004 */
[-C--:B------:R-:W-:Y:S01]  /*bfa0*/  FMUL R5, R5, R158.reuse ;  /* 0x0000009e05057220 */ /* 0x080fe20000400000 */
[----:B------:R-:W-:Y:S01]  /*bfb0*/  FMUL R4, R9, R158 ;  /* 0x0000009e09047220 */ /* 0x000fe20000400000 */
[----:B------:R-:W-:-:S02]  /*bfc0*/  HADD2.F32 R9, -RZ, R139.H1_H1 ;  /* 0x3000008bff097230 */ /* 0x000fc40000004100 */
[-C--:B------:R-:W-:Y:S01]  /*bfd0*/  FFMA R154, R154, R3.reuse, R13 ;  /* 0x000000039a9a7223 */ /* 0x080fe2000000000d */
[-C--:B------:R-:W-:Y:S01]  /*bfe0*/  FFMA R152, R152, R3.reuse, R5 ;  /* 0x0000000398987223 */ /* 0x080fe20000000005 */
[----:B----4-:R-:W-:Y:S02]  /*bff0*/  HADD2.F32 R13, -RZ, R132.H1_H1 ;  /* 0x30000084ff0d7230 */ /* 0x010fe40000004100 */
[----:B--2---:R-:W-:Y:S01]  /*c000*/  FFMA R149, R149, R3, R4 ;  /* 0x0000000395957223 */ /* 0x004fe20000000004 */
[-C--:B------:R-:W-:Y:S01]  /*c010*/  FMUL R4, R9, R158.reuse ;  /* 0x0000009e09047220 */ /* 0x080fe20000400000 */
[----:B------:R-:W-:Y:S02]  /*c020*/  HADD2.F32 R5, -RZ, R138.H0_H0 ;  /* 0x2000008aff057230 */ /* 0x000fe40000004100 */
[-C--:B------:R-:W-:Y:S01]  /*c030*/  FMUL R8, R17, R158.reuse ;  /* 0x0000009e11087220 */ /* 0x080fe20000400000 */
[----:B------:R-:W-:Y:S02]  /*c040*/  HADD2.F32 R9, -RZ, R133.H0_H0 ;  /* 0x20000085ff097230 */ /* 0x000fe40000004100 */
[----:B------:R-:W-:Y:S01]  /*c050*/  FMUL R20, R13, R158 ;  /* 0x0000009e0d147220 */ /* 0x000fe20000400000 */
[----:B------:R-:W-:-:S02]  /*c060*/  HADD2.F32 R17, -RZ, R139.H0_H0 ;  /* 0x2000008bff117230 */ /* 0x000fc40000004100 */
[-C--:B------:R-:W-:Y:S01]  /*c070*/  FMUL R5, R5, R158.reuse ;  /* 0x0000009e05057220 */ /* 0x080fe20000400000 */
[----:B------:R-:W-:Y:S02]  /*c080*/  HADD2.F32 R13, -RZ, R133.H1_H1 ;  /* 0x30000085ff0d7230 */ /* 0x000fe40000004100 */
[-C--:B------:R-:W-:Y:S01]  /*c090*/  FMUL R9, R9, R158.reuse ;  /* 0x0000009e09097220 */ /* 0x080fe20000400000 */
[-C--:B------:R-:W-:Y:S01]  /*c0a0*/  FFMA R151, R151, R3.reuse, R4 ;  /* 0x0000000397977223 */ /* 0x080fe20000000004 */
[-C--:B------:R-:W-:Y:S01]  /*c0b0*/  FMUL R17, R17, R158.reuse ;  /* 0x0000009e11117220 */ /* 0x080fe20000400000 */
[-C--:B------:R-:W-:Y:S01]  /*c0c0*/  FFMA R153, R153, R3.reuse, R8 ;  /* 0x0000000399997223 */ /* 0x080fe20000000008 */
[----:B------:R-:W-:Y:S01]  /*c0d0*/  FMUL R4, R13, R158 ;  /* 0x0000009e0d047220 */ /* 0x000fe20000400000 */
[-C--:B------:R-:W-:Y:S01]  /*c0e0*/  FFMA R148, R148, R3.reuse, R5 ;  /* 0x0000000394947223 */ /* 0x080fe20000000005 */
[----:B------:R-:W-:Y:S01]  /*c0f0*/  FFMA R8, R146, R3, R9 ;  /* 0x0000000392087223 */ /* 0x000fe20000000009 */
[----:B------:R-:W-:-:S02]  /*c100*/  HADD2.F32 R5, -RZ, R132.H0_H0 ;  /* 0x20000084ff057230 */ /* 0x000fc40000004100 */
[-C--:B------:R-:W-:Y:S01]  /*c110*/  FFMA R150, R150, R3.reuse, R17 ;  /* 0x0000000396967223 */ /* 0x080fe20000000011 */
[--C-:B------:R-:W-:Y:S02]  /*c120*/  HADD2.F32 R9, -RZ, R134.reuse.H0_H0 ;  /* 0x20000086ff097230 */ /* 0x100fe40000004100 */
[----:B------:R-:W-:Y:S01]  /*c130*/  FFMA R17, R147, R3, R4 ;  /* 0x0000000393117223 */ /* 0x000fe20000000004 */
[----:B------:R-:W-:Y:S01]  /*c140*/  HADD2.F32 R25, -RZ, R134.H1_H1 ;  /* 0x30000086ff197230 */ /* 0x000fe20000004100 */
[----:B------:R-:W-:Y:S01]  /*c150*/  IADD3 R4, PT, PT, R156, 0x8, RZ ;  /* 0x000000089c047810 */ /* 0x000fe20007ffe0ff */
[--C-:B------:R-:W-:Y:S02]  /*c160*/  HADD2.F32 R21, -RZ, R135.reuse.H0_H0 ;  /* 0x20000087ff157230 */ /* 0x100fe40000004100 */
[-C--:B------:R-:W-:Y:S01]  /*c170*/  FMUL R5, R5, R158.reuse ;  /* 0x0000009e05057220 */ /* 0x080fe20000400000 */
[----:B------:R-:W-:Y:S02]  /*c180*/  HADD2.F32 R13, -RZ, R135.H1_H1 ;  /* 0x30000087ff0d7230 */ /* 0x000fe40000004100 */
[-C--:B------:R-:W-:Y:S01]  /*c190*/  FMUL R9, R9, R158.reuse ;  /* 0x0000009e09097220 */ /* 0x080fe20000400000 */
[-C--:B------:R-:W-:Y:S01]  /*c1a0*/  FMUL R24, R25, R158.reuse ;  /* 0x0000009e19187220 */ /* 0x080fe20000400000 */
[-C--:B------:R-:W-:Y:S01]  /*c1b0*/  FMUL R21, R21, R158.reuse ;  /* 0x0000009e15157220 */ /* 0x080fe20000400000 */
[----:B------:R-:W-:Y:S01]  /*c1c0*/  ISETP.LT.AND P3, PT, R4, R159, P1 ;  /* 0x0000009f0400720c */ /* 0x000fe20000f61270 */
[----:B------:R-:W-:Y:S01]  /*c1d0*/  FMUL R28, R13, R158 ;  /* 0x0000009e0d1c7220 */ /* 0x000fe20000400000 */
[-C--:B------:R-:W-:Y:S01]  /*c1e0*/  FFMA R5, R144, R3.reuse, R5 ;  /* 0x0000000390057223 */ /* 0x080fe20000000005 */
[-C--:B------:R-:W-:Y:S01]  /*c1f0*/  FFMA R20, R145, R3.reuse, R20 ;  /* 0x0000000391147223 */ /* 0x080fe20000000014 */
[-C--:B------:R-:W-:Y:S01]  /*c200*/  FFMA R9, R140, R3.reuse, R9 ;  /* 0x000000038c097223 */ /* 0x080fe20000000009 */
[-C--:B------:R-:W-:Y:S01]  /*c210*/  FFMA R24, R141, R3.reuse, R24 ;  /* 0x000000038d187223 */ /* 0x080fe20000000018 */
[-C--:B------:R-:W-:Y:S01]  /*c220*/  FFMA R21, R142, R3.reuse, R21 ;  /* 0x000000038e157223 */ /* 0x080fe20000000015 */
[----:B------:R-:W-:Y:S01]  /*c230*/  FFMA R28, R143, R3, R28 ;  /* 0x000000038f1c7223 */ /* 0x000fe2000000001c */
[----:B------:R-:W-:Y:S01]  /*c240*/  IADD3.X R13, PT, PT, R163, UR5, RZ, P2, !PT ;  /* 0x00000005a30d7c10 */ /* 0x000fe200097fe4ff */
[----:B------:R-:W1:Y:S01]  /*c250*/  LDCU.64 UR4, c[0x0][0x470] ;  /* 0x00008e00ff0477ac */ /* 0x000e620008000a00 */
[----:B------:R-:W-:-:S02]  /*c260*/  IADD3 R16, P2, PT, R166, UR6, RZ ;  /* 0x00000006a6107c10 */ /* 0x000fc4000ff5e0ff */
[----:B------:R-:W-:Y:S02]  /*c270*/  F2FP.F16.F32.PACK_AB R144, R153, R152 ;  /* 0x000000989990723e */ /* 0x000fe400000000ff */
[----:B------:R-:W-:Y:S02]  /*c280*/  F2FP.F16.F32.PACK_AB R145, R155, R154 ;  /* 0x0000009a9b91723e */ /* 0x000fe400000000ff */
[----:B------:R-:W-:Y:S02]  /*c290*/  F2FP.F16.F32.PACK_AB R146, R149, R148 ;  /* 0x000000949592723e */ /* 0x000fe400000000ff */
[----:B------:R-:W-:Y:S02]  /*c2a0*/  F2FP.F16.F32.PACK_AB R147, R151, R150 ;  /* 0x000000969793723e */ /* 0x000fe400000000ff */
[----:B------:R-:W-:Y:S02]  /*c2b0*/  F2FP.F16.F32.PACK_AB R140, R20, R5 ;  /* 0x00000005148c723e */ /* 0x000fe400000000ff */
[----:B------:R-:W-:Y:S01]  /*c2c0*/  F2FP.F16.F32.PACK_AB R141, R17, R8 ;  /* 0x00000008118d723e */ /* 0x000fe200000000ff */
[----:B------:R-:W-:Y:S01]  /*c2d0*/  @P5 STG.E.128 desc[UR14][R162.64], R144 ;  /* 0x00000090a2005986 */ /* 0x000fe2000c101d0e */
[----:B------:R-:W-:-:S02]  /*c2e0*/  F2FP.F16.F32.PACK_AB R142, R24, R9 ;  /* 0x00000009188e723e */ /* 0x000fc400000000ff */
[----:B------:R-:W-:Y:S02]  /*c2f0*/  F2FP.F16.F32.PACK_AB R143, R28, R21 ;  /* 0x000000151c8f723e */ /* 0x000fe400000000ff */
[----:B------:R-:W-:-:S03]  /*c300*/  IADD3.X R17, PT, PT, R167, UR7, RZ, P2, !PT ;  /* 0x00000007a7117c10 */ /* 0x000fc600097fe4ff */
[----:B------:R-:W-:Y:S04]  /*c310*/  @P4 STG.E.128 desc[UR14][R12.64], R140 ;  /* 0x0000008c0c004986 */ /* 0x000fe8000c101d0e */
[----:B------:R-:W2:Y:S01]  /*c320*/  @P3 LDG.E.LTC128B.128 R136, desc[UR14][R16.64] ;  /* 0x0000000e10883981 */ /* 0x000ea2000c1e1d20 */
[----:B------:R-:W-:Y:S02]  /*c330*/  IADD3 R8, PT, PT, R156, 0xa, RZ ;  /* 0x0000000a9c087810 */ /* 0x000fe40007ffe0ff */
[----:B------:R-:W-:Y:S02]  /*c340*/  IADD3 R20, P2, PT, R164, UR6, RZ ;  /* 0x00000006a4147c10 */ /* 0x000fe4000ff5e0ff */
[----:B------:R-:W-:Y:S02]  /*c350*/  ISETP.LT.AND P3, PT, R8, R159, P1 ;  /* 0x0000009f0800720c */ /* 0x000fe40000f61270 */
[----:B------:R-:W-:-:S11]  /*c360*/  IADD3.X R21, PT, PT, R165, UR7, RZ, P2, !PT ;  /* 0x00000007a5157c10 */ /* 0x000fd600097fe4ff */
[----:B------:R-:W3:Y:S01]  /*c370*/  @P3 LDG.E.LTC128B.128 R132, desc[UR14][R20.64] ;  /* 0x0000000e14843981 */ /* 0x000ee2000c1e1d20 */
[----:B------:R-:W-:Y:S01]  /*c380*/  BAR.SYNC.DEFER_BLOCKING 0x0 ;  /* 0x0000000000007b1d */ /* 0x000fe20000010000 */
[-C--:B------:R-:W-:Y:S02]  /*c390*/  ISETP.LT.AND P5, PT, R8, R159.reuse, P0 ;  /* 0x0000009f0800720c */ /* 0x080fe400007a1270 */
[----:B------:R-:W-:Y:S02]  /*c3a0*/  ISETP.LT.AND P6, PT, R4, R159, P0 ;  /* 0x0000009f0400720c */ /* 0x000fe400007c1270 */
[----:B------:R-:W-:-:S04]  /*c3b0*/  IADD3 R28, PT, PT, R156, 0x10, RZ ;  /* 0x000000109c1c7810 */ /* 0x000fc80007ffe0ff */
[----:B------:R-:W-:Y:S01]  /*c3c0*/  ISETP.LT.AND P4, PT, R28, R159, P1 ;  /* 0x0000009f1c00720c */ /* 0x000fe20000f81270 */
[----:B------:R-:W-:Y:S04]  /*c3d0*/  STS.64 [R157], R6 ;  /* 0x000000069d007388 */ /* 0x000fe80000000a00 */
[----:B------:R-:W-:Y:S04]  /*c3e0*/  STS.64 [R157+0x20], R10 ;  /* 0x0000200a9d007388 */ /* 0x000fe80000000a00 */
[----:B------:R-:W-:Y:S04]  /*c3f0*/  STS.64 [R157+0x40], R14 ;  /* 0x0000400e9d007388 */ /* 0x000fe80000000a00 */
[----:B------:R-:W-:Y:S04]  /*c400*/  STS.64 [R157+0x60], R18 ;  /* 0x000060129d007388 */ /* 0x000fe80000000a00 */
[----:B------:R-:W-:Y:S04]  /*c410*/  STS.64 [R2+0x80], R22 ;  /* 0x0000801602007388 */ /* 0x000fe80000000a00 */
[----:B------:R-:W-:Y:S04]  /*c420*/  STS.64 [R2+0xa0], R26 ;  /* 0x0000a01a02007388 */ /* 0x000fe80000000a00 */
[----:B------:R4:W-:Y:S04]  /*c430*/  STS.64 [R2+0xc0], R30 ;  /* 0x0000c01e02007388 */ /* 0x0009e80000000a00 */
[----:B------:R-:W-:Y:S01]  /*c440*/  STS.64 [R2+0xe0], R34 ;  /* 0x0000e02202007388 */ /* 0x000fe20000000a00 */
[----:B------:R-:W-:Y:S06]  /*c450*/  BAR.SYNC.DEFER_BLOCKING 0x0 ;  /* 0x0000000000007b1d */ /* 0x000fec0000010000 */
[----:B------:R-:W5:Y:S04]  /*c460*/  LDS.128 R148, [R0] ;  /* 0x0000000000947984 */ /* 0x000f680000000c00 */
[----:B------:R-:W1:Y:S04]  /*c470*/  LDS.128 R144, [R160] ;  /* 0x00000000a0907984 */ /* 0x000e680000000c00 */
[----:B------:R-:W3:Y:S01]  /*c480*/  LDS.128 R140, [R0+0x440] ;  /* 0x00044000008c7984 */ /* 0x000ee20000000c00 */
[----:B----4-:R-:W-:Y:S01]  /*c490*/  IADD3 R30, PT, PT, R156, 0x12, RZ ;  /* 0x000000129c1e7810 */ /* 0x010fe20007ffe0ff */
[----:B--2---:R-:W-:-:S02]  /*c4a0*/  HADD2.F32 R5, -RZ, R136.H0_H0 ;  /* 0x20000088ff057230 */ /* 0x004fc40000004100 */
[----:B------:R-:W-:Y:S02]  /*c4b0*/  HADD2.F32 R11, -RZ, R136.H1_H1 ;  /* 0x30000088ff0b7230 */ /* 0x000fe40000004100 */
[----:B------:R-:W-:Y:S02]  /*c4c0*/  HADD2.F32 R19, -RZ, R137.H1_H1 ;  /* 0x30000089ff137230 */ /* 0x000fe40000004100 */
[-C--:B------:R-:W-:Y:S01]  /*c4d0*/  FMUL R5, R5, R158.reuse ;  /* 0x0000009e05057220 */ /* 0x080fe20000400000 */
[--C-:B------:R-:W-:Y:S02]  /*c4e0*/  HADD2.F32 R15, -RZ, R138.reuse.H0_H0 ;  /* 0x2000008aff0f7230 */ /* 0x100fe40000004100 */
[-C--:B------:R-:W-:Y:S01]  /*c4f0*/  FMUL R10, R11, R158.reuse ;  /* 0x0000009e0b0a7220 */ /* 0x080fe20000400000 */
[----:B------:R-:W-:Y:S02]  /*c500*/  HADD2.F32 R11, -RZ, R138.H1_H1 ;  /* 0x3000008aff0b7230 */ /* 0x000fe40000004100 */
[----:B-----5:R-:W-:Y:S01]  /*c510*/  FFMA R8, R148, R3, R5 ;  /* 0x0000000394087223 */ /* 0x020fe20000000005 */
[-C--:B------:R-:W-:Y:S01]  /*c520*/  FMUL R22, R19, R158.reuse ;  /* 0x0000009e13167220 */ /* 0x080fe20000400000 */
[----:B------:R-:W2:Y:S01]  /*c530*/  LDS.128 R4, [R160+0x440] ;  /* 0x00044000a0047984 */ /* 0x000ea20000000c00 */
[----:B------:R-:W-:Y:S01]  /*c540*/  FMUL R15, R15, R158 ;  /* 0x0000009e0f0f7220 */ /* 0x000fe20000400000 */
[----:B------:R-:W-:-:S02]  /*c550*/  HADD2.F32 R19, -RZ, R139.H1_H1 ;  /* 0x3000008bff137230 */ /* 0x000fc40000004100 */
[-C--:B------:R-:W-:Y:S01]  /*c560*/  FFMA R149, R149, R3.reuse, R10 ;  /* 0x0000000395957223 */ /* 0x080fe2000000000a */
[-C--:B------:R-:W-:Y:S01]  /*c570*/  FMUL R14, R11, R158.reuse ;  /* 0x0000009e0b0e7220 */ /* 0x080fe20000400000 */
[-C--:B-1----:R-:W-:Y:S01]  /*c580*/  FFMA R10, R144, R3.reuse, R15 ;  /* 0x00000003900a7223 */ /* 0x082fe2000000000f */
[----:B------:R-:W-:Y:S02]  /*c590*/  HADD2.F32 R9, -RZ, R137.H0_H0 ;  /* 0x20000089ff097230 */ /* 0x000fe40000004100 */
[-C--:B------:R-:W-:Y:S01]  /*c5a0*/  FMUL R24, R19, R158.reuse ;  /* 0x0000009e13187220 */ /* 0x080fe20000400000 */
[--C-:B---3--:R-:W-:Y:S02]  /*c5b0*/  HADD2.F32 R15, -RZ, R132.reuse.H0_H0 ;  /* 0x20000084ff0f7230 */ /* 0x108fe40000004100 */
[----:B------:R-:W-:Y:S01]  /*c5c0*/  FFMA R145, R145, R3, R14 ;  /* 0x0000000391917223 */ /* 0x000fe2000000000e */
[----:B------:R-:W-:Y:S02]  /*c5d0*/  HADD2.F32 R19, -RZ, R133.H0_H0 ;  /* 0x20000085ff137230 */ /* 0x000fe40000004100 */
[----:B------:R-:W-:Y:S01]  /*c5e0*/  FMUL R9, R9, R158 ;  /* 0x0000009e09097220 */ /* 0x000fe20000400000 */
[----:B------:R-:W-:-:S02]  /*c5f0*/  HADD2.F32 R23, -RZ, R132.H1_H1 ;  /* 0x30000084ff177230 */ /* 0x000fc40000004100 */
[-C--:B------:R-:W-:Y:S01]  /*c600*/  FMUL R15, R15, R158.reuse ;  /* 0x0000009e0f0f7220 */ /* 0x080fe20000400000 */
[--C-:B------:R-:W-:Y:S02]  /*c610*/  HADD2.F32 R25, -RZ, R134.reuse.H1_H1 ;  /* 0x30000086ff197230 */ /* 0x100fe40000004100 */
[-C--:B------:R-:W-:Y:S01]  /*c620*/  FMUL R19, R19, R158.reuse ;  /* 0x0000009e13137220 */ /* 0x080fe20000400000 */
[----:B------:R-:W-:Y:S02]  /*c630*/  HADD2.F32 R11, -RZ, R139.H0_H0 ;  /* 0x2000008bff0b7230 */ /* 0x000fe40000004100 */
[-C--:B------:R-:W-:Y:S01]  /*c640*/  FFMA R140, R140, R3.reuse, R15 ;  /* 0x000000038c8c7223 */ /* 0x080fe2000000000f */
[----:B------:R-:W-:Y:S01]  /*c650*/  FMUL R14, R23, R158 ;  /* 0x0000009e170e7220 */ /* 0x000fe20000400000 */
[----:B------:R-:W-:Y:S02]  /*c660*/  HADD2.F32 R15, -RZ, R133.H1_H1 ;  /* 0x30000085ff0f7230 */ /* 0x000fe40000004100 */
[----:B------:R-:W-:Y:S01]  /*c670*/  FFMA R142, R142, R3, R19 ;  /* 0x000000038e8e7223 */ /* 0x000fe20000000013 */
[----:B------:R-:W-:-:S02]  /*c680*/  HADD2.F32 R19, -RZ, R134.H0_H0 ;  /* 0x20000086ff137230 */ /* 0x000fc40000004100 */
[-C--:B------:R-:W-:Y:S01]  /*c690*/  FFMA R141, R141, R3.reuse, R14 ;  /* 0x000000038d8d7223 */ /* 0x080fe2000000000e */
[--C-:B------:R-:W-:Y:S02]  /*c6a0*/  HADD2.F32 R23, -RZ, R135.reuse.H1_H1 ;  /* 0x30000087ff177230 */ /* 0x100fe40000004100 */
[-C--:B------:R-:W-:Y:S01]  /*c6b0*/  FMUL R14, R15, R158.reuse ;  /* 0x0000009e0f0e7220 */ /* 0x080fe20000400000 */
[----:B------:R-:W-:Y:S02]  /*c6c0*/  HADD2.F32 R15, -RZ, R135.H0_H0 ;  /* 0x20000087ff0f7230 */ /* 0x000fe40000004100 */
[-C--:B------:R-:W-:Y:S01]  /*c6d0*/  FMUL R19, R19, R158.reuse ;  /* 0x0000009e13137220 */ /* 0x080fe20000400000 */
[-C--:B------:R-:W-:Y:S01]  /*c6e0*/  FMUL R26, R25, R158.reuse ;  /* 0x0000009e191a7220 */ /* 0x080fe20000400000 */
[-C--:B------:R-:W-:Y:S01]  /*c6f0*/  FMUL R11, R11, R158.reuse ;  /* 0x0000009e0b0b7220 */ /* 0x080fe20000400000 */
[-C--:B------:R-:W-:Y:S01]  /*c700*/  FFMA R143, R143, R3.reuse, R14 ;  /* 0x000000038f8f7223 */ /* 0x080fe2000000000e */
[-C--:B------:R-:W-:Y:S01]  /*c710*/  FFMA R9, R150, R3.reuse, R9 ;  /* 0x0000000396097223 */ /* 0x080fe20000000009 */
[-C--:B------:R-:W-:Y:S01]  /*c720*/  FFMA R22, R151, R3.reuse, R22 ;  /* 0x0000000397167223 */ /* 0x080fe20000000016 */
[-C--:B------:R-:W-:Y:S01]  /*c730*/  FFMA R11, R146, R3.reuse, R11 ;  /* 0x00000003920b7223 */ /* 0x080fe2000000000b */
[----:B------:R-:W-:Y:S01]  /*c740*/  FFMA R24, R147, R3, R24 ;  /* 0x0000000393187223 */ /* 0x000fe20000000018 */
[-C--:B------:R-:W-:Y:S01]  /*c750*/  FMUL R15, R15, R158.reuse ;  /* 0x0000009e0f0f7220 */ /* 0x080fe20000400000 */
[----:B------:R-:W-:Y:S01]  /*c760*/  FMUL R18, R23, R158 ;  /* 0x0000009e17127220 */ /* 0x000fe20000400000 */
[----:B------:R-:W-:-:S02]  /*c770*/  F2FP.F16.F32.PACK_AB R9, R22, R9 ;  /* 0x000000091609723e */ /* 0x000fc400000000ff */
[----:B------:R-:W-:Y:S01]  /*c780*/  F2FP.F16.F32.PACK_AB R11, R24, R11 ;  /* 0x0000000b180b723e */ /* 0x000fe200000000ff */
[-C--:B--2---:R-:W-:Y:S01]  /*c790*/  FFMA R14, R4, R3.reuse, R19 ;  /* 0x00000003040e7223 */ /* 0x084fe20000000013 */
[-C--:B------:R-:W-:Y:S01]  /*c7a0*/  FFMA R19, R5, R3.reuse, R26 ;  /* 0x0000000305137223 */ /* 0x080fe2000000001a */
[----:B------:R-:W-:Y:S01]  /*c7b0*/  IADD3 R26, P2, PT, R162, UR4, RZ ;  /* 0x00000004a21a7c10 */ /* 0x000fe2000ff5e0ff */
[-C--:B------:R-:W-:Y:S01]  /*c7c0*/  FFMA R15, R6, R3.reuse, R15 ;  /* 0x00000003060f7223 */ /* 0x080fe2000000000f */
[----:B------:R-:W-:Y:S01]  /*c7d0*/  FFMA R18, R7, R3, R18 ;  /* 0x0000000307127223 */ /* 0x000fe20000000012 */
[----:B------:R-:W-:Y:S02]  /*c7e0*/  IADD3 R24, P3, PT, R16, UR6, RZ ;  /* 0x0000000610187c10 */ /* 0x000fe4000ff7e0ff */
[----:B------:R-:W-:Y:S02]  /*c7f0*/  IADD3.X R27, PT, PT, R163, UR5, RZ, P2, !PT ;  /* 0x00000005a31b7c10 */ /* 0x000fe400097fe4ff */
[----:B------:R-:W-:-:S02]  /*c800*/  IADD3 R22, P2, PT, R12, UR4, RZ ;  /* 0x000000040c167c10 */ /* 0x000fc4000ff5e0ff */
[----:B------:R-:W-:Y:S02]  /*c810*/  F2FP.F16.F32.PACK_AB R8, R149, R8 ;  /* 0x000000089508723e */ /* 0x000fe400000000ff */
[----:B------:R-:W-:Y:S02]  /*c820*/  F2FP.F16.F32.PACK_AB R10, R145, R10 ;  /* 0x0000000a910a723e */ /* 0x000fe400000000ff */
[----:B------:R-:W-:Y:S02]  /*c830*/  F2FP.F16.F32.PACK_AB R4, R141, R140 ;  /* 0x0000008c8d04723e */ /* 0x000fe400000000ff */
[----:B------:R-:W-:Y:S01]  /*c840*/  F2FP.F16.F32.PACK_AB R5, R143, R142 ;  /* 0x0000008e8f05723e */ /* 0x000fe200000000ff */
[----:B------:R1:W-:Y:S01]  /*c850*/  @P6 STG.E.128 desc[UR14][R26.64], R8 ;  /* 0x000000081a006986 */ /* 0x0003e2000c101d0e */
[----:B------:R-:W-:Y:S02]  /*c860*/  F2FP.F16.F32.PACK_AB R6, R19, R14 ;  /* 0x0000000e1306723e */ /* 0x000fe400000000ff */
[----:B------:R-:W-:-:S02]  /*c870*/  F2FP.F16.F32.PACK_AB R7, R18, R15 ;  /* 0x0000000f1207723e */ /* 0x000fc400000000ff */
[----:B------:R-:W-:Y:S02]  /*c880*/  IADD3.X R23, PT, PT, R13, UR5, RZ, P2, !PT ;  /* 0x000000050d177c10 */ /* 0x000fe400097fe4ff */
[----:B------:R-:W-:-:S03]  /*c890*/  IADD3.X R25, PT, PT, R17, UR7, RZ, P3, !PT ;  /* 0x0000000711197c10 */ /* 0x000fc60009ffe4ff */
[----:B------:R2:W-:Y:S04]  /*c8a0*/  @P5 STG.E.128 desc[UR14][R22.64], R4 ;  /* 0x0000000416005986 */ /* 0x0005e8000c101d0e */
[----:B------:R3:W4:Y:S01]  /*c8b0*/  @P4 LDG.E.LTC128B.128 R136, desc[UR14][R24.64] ;  /* 0x0000000e18884981 */ /* 0x000722000c1e1d20 */
[----:B------:R-:W-:Y:S02]  /*c8c0*/  ISETP.LT.AND P3, PT, R30, R159, P1 ;  /* 0x0000009f1e00720c */ /* 0x000fe40000f61270 */
[----:B------:R-:W-:-:S04]  /*c8d0*/  IADD3 R20, P2, PT, R20, UR6, RZ ;  /* 0x0000000614147c10 */ /* 0x000fc8000ff5e0ff */
[----:B------:R-:W-:-:S07]  /*c8e0*/  IADD3.X R21, PT, PT, R21, UR7, RZ, P2, !PT ;  /* 0x0000000715157c10 */ /* 0x000fce00097fe4ff */
[----:B------:R5:W4:Y:S01]  /*c8f0*/  @P3 LDG.E.LTC128B.128 R132, desc[UR14][R20.64] ;  /* 0x0000000e14843981 */ /* 0x000b22000c1e1d20 */
[-C--:B------:R-:W-:Y:S01]  /*c900*/  ISETP.LT.AND P6, PT, R28, R159.reuse, P0 ;  /* 0x0000009f1c00720c */ /* 0x080fe200007c1270 */
[----:B------:R-:W-:Y:S01]  /*c910*/  BAR.SYNC.DEFER_BLOCKING 0x0 ;  /* 0x0000000000007b1d */ /* 0x000fe20000010000 */
[----:B------:R-:W-:Y:S02]  /*c920*/  ISETP.LT.AND P5, PT, R30, R159, P0 ;  /* 0x0000009f1e00720c */ /* 0x000fe400007a1270 */
[----:B-1----:R-:W-:-:S04]  /*c930*/  IADD3 R26, P2, PT, R26, UR4, RZ ;  /* 0x000000041a1a7c10 */ /* 0x002fc8000ff5e0ff */
[----:B------:R-:W-:Y:S02]  /*c940*/  IADD3.X R27, PT, PT, R27, UR5, RZ, P2, !PT ;  /* 0x000000051b1b7c10 */ /* 0x000fe400097fe4ff */
[----:B---3--:R-:W-:Y:S02]  /*c950*/  IADD3 R24, P3, PT, R24, UR6, RZ ;  /* 0x0000000618187c10 */ /* 0x008fe4000ff7e0ff */
[----:B--2---:R-:W-:Y:S02]  /*c960*/  IADD3 R22, P2, PT, R22, UR4, RZ ;  /* 0x0000000416167c10 */ /* 0x004fe4000ff5e0ff */
[----:B------:R-:W-:Y:S02]  /*c970*/  IADD3.X R25, PT, PT, R25, UR7, RZ, P3, !PT ;  /* 0x0000000719197c10 */ /* 0x000fe40009ffe4ff */
[----:B------:R-:W-:Y:S01]  /*c980*/  IADD3.X R23, PT, PT, R23, UR5, RZ, P2, !PT ;  /* 0x0000000517177c10 */ /* 0x000fe200097fe4ff */
[----:B------:R-:W-:Y:S04]  /*c990*/  STS.64 [R157], R64 ;  /* 0x000000409d007388 */ /* 0x000fe80000000a00 */
[----:B------:R-:W-:Y:S04]  /*c9a0*/  STS.64 [R157+0x20], R60 ;  /* 0x0000203c9d007388 */ /* 0x000fe80000000a00 */
[----:B------:R-:W-:Y:S04]  /*c9b0*/  STS.64 [R157+0x40], R56 ;  /* 0x000040389d007388 */ /* 0x000fe80000000a00 */
[----:B------:R-:W-:Y:S04]  /*c9c0*/  STS.64 [R157+0x60], R52 ;  /* 0x000060349d007388 */ /* 0x000fe80000000a00 */
[----:B------:R-:W-:Y:S04]  /*c9d0*/  STS.64 [R2+0x80], R48 ;  /* 0x0000803002007388 */ /* 0x000fe80000000a00 */
[----:B------:R-:W-:Y:S04]  /*c9e0*/  STS.64 [R2+0xa0], R44 ;  /* 0x0000a02c02007388 */ /* 0x000fe80000000a00 */
[----:B------:R-:W-:Y:S04]  /*c9f0*/  STS.64 [R2+0xc0], R40 ;  /* 0x0000c02802007388 */ /* 0x000fe80000000a00 */
[----:B------:R-:W-:Y:S01]  /*ca00*/  STS.64 [R2+0xe0], R36 ;  /* 0x0000e02402007388 */ /* 0x000fe20000000a00 */
[----:B------:R-:W-:Y:S06]  /*ca10*/  BAR.SYNC.DEFER_BLOCKING 0x0 ;  /* 0x0000000000007b1d */ /* 0x000fec0000010000 */
[----:B------:R-:W1:Y:S04]  /*ca20*/  LDS.128 R16, [R0] ;  /* 0x0000000000107984 */ /* 0x000e680000000c00 */
[----:B------:R-:W2:Y:S04]  /*ca30*/  LDS.128 R12, [R160] ;  /* 0x00000000a00c7984 */ /* 0x000ea80000000c00 */
[----:B------:R-:W3:Y:S04]  /*ca40*/  LDS.128 R8, [R0+0x440] ;  /* 0x0004400000087984 */ /* 0x000ee80000000c00 */
[----:B------:R-:W3:Y:S01]  /*ca50*/  LDS.128 R4, [R160+0x440] ;  /* 0x00044000a0047984 */ /* 0x000ee20000000c00 */
[----:B-----5:R-:W-:-:S04]  /*ca60*/  IADD3 R20, P2, PT, R20, UR6, RZ ;  /* 0x0000000614147c10 */ /* 0x020fc8000ff5e0ff */
[----:B------:R-:W-:Y:S01]  /*ca70*/  IADD3.X R21, PT, PT, R21, UR7, RZ, P2, !PT ;  /* 0x0000000715157c10 */ /* 0x000fe200097fe4ff */
[--C-:B----4-:R-:W-:Y:S02]  /*ca80*/  HADD2.F32 R35, -RZ, R136.reuse.H0_H0 ;  /* 0x20000088ff237230 */ /* 0x110fe40000004100 */
[--C-:B------:R-:W-:Y:S02]  /*ca90*/  HADD2.F32 R31, -RZ, R137.reuse.H1_H1 ;  /* 0x30000089ff1f7230 */ /* 0x100fe40000004100 */
[----:B------:R-:W-:Y:S02]  /*caa0*/  HADD2.F32 R33, -RZ, R136.H1_H1 ;  /* 0x30000088ff217230 */ /* 0x000fe40000004100 */
[-C--:B------:R-:W-:Y:S01]  /*cab0*/  FMUL R35, R35, R158.reuse ;  /* 0x0000009e23237220 */ /* 0x080fe20000400000 */
[----:B------:R-:W-:Y:S02]  /*cac0*/  HADD2.F32 R29, -RZ, R137.H0_H0 ;  /* 0x20000089ff1d7230 */ /* 0x000fe40000004100 */
[----:B------:R-:W-:Y:S01]  /*cad0*/  FMUL R34, R31, R158 ;  /* 0x0000009e1f227220 */ /* 0x000fe20000400000 */
[----:B-1----:R-:W-:Y:S01]  /*cae0*/  FFMA R28, R16, R3, R35 ;  /* 0x00000003101c7223 */ /* 0x002fe20000000023 */
[----:B------:R-:W-:-:S02]  /*caf0*/  HADD2.F32 R35, -RZ, R138.H0_H0 ;  /* 0x2000008aff237230 */ /* 0x000fc40000004100 */
[-C--:B------:R-:W-:Y:S01]  /*cb00*/  FMUL R16, R33, R158.reuse ;  /* 0x0000009e21107220 */ /* 0x080fe20000400000 */
[-C--:B------:R-:W-:Y:S01]  /*cb10*/  FFMA R34, R19, R3.reuse, R34 ;  /* 0x0000000313227223 */ /* 0x080fe20000000022 */
[----:B------:R-:W-:Y:S02]  /*cb20*/  HADD2.F32 R33, -RZ, R138.H1_H1 ;  /* 0x3000008aff217230 */ /* 0x000fe40000004100 */
[-C--:B------:R-:W-:Y:S01]  /*cb30*/  FMUL R29, R29, R158.reuse ;  /* 0x0000009e1d1d7220 */ /* 0x080fe20000400000 */
[-C--:B------:R-:W-:Y:S01]  /*cb40*/  FMUL R19, R35, R158.reuse ;  /* 0x0000009e23137220 */ /* 0x080fe20000400000 */
[----:B------:R-:W-:Y:S02]  /*cb50*/  HADD2.F32 R35, -RZ, R139.H1_H1 ;  /* 0x3000008bff237230 */ /* 0x000fe40000004100 */
[----:B------:R-:W-:Y:S01]  /*cb60*/  FFMA R31, R17, R3, R16 ;  /* 0x00000003111f7223 */ /* 0x000fe20000000010 */
[----:B------:R-:W-:Y:S01]  /*cb70*/  FMUL R32, R33, R158 ;  /* 0x0000009e21207220 */ /* 0x000fe20000400000 */
[----:B------:R-:W-:-:S02]  /*cb80*/  HADD2.F32 R33, -RZ, R132.H0_H0 ;  /* 0x20000084ff217230 */ /* 0x000fc40000004100 */
[-C--:B------:R-:W-:Y:S01]  /*cb90*/  FFMA R29, R18, R3.reuse, R29 ;  /* 0x00000003121d7223 */ /* 0x080fe2000000001d */
[-C--:B------:R-:W-:Y:S01]  /*cba0*/  FMUL R30, R35, R158.reuse ;  /* 0x0000009e231e7220 */ /* 0x080fe20000400000 */
[----:B------:R-:W-:Y:S02]  /*cbb0*/  HADD2.F32 R35, -RZ, R132.H1_H1 ;  /* 0x30000084ff237230 */ /* 0x000fe40000004100 */
[-C--:B--2---:R-:W-:Y:S01]  /*cbc0*/  FFMA R32, R13, R3.reuse, R32 ;  /* 0x000000030d207223 */ /* 0x084fe20000000020 */
[----:B------:R-:W-:Y:S01]  /*cbd0*/  FMUL R33, R33, R158 ;  /* 0x0000009e21217220 */ /* 0x000fe20000400000 */
[-C--:B------:R-:W-:Y:S01]  /*cbe0*/  FFMA R30, R15, R3.reuse, R30 ;  /* 0x000000030f1e7223 */ /* 0x080fe2000000001e */
[--C-:B------:R-:W-:Y:S02]  /*cbf0*/  HADD2.F32 R15, -RZ, R133.reuse.H1_H1 ;  /* 0x30000085ff0f7230 */ /* 0x100fe40000004100 */
[----:B------:R-:W-:Y:S01]  /*cc00*/  FFMA R19, R12, R3, R19 ;  /* 0x000000030c137223 */ /* 0x000fe20000000013 */
[----:B------:R-:W-:-:S02]  /*cc10*/  HADD2.F32 R13, -RZ, R133.H0_H0 ;  /* 0x20000085ff0d7230 */ /* 0x000fc40000004100 */
[-C--:B------:R-:W-:Y:S01]  /*cc20*/  FMUL R12, R35, R158.reuse ;  /* 0x0000009e230c7220 */ /* 0x080fe20000400000 */
[-C--:B---3--:R-:W-:Y:S01]  /*cc30*/  FFMA R18, R8, R3.reuse, R33 ;  /* 0x0000000308127223 */ /* 0x088fe20000000021 */
[-C--:B------:R-:W-:Y:S01]  /*cc40*/  FMUL R8, R15, R158.reuse ;  /* 0x0000009e0f087220 */ /* 0x080fe20000400000 */
[----:B------:R-:W-:Y:S02]  /*cc50*/  HADD2.F32 R35, -RZ, R135.H1_H1 ;  /* 0x30000087ff237230 */ /* 0x000fe40000004100 */
[-C--:B------:R-:W-:Y:S01]  /*cc60*/  FMUL R13, R13, R158.reuse ;  /* 0x0000009e0d0d7220 */ /* 0x080fe20000400000 */
[-C--:B------:R-:W-:Y:S01]  /*cc70*/  FFMA R33, R9, R3.reuse, R12 ;  /* 0x0000000309217223 */ /* 0x080fe2000000000c */
[-C--:B------:R-:W-:Y:S01]  /*cc80*/  FFMA R15, R11, R3.reuse, R8 ;  /* 0x000000030b0f7223 */ /* 0x080fe20000000008 */
[----:B------:R-:W-:Y:S02]  /*cc90*/  HADD2.F32 R17, -RZ, R139.H0_H0 ;  /* 0x2000008bff117230 */ /* 0x000fe40000004100 */
[----:B------:R-:W-:Y:S01]  /*cca0*/  FMUL R8, R35, R158 ;  /* 0x0000009e23087220 */ /* 0x000fe20000400000 */
[----:B------:R-:W-:Y:S01]  /*ccb0*/  FFMA R12, R10, R3, R13 ;  /* 0x000000030a0c7223 */ /* 0x000fe2000000000d */
[--C-:B------:R-:W-:Y:S01]  /*ccc0*/  HADD2.F32 R13, -RZ, R134.reuse.H0_H0 ;  /* 0x20000086ff0d7230 */ /* 0x100fe20000004100 */
[----:B------:R-:W-:Y:S01]  /*ccd0*/  F2FP.F16.F32.PACK_AB R10, R32, R19 ;  /* 0x00000013200a723e */ /* 0x000fe200000000ff */
[----:B------:R-:W-:-:S02]  /*cce0*/  HADD2.F32 R37, -RZ, R134.H1_H1 ;  /* 0x30000086ff257230 */ /* 0x000fc40000004100 */
[----:B------:R-:W-:Y:S01]  /*ccf0*/  FFMA R7, R7, R3, R8 ;  /* 0x0000000307077223 */ /* 0x000fe20000000008 */
[----:B------:R-:W-:Y:S01]  /*cd00*/  HADD2.F32 R9, -RZ, R135.H0_H0 ;  /* 0x20000087ff097230 */ /* 0x000fe20000004100 */
[----:B------:R-:W-:Y:S01]  /*cd10*/  F2FP.F16.F32.PACK_AB R8, R31, R28 ;  /* 0x0000001c1f08723e */ /* 0x000fe200000000ff */
[-C--:B------:R-:W-:Y:S01]  /*cd20*/  FMUL R17, R17, R158.reuse ;  /* 0x0000009e11117220 */ /* 0x080fe20000400000 */
[----:B------:R-:W-:Y:S01]  /*cd30*/  IADD3 R28, PT, PT, R156, 0x18, RZ ;  /* 0x000000189c1c7810 */ /* 0x000fe20007ffe0ff */
[-C--:B------:R-:W-:Y:S01]  /*cd40*/  FMUL R13, R13, R158.reuse ;  /* 0x0000009e0d0d7220 */ /* 0x080fe20000400000 */
[-C--:B------:R-:W-:Y:S01]  /*cd50*/  FMUL R16, R37, R158.reuse ;  /* 0x0000009e25107220 */ /* 0x080fe20000400000 */
[----:B------:R-:W-:Y:S01]  /*cd60*/  FMUL R9, R9, R158 ;  /* 0x0000009e09097220 */ /* 0x000fe20000400000 */
[----:B------:R-:W-:Y:S01]  /*cd70*/  ISETP.LT.AND P4, PT, R28, R159, P1 ;  /* 0x0000009f1c00720c */ /* 0x000fe20000f81270 */
[-C--:B------:R-:W-:Y:S01]  /*cd80*/  FFMA R17, R14, R3.reuse, R17 ;  /* 0x000000030e117223 */ /* 0x080fe20000000011 */
[-C--:B------:R-:W-:Y:S01]  /*cd90*/  FFMA R13, R4, R3.reuse, R13 ;  /* 0x00000003040d7223 */ /* 0x080fe2000000000d */
[-C--:B------:R-:W-:Y:S01]  /*cda0*/  FFMA R16, R5, R3.reuse, R16 ;  /* 0x0000000305107223 */ /* 0x080fe20000000010 */
[----:B------:R-:W-:Y:S01]  /*cdb0*/  FFMA R14, R6, R3, R9 ;  /* 0x00000003060e7223 */ /* 0x000fe20000000009 */
[----:B------:R-:W-:-:S02]  /*cdc0*/  F2FP.F16.F32.PACK_AB R9, R34, R29 ;  /* 0x0000001d2209723e */ /* 0x000fc400000000ff */
[----:B------:R-:W-:Y:S02]  /*cdd0*/  F2FP.F16.F32.PACK_AB R11, R30, R17 ;  /* 0x000000111e0b723e */ /* 0x000fe400000000ff */
[----:B------:R-:W-:Y:S02]  /*cde0*/  F2FP.F16.F32.PACK_AB R4, R33, R18 ;  /* 0x000000122104723e */ /* 0x000fe400000000ff */
[----:B------:R-:W-:Y:S01]  /*cdf0*/  F2FP.F16.F32.PACK_AB R5, R15, R12 ;  /* 0x0000000c0f05723e */ /* 0x000fe200000000ff */
[----:B------:R1:W-:Y:S01]  /*ce00*/  @P6 STG.E.128 desc[UR14][R26.64], R8 ;  /* 0x000000081a006986 */ /* 0x0003e2000c101d0e */
[----:B------:R-:W-:Y:S02]  /*ce10*/  F2FP.F16.F32.PACK_AB R6, R16, R13 ;  /* 0x0000000d1006723e */ /* 0x000fe400000000ff */
[----:B------:R-:W-:Y:S02]  /*ce20*/  F2FP.F16.F32.PACK_AB R7, R7, R14 ;  /* 0x0000000e0707723e */ /* 0x000fe400000000ff */
[----:B------:R-:W-:-:S03]  /*ce30*/  IADD3 R30, PT, PT, R156, 0x1a, RZ ;  /* 0x0000001a9c1e7810 */ /* 0x000fc60007ffe0ff */
[----:B------:R2:W-:Y:S04]  /*ce40*/  @P5 STG.E.128 desc[UR14][R22.64], R4 ;  /* 0x0000000416005986 */ /* 0x0005e8000c101d0e */
[----:B------:R3:W4:Y:S01]  /*ce50*/  @P4 LDG.E.LTC128B.128 R136, desc[UR14][R24.64] ;  /* 0x0000000e18884981 */ /* 0x000722000c1e1d20 */
[----:B------:R-:W-:-:S13]  /*ce60*/  ISETP.LT.AND P3, PT, R30, R159, P1 ;  /* 0x0000009f1e00720c */ /* 0x000fda0000f61270 */
[----:B------:R5:W4:Y:S01]  /*ce70*/  @P3 LDG.E.LTC128B.128 R132, desc[UR14][R20.64] ;  /* 0x0000000e14843981 */ /* 0x000b22000c1e1d20 */
[-C--:B------:R-:W-:Y:S02]  /*ce80*/  ISETP.LT.AND P5, PT, R30, R159.reuse, P0 ;  /* 0x0000009f1e00720c */ /* 0x080fe400007a1270 */
[----:B------:R-:W-:Y:S01]  /*ce90*/  ISETP.LT.AND P6, PT, R28, R159, P0 ;  /* 0x0000009f1c00720c */ /* 0x000fe200007c1270 */
[----:B------:R-:W-:Y:S01]  /*cea0*/  BAR.SYNC.DEFER_BLOCKING 0x0 ;  /* 0x0000000000007b1d */ /* 0x000fe20000010000 */
        /* <DEDUP_REMOVED lines=22> */
[----:B------:R-:W-:Y:S02]  /*d010*/  HADD2.F32 R33, -RZ, R136.H1_H1 ;  /* 0x30000088ff217230 */ /* 0x000fe40000004100 */
[--C-:B------:R-:W-:Y:S02]  /*d020*/  HADD2.F32 R31, -RZ, R137.reuse.H0_H0 ;  /* 0x20000089ff1f7230 */ /* 0x100fe40000004100 */
[-C--:B------:R-:W-:Y:S01]  /*d030*/  FMUL R35, R35, R158.reuse ;  /* 0x0000009e23237220 */ /* 0x080fe20000400000 */
[----:B------:R-:W-:Y:S02]  /*d040*/  HADD2.F32 R29, -RZ, R137.H1_H1 ;  /* 0x30000089ff1d7230 */ /* 0x000fe40000004100 */
[----:B------:R-:W-:Y:S01]  /*d050*/  FMUL R30, R33, R158 ;  /* 0x0000009e211e7220 */ /* 0x000fe20000400000 */
[----:B------:R-:W-:-:S02]  /*d060*/  HADD2.F32 R33, -RZ, R138.H1_H1 ;  /* 0x3000008aff217230 */ /* 0x000fc40000004100 */
[-C--:B-1----:R-:W-:Y:S01]  /*d070*/  FFMA R16, R16, R3.reuse, R35 ;  /* 0x0000000310107223 */ /* 0x082fe20000000023 */
[-C--:B------:R-:W-:Y:S01]  /*d080*/  FMUL R31, R31, R158.reuse ;  /* 0x0000009e1f1f7220 */ /* 0x080fe20000400000 */
[----:B------:R-:W-:Y:S02]  /*d090*/  HADD2.F32 R35, -RZ, R138.H0_H0 ;  /* 0x2000008aff237230 */ /* 0x000fe40000004100 */
[-C--:B------:R-:W-:Y:S01]  /*d0a0*/  FMUL R28, R29, R158.reuse ;  /* 0x0000009e1d1c7220 */ /* 0x080fe20000400000 */
[-C--:B------:R-:W-:Y:S01]  /*d0b0*/  FFMA R29, R17, R3.reuse, R30 ;  /* 0x00000003111d7223 */ /* 0x080fe2000000001e */
[-C--:B------:R-:W-:Y:S01]  /*d0c0*/  FMUL R30, R33, R158.reuse ;  /* 0x0000009e211e7220 */ /* 0x080fe20000400000 */
[-C--:B------:R-:W-:Y:S01]  /*d0d0*/  FFMA R18, R18, R3.reuse, R31 ;  /* 0x0000000312127223 */ /* 0x080fe2000000001f */
[----:B------:R-:W-:Y:S01]  /*d0e0*/  FFMA R31, R19, R3, R28 ;  /* 0x00000003131f7223 */ /* 0x000fe2000000001c */
[----:B------:R-:W-:Y:S01]  /*d0f0*/  FMUL R17, R35, R158 ;  /* 0x0000009e23117220 */ /* 0x000fe20000400000 */
[----:B------:R-:W-:-:S02]  /*d100*/  HADD2.F32 R19, -RZ, R139.H1_H1 ;  /* 0x3000008bff137230 */ /* 0x000fc40000004100 */
[-C--:B--2---:R-:W-:Y:S01]  /*d110*/  FFMA R35, R13, R3.reuse, R30 ;  /* 0x000000030d237223 */ /* 0x084fe2000000001e */
[----:B------:R-:W-:Y:S02]  /*d120*/  HADD2.F32 R13, -RZ, R132.H1_H1 ;  /* 0x30000084ff0d7230 */ /* 0x000fe40000004100 */
[----:B------:R-:W-:Y:S01]  /*d130*/  FFMA R28, R12, R3, R17 ;  /* 0x000000030c1c7223 */ /* 0x000fe20000000011 */
[----:B------:R-:W-:Y:S02]  /*d140*/  HADD2.F32 R33, -RZ, R139.H0_H0 ;  /* 0x2000008bff217230 */ /* 0x000fe40000004100 */
[-C--:B------:R-:W-:Y:S01]  /*d150*/  FMUL R34, R19, R158.reuse ;  /* 0x0000009e13227220 */ /* 0x080fe20000400000 */
[--C-:B------:R-:W-:Y:S02]  /*d160*/  HADD2.F32 R19, -RZ, R133.reuse.H0_H0 ;  /* 0x20000085ff137230 */ /* 0x100fe40000004100 */
[----:B------:R-:W-:Y:S01]  /*d170*/  FMUL R30, R13, R158 ;  /* 0x0000009e0d1e7220 */ /* 0x000fe20000400000 */
[----:B------:R-:W-:-:S02]  /*d180*/  HADD2.F32 R13, -RZ, R133.H1_H1 ;  /* 0x30000085ff0d7230 */ /* 0x000fc40000004100 */
[-C--:B------:R-:W-:Y:S01]  /*d190*/  FFMA R34, R15, R3.reuse, R34 ;  /* 0x000000030f227223 */ /* 0x080fe20000000022 */
[----:B------:R-:W-:Y:S02]  /*d1a0*/  HADD2.F32 R17, -RZ, R132.H0_H0 ;  /* 0x20000084ff117230 */ /* 0x000fe40000004100 */
[-C--:B------:R-:W-:Y:S01]  /*d1b0*/  FMUL R19, R19, R158.reuse ;  /* 0x0000009e13137220 */ /* 0x080fe20000400000 */
[-C--:B---3--:R-:W-:Y:S01]  /*d1c0*/  FFMA R30, R9, R3.reuse, R30 ;  /* 0x00000003091e7223 */ /* 0x088fe2000000001e */
[-C--:B------:R-:W-:Y:S01]  /*d1d0*/  FMUL R32, R13, R158.reuse ;  /* 0x0000009e0d207220 */ /* 0x080fe20000400000 */
[-C--:B------:R-:W-:Y:S01]  /*d1e0*/  FMUL R33, R33, R158.reuse ;  /* 0x0000009e21217220 */ /* 0x080fe20000400000 */
[----:B------:R-:W-:Y:S01]  /*d1f0*/  FMUL R17, R17, R158 ;  /* 0x0000009e11117220 */ /* 0x000fe20000400000 */
[--C-:B------:R-:W-:Y:S02]  /*d200*/  HADD2.F32 R9, -RZ, R134.reuse.H0_H0 ;  /* 0x20000086ff097230 */ /* 0x100fe40000004100 */
[----:B------:R-:W-:Y:S01]  /*d210*/  FFMA R19, R10, R3, R19 ;  /* 0x000000030a137223 */ /* 0x000fe20000000013 */
[----:B------:R-:W-:Y:S01]  /*d220*/  HADD2.F32 R37, -RZ, R134.H1_H1 ;  /* 0x30000086ff257230 */ /* 0x000fe20000004100 */
[----:B------:R-:W-:Y:S01]  /*d230*/  F2FP.F16.F32.PACK_AB R10, R35, R28 ;  /* 0x0000001c230a723e */ /* 0x000fe200000000ff */
[--C-:B------:R-:W-:Y:S01]  /*d240*/  HADD2.F32 R13, -RZ, R135.reuse.H0_H0 ;  /* 0x20000087ff0d7230 */ /* 0x100fe20000004100 */
[----:B------:R-:W-:Y:S01]  /*d250*/  IADD3 R28, PT, PT, R156, 0x20, RZ ;  /* 0x000000209c1c7810 */ /* 0x000fe20007ffe0ff */
[----:B------:R-:W-:-:S02]  /*d260*/  HADD2.F32 R15, -RZ, R135.H1_H1 ;  /* 0x30000087ff0f7230 */ /* 0x000fc40000004100 */
[-C--:B------:R-:W-:Y:S01]  /*d270*/  FFMA R33, R14, R3.reuse, R33 ;  /* 0x000000030e217223 */ /* 0x080fe20000000021 */
[----:B------:R-:W-:Y:S01]  /*d280*/  FFMA R17, R8, R3, R17 ;  /* 0x0000000308117223 */ /* 0x000fe20000000011 */
[-C--:B------:R-:W-:Y:S01]  /*d290*/  FMUL R9, R9, R158.reuse ;  /* 0x0000009e09097220 */ /* 0x080fe20000400000 */
[-C--:B------:R-:W-:Y:S01]  /*d2a0*/  FMUL R8, R37, R158.reuse ;  /* 0x0000009e25087220 */ /* 0x080fe20000400000 */
[-C--:B------:R-:W-:Y:S01]  /*d2b0*/  FMUL R13, R13, R158.reuse ;  /* 0x0000009e0d0d7220 */ /* 0x080fe20000400000 */
[----:B------:R-:W-:Y:S01]  /*d2c0*/  FMUL R14, R15, R158 ;  /* 0x0000009e0f0e7220 */ /* 0x000fe20000400000 */
[----:B------:R-:W-:Y:S01]  /*d2d0*/  ISETP.LT.AND P4, PT, R28, R159, P1 ;  /* 0x0000009f1c00720c */ /* 0x000fe20000f81270 */
[-C--:B------:R-:W-:Y:S01]  /*d2e0*/  FFMA R32, R11, R3.reuse, R32 ;  /* 0x000000030b207223 */ /* 0x080fe20000000020 */
[-C--:B------:R-:W-:Y:S01]  /*d2f0*/  FFMA R12, R4, R3.reuse, R9 ;  /* 0x00000003040c7223 */ /* 0x080fe20000000009 */
[-C--:B------:R-:W-:Y:S01]  /*d300*/  FFMA R15, R5, R3.reuse, R8 ;  /* 0x00000003050f7223 */ /* 0x080fe20000000008 */
[-C--:B------:R-:W-:Y:S01]  /*d310*/  FFMA R13, R6, R3.reuse, R13 ;  /* 0x00000003060d7223 */ /* 0x080fe2000000000d */
[----:B------:R-:W-:Y:S01]  /*d320*/  FFMA R14, R7, R3, R14 ;  /* 0x00000003070e7223 */ /* 0x000fe2000000000e */
[----:B------:R-:W-:-:S02]  /*d330*/  F2FP.F16.F32.PACK_AB R8, R29, R16 ;  /* 0x000000101d08723e */ /* 0x000fc400000000ff */
[----:B------:R-:W-:Y:S02]  /*d340*/  F2FP.F16.F32.PACK_AB R9, R31, R18 ;  /* 0x000000121f09723e */ /* 0x000fe400000000ff */
[----:B------:R-:W-:Y:S02]  /*d350*/  F2FP.F16.F32.PACK_AB R11, R34, R33 ;  /* 0x00000021220b723e */ /* 0x000fe400000000ff */
[----:B------:R-:W-:Y:S02]  /*d360*/  F2FP.F16.F32.PACK_AB R4, R30, R17 ;  /* 0x000000111e04723e */ /* 0x000fe400000000ff */
[----:B------:R-:W-:Y:S01]  /*d370*/  F2FP.F16.F32.PACK_AB R5, R32, R19 ;  /* 0x000000132005723e */ /* 0x000fe200000000ff */
[----:B------:R1:W-:Y:S01]  /*d380*/  @P6 STG.E.128 desc[UR14][R26.64], R8 ;  /* 0x000000081a006986 */ /* 0x0003e2000c101d0e */
[----:B------:R-:W-:Y:S02]  /*d390*/  F2FP.F16.F32.PACK_AB R6, R15, R12 ;  /* 0x0000000c0f06723e */ /* 0x000fe400000000ff */
[----:B------:R-:W-:-:S05]  /*d3a0*/  F2FP.F16.F32.PACK_AB R7, R14, R13 ;  /* 0x0000000d0e07723e */ /* 0x000fca00000000ff */
[----:B------:R2:W-:Y:S04]  /*d3b0*/  @P5 STG.E.128 desc[UR14][R22.64], R4 ;  /* 0x0000000416005986 */ /* 0x0005e8000c101d0e */
[----:B------:R3:W4:Y:S01]  /*d3c0*/  @P4 LDG.E.LTC128B.128 R136, desc[UR14][R24.64] ;  /* 0x0000000e18884981 */ /* 0x000722000c1e1d20 */
[----:B------:R-:W-:-:S04]  /*d3d0*/  IADD3 R30, PT, PT, R156, 0x22, RZ ;  /* 0x000000229c1e7810 */ /* 0x000fc80007ffe0ff */
[----:B------:R-:W-:-:S13]  /*d3e0*/  ISETP.LT.AND P3, PT, R30, R159, P1 ;  /* 0x0000009f1e00720c */ /* 0x000fda0000f61270 */
[----:B------:R5:W4:Y:S01]  /*d3f0*/  @P3 LDG.E.LTC128B.128 R132, desc[UR14][R20.64] ;  /* 0x0000000e14843981 */ /* 0x000b22000c1e1d20 */
[-C--:B------:R-:W-:Y:S02]  /*d400*/  ISETP.LT.AND P6, PT, R28, R159.reuse, P0 ;  /* 0x0000009f1c00720c */ /* 0x080fe400007c1270 */
[----:B------:R-:W-:Y:S01]  /*d410*/  ISETP.LT.AND P5, PT, R30, R159, P0 ;  /* 0x0000009f1e00720c */ /* 0x000fe200007a1270 */
[----:B------:R-:W-:Y:S01]  /*d420*/  BAR.SYNC.DEFER_BLOCKING 0x0 ;  /* 0x0000000000007b1d */ /* 0x000fe20000010000 */
[----:B-1----:R-:W-:Y:S02]  /*d430*/  IADD3 R26, P2, PT, R26, UR4, RZ ;  /* 0x000000041a1a7c10 */ /* 0x002fe4000ff5e0ff */
[----:B---3--:R-:W-:Y:S02]  /*d440*/  IADD3 R24, P3, PT, R24, UR6, RZ ;  /* 0x0000000618187c10 */ /* 0x008fe4000ff7e0ff */
[----:B------:R-:W-:Y:S02]  /*d450*/  IADD3.X R27, PT, PT, R27, UR5, RZ, P2, !PT ;  /* 0x000000051b1b7c10 */ /* 0x000fe400097fe4ff */
[----:B--2---:R-:W-:-:S02]  /*d460*/  IADD3 R22, P2, PT, R22, UR4, RZ ;  /* 0x0000000416167c10 */ /* 0x004fc4000ff5e0ff */
        /* <DEDUP_REMOVED lines=161> */
[----:B------:R-:W-:Y:S01]  /*de80*/  @P6 STG.E.128 desc[UR14][R26.64], R8 ;  /* 0x000000081a006986 */ /* 0x000fe2000c101d0e */
[----:B------:R-:W-:Y:S02]  /*de90*/  F2FP.F16.F32.PACK_AB R6, R15, R12 ;  /* 0x0000000c0f06723e */ /* 0x000fe400000000ff */
[----:B------:R-:W-:-:S05]  /*dea0*/  F2FP.F16.F32.PACK_AB R7, R14, R13 ;  /* 0x0000000d0e07723e */ /* 0x000fca00000000ff */
[----:B------:R-:W-:Y:S04]  /*deb0*/  @P5 STG.E.128 desc[UR14][R22.64], R4 ;  /* 0x0000000416005986 */ /* 0x000fe8000c101d0e */
[----:B------:R-:W2:Y:S01]  /*dec0*/  @P4 LDG.E.LTC128B.128 R136, desc[UR14][R24.64] ;  /* 0x0000000e18884981 */ /* 0x000ea2000c1e1d20 */
[----:B------:R-:W-:-:S04]  /*ded0*/  IADD3 R30, PT, PT, R156, 0x32, RZ ;  /* 0x000000329c1e7810 */ /* 0x000fc80007ffe0ff */
[----:B------:R-:W-:-:S13]  /*dee0*/  ISETP.LT.AND P3, PT, R30, R159, P1 ;  /* 0x0000009f1e00720c */ /* 0x000fda0000f61270 */
[----:B------:R-:W3:Y:S01]  /*def0*/  @P3 LDG.E.LTC128B.128 R132, desc[UR14][R20.64] ;  /* 0x0000000e14843981 */ /* 0x000ee2000c1e1d20 */
[----:B------:R-:W-:Y:S01]  /*df00*/  BAR.SYNC.DEFER_BLOCKING 0x0 ;  /* 0x0000000000007b1d */ /* 0x000fe20000010000 */
[-C--:B------:R-:W-:Y:S02]  /*df10*/  ISETP.LT.AND P5, PT, R30, R159.reuse, P0 ;  /* 0x0000009f1e00720c */ /* 0x080fe400007a1270 */
[----:B------:R-:W-:-:S03]  /*df20*/  ISETP.LT.AND P6, PT, R28, R159, P0 ;  /* 0x0000009f1c00720c */ /* 0x000fc600007c1270 */
        /* <DEDUP_REMOVED lines=10> */
[----:B------:R-:W4:Y:S04]  /*dfd0*/  LDS.128 R12, [R160] ;  /* 0x00000000a00c7984 */ /* 0x000f280000000c00 */
[----:B------:R-:W5:Y:S04]  /*dfe0*/  LDS.128 R8, [R0+0x440] ;  /* 0x0004400000087984 */ /* 0x000f680000000c00 */
[----:B------:R-:W5:Y:S01]  /*dff0*/  LDS.128 R4, [R160+0x440] ;  /* 0x00044000a0047984 */ /* 0x000f620000000c00 */
[----:B--2---:R-:W-:-:S02]  /*e000*/  HADD2.F32 R29, -RZ, R136.H0_H0 ;  /* 0x20000088ff1d7230 */ /* 0x004fc40000004100 */
[----:B------:R-:W-:Y:S02]  /*e010*/  HADD2.F32 R35, -RZ, R136.H1_H1 ;  /* 0x30000088ff237230 */ /* 0x000fe40000004100 */
[--C-:B------:R-:W-:Y:S02]  /*e020*/  HADD2.F32 R31, -RZ, R137.reuse.H0_H0 ;  /* 0x20000089ff1f7230 */ /* 0x100fe40000004100 */
[-C--:B------:R-:W-:Y:S01]  /*e030*/  FMUL R29, R29, R158.reuse ;  /* 0x0000009e1d1d7220 */ /* 0x080fe20000400000 */
[----:B------:R-:W-:Y:S02]  /*e040*/  HADD2.F32 R33, -RZ, R137.H1_H1 ;  /* 0x30000089ff217230 */ /* 0x000fe40000004100 */
[----:B------:R-:W-:Y:S01]  /*e050*/  FMUL R30, R35, R158 ;  /* 0x0000009e231e7220 */ /* 0x000fe20000400000 */
[--C-:B------:R-:W-:Y:S02]  /*e060*/  HADD2.F32 R35, -RZ, R138.reuse.H1_H1 ;  /* 0x3000008aff237230 */ /* 0x100fe40000004100 */
[----:B-1----:R-:W-:Y:S01]  /*e070*/  FFMA R16, R16, R3, R29 ;  /* 0x0000000310107223 */ /* 0x002fe2000000001d */
[----:B------:R-:W-:-:S02]  /*e080*/  HADD2.F32 R29, -RZ, R138.H0_H0 ;  /* 0x2000008aff1d7230 */ /* 0x000fc40000004100 */
[-C--:B------:R-:W-:Y:S01]  /*e090*/  FMUL R31, R31, R158.reuse ;  /* 0x0000009e1f1f7220 */ /* 0x080fe20000400000 */
[-C--:B------:R-:W-:Y:S01]  /*e0a0*/  FMUL R28, R33, R158.reuse ;  /* 0x0000009e211c7220 */ /* 0x080fe20000400000 */
[-C--:B------:R-:W-:Y:S01]  /*e0b0*/  FMUL R36, R35, R158.reuse ;  /* 0x0000009e23247220 */ /* 0x080fe20000400000 */
[--C-:B------:R-:W-:Y:S02]  /*e0c0*/  HADD2.F32 R35, -RZ, R139.reuse.H1_H1 ;  /* 0x3000008bff237230 */ /* 0x100fe40000004100 */
[-C--:B------:R-:W-:Y:S01]  /*e0d0*/  FMUL R29, R29, R158.reuse ;  /* 0x0000009e1d1d7220 */ /* 0x080fe20000400000 */
[-C--:B------:R-:W-:Y:S01]  /*e0e0*/  FFMA R18, R18, R3.reuse, R31 ;  /* 0x0000000312127223 */ /* 0x080fe2000000001f */
[-C--:B------:R-:W-:Y:S01]  /*e0f0*/  FFMA R31, R19, R3.reuse, R28 ;  /* 0x00000003131f7223 */ /* 0x080fe2000000001c */
[----:B------:R-:W-:Y:S02]  /*e100*/  HADD2.F32 R19, -RZ, R139.H0_H0 ;  /* 0x2000008bff137230 */ /* 0x000fe40000004100 */
[----:B----4-:R-:W-:Y:S01]  /*e110*/  FFMA R29, R12, R3, R29 ;  /* 0x000000030c1d7223 */ /* 0x010fe2000000001d */
[----:B------:R-:W-:Y:S01]  /*e120*/  FMUL R12, R35, R158 ;  /* 0x0000009e230c7220 */ /* 0x000fe20000400000 */
[----:B---3--:R-:W-:-:S02]  /*e130*/  HADD2.F32 R35, -RZ, R132.H1_H1 ;  /* 0x30000084ff237230 */ /* 0x008fc40000004100 */
[-C--:B------:R-:W-:Y:S01]  /*e140*/  FFMA R33, R17, R3.reuse, R30 ;  /* 0x0000000311217223 */ /* 0x080fe2000000001e */
[----:B------:R-:W-:Y:S02]  /*e150*/  HADD2.F32 R17, -RZ, R132.H0_H0 ;  /* 0x20000084ff117230 */ /* 0x000fe40000004100 */
[-C--:B------:R-:W-:Y:S01]  /*e160*/  FMUL R19, R19, R158.reuse ;  /* 0x0000009e13137220 */ /* 0x080fe20000400000 */
[-C--:B------:R-:W-:Y:S01]  /*e170*/  FFMA R36, R13, R3.reuse, R36 ;  /* 0x000000030d247223 */ /* 0x080fe20000000024 */
[-C--:B------:R-:W-:Y:S01]  /*e180*/  FMUL R34, R35, R158.reuse ;  /* 0x0000009e23227220 */ /* 0x080fe20000400000 */
[----:B------:R-:W-:Y:S02]  /*e190*/  HADD2.F32 R35, -RZ, R133.H1_H1 ;  /* 0x30000085ff237230 */ /* 0x000fe40000004100 */
[-C--:B------:R-:W-:Y:S01]  /*e1a0*/  FMUL R17, R17, R158.reuse ;  /* 0x0000009e11117220 */ /* 0x080fe20000400000 */
[-C--:B------:R-:W-:Y:S01]  /*e1b0*/  FFMA R14, R14, R3.reuse, R19 ;  /* 0x000000030e0e7223 */ /* 0x080fe20000000013 */
[-C--:B------:R-:W-:Y:S01]  /*e1c0*/  FFMA R19, R15, R3.reuse, R12 ;  /* 0x000000030f137223 */ /* 0x080fe2000000000c */
[----:B-----5:R-:W-:Y:S01]  /*e1d0*/  FFMA R34, R9, R3, R34 ;  /* 0x0000000309227223 */ /* 0x020fe20000000022 */
[----:B------:R-:W-:Y:S01]  /*e1e0*/  FMUL R28, R35, R158 ;  /* 0x0000009e231c7220 */ /* 0x000fe20000400000 */
[----:B------:R-:W-:-:S02]  /*e1f0*/  HADD2.F32 R35, -RZ, R135.H1_H1 ;  /* 0x30000087ff237230 */ /* 0x000fc40000004100 */
[-C--:B------:R-:W-:Y:S01]  /*e200*/  FFMA R17, R8, R3.reuse, R17 ;  /* 0x0000000308117223 */ /* 0x080fe20000000011 */
[--C-:B------:R-:W-:Y:S01]  /*e210*/  HADD2.F32 R15, -RZ, R134.reuse.H0_H0 ;  /* 0x20000086ff0f7230 */ /* 0x100fe20000004100 */
[----:B------:R-:W-:Y:S01]  /*e220*/  IADD3 R12, PT, PT, R156, 0x38, RZ ;  /* 0x000000389c0c7810 */ /* 0x000fe20007ffe0ff */
[----:B------:R-:W-:Y:S02]  /*e230*/  HADD2.F32 R9, -RZ, R135.H0_H0 ;  /* 0x20000087ff097230 */ /* 0x000fe40000004100 */
[-C--:B------:R-:W-:Y:S01]  /*e240*/  FMUL R8, R35, R158.reuse ;  /* 0x0000009e23087220 */ /* 0x080fe20000400000 */
[----:B------:R-:W-:Y:S02]  /*e250*/  HADD2.F32 R13, -RZ, R133.H0_H0 ;  /* 0x20000085ff0d7230 */ /* 0x000fe40000004100 */
[-C--:B------:R-:W-:Y:S01]  /*e260*/  FMUL R15, R15, R158.reuse ;  /* 0x0000009e0f0f7220 */ /* 0x080fe20000400000 */
[----:B------:R-:W-:Y:S02]  /*e270*/  HADD2.F32 R37, -RZ, R134.H1_H1 ;  /* 0x30000086ff257230 */ /* 0x000fe40000004100 */
[-C--:B------:R-:W-:Y:S01]  /*e280*/  FFMA R7, R7, R3.reuse, R8 ;  /* 0x0000000307077223 */ /* 0x080fe20000000008 */
[----:B------:R-:W-:Y:S01]  /*e290*/  FMUL R9, R9, R158 ;  /* 0x0000009e09097220 */ /* 0x000fe20000400000 */
[----:B------:R-:W-:Y:S01]  /*e2a0*/  F2FP.F16.F32.PACK_AB R8, R33, R16 ;  /* 0x000000102108723e */ /* 0x000fe200000000ff */
[-C--:B------:R-:W-:Y:S01]  /*e2b0*/  FMUL R13, R13, R158.reuse ;  /* 0x0000009e0d0d7220 */ /* 0x080fe20000400000 */
[----:B------:R-:W-:Y:S01]  /*e2c0*/  FMUL R32, R37, R158 ;  /* 0x0000009e25207220 */ /* 0x000fe20000400000 */
[----:B------:R-:W-:Y:S01]  /*e2d0*/  IADD3 R16, P2, PT, R26, UR4, RZ ;  /* 0x000000041a107c10 */ /* 0x000fe2000ff5e0ff */
[----:B------:R-:W-:Y:S01]  /*e2e0*/  FFMA R15, R4, R3, R15 ;  /* 0x00000003040f7223 */ /* 0x000fe2000000000f */
[----:B------:R-:W-:Y:S01]  /*e2f0*/  ISETP.LT.AND P4, PT, R12, R159, P1 ;  /* 0x0000009f0c00720c */ /* 0x000fe20000f81270 */
[----:B------:R-:W-:Y:S01]  /*e300*/  FFMA R30, R6, R3, R9 ;  /* 0x00000003061e7223 */ /* 0x000fe20000000009 */
[----:B------:R-:W-:Y:S01]  /*e310*/  F2FP.F16.F32.PACK_AB R4, R34, R17 ;  /* 0x000000112204723e */ /* 0x000fe200000000ff */
[-C--:B------:R-:W-:Y:S01]  /*e320*/  FFMA R13, R10, R3.reuse, R13 ;  /* 0x000000030a0d7223 */ /* 0x080fe2000000000d */
[-C--:B------:R-:W-:Y:S01]  /*e330*/  FFMA R28, R11, R3.reuse, R28 ;  /* 0x000000030b1c7223 */ /* 0x080fe2000000001c */
[----:B------:R-:W-:Y:S01]  /*e340*/  FFMA R32, R5, R3, R32 ;  /* 0x0000000305207223 */ /* 0x000fe20000000020 */
[----:B------:R-:W-:-:S02]  /*e350*/  F2FP.F16.F32.PACK_AB R9, R31, R18 ;  /* 0x000000121f09723e */ /* 0x000fc400000000ff */
[----:B------:R-:W-:Y:S02]  /*e360*/  IADD3.X R17, PT, PT, R27, UR5, RZ, P2, !PT ;  /* 0x000000051b117c10 */ /* 0x000fe400097fe4ff */
[----:B------:R-:W-:Y:S02]  /*e370*/  F2FP.F16.F32.PACK_AB R11, R19, R14 ;  /* 0x0000000e130b723e */ /* 0x000fe400000000ff */
[----:B------:R-:W-:Y:S02]  /*e380*/  IADD3 R18, P2, PT, R22, UR4, RZ ;  /* 0x0000000416127c10 */ /* 0x000fe4000ff5e0ff */
[----:B------:R-:W-:Y:S02]  /*e390*/  IADD3 R14, P3, PT, R24, UR6, RZ ;  /* 0x00000006180e7c10 */ /* 0x000fe4000ff7e0ff */
[----:B------:R-:W-:Y:S02]  /*e3a0*/  F2FP.F16.F32.PACK_AB R10, R36, R29 ;  /* 0x0000001d240a723e */ /* 0x000fe400000000ff */
[----:B------:R-:W-:-:S02]  /*e3b0*/  F2FP.F16.F32.PACK_AB R5, R28, R13 ;  /* 0x0000000d1c05723e */ /* 0x000fc400000000ff */
[----:B------:R-:W-:Y:S01]  /*e3c0*/  F2FP.F16.F32.PACK_AB R6, R32, R15 ;  /* 0x0000000f2006723e */ /* 0x000fe200000000ff */
[----:B------:R-:W-:Y:S01]  /*e3d0*/  @P6 STG.E.128 desc[UR14][R16.64], R8 ;  /* 0x0000000810006986 */ /* 0x000fe2000c101d0e */
[----:B------:R-:W-:Y:S02]  /*e3e0*/  IADD3.X R19, PT, PT, R23, UR5, RZ, P2, !PT ;  /* 0x0000000517137c10 */ /* 0x000fe400097fe4ff */
[----:B------:R-:W-:Y:S02]  /*e3f0*/  F2FP.F16.F32.PACK_AB R7, R7, R30 ;  /* 0x0000001e0707723e */ /* 0x000fe400000000ff */
[----:B------:R-:W-:-:S03]  /*e400*/  IADD3.X R15, PT, PT, R25, UR7, RZ, P3, !PT ;  /* 0x00000007190f7c10 */ /* 0x000fc60009ffe4ff */
[----:B------:R-:W-:Y:S04]  /*e410*/  @P5 STG.E.128 desc[UR14][R18.64], R4 ;  /* 0x0000000412005986 */ /* 0x000fe8000c101d0e */
[----:B------:R-:W2:Y:S01]  /*e420*/  @P4 LDG.E.LTC128B.128 R136, desc[UR14][R14.64] ;  /* 0x0000000e0e884981 */ /* 0x000ea2000c1e1d20 */
[----:B------:R-:W-:-:S04]  /*e430*/  IADD3 R156, PT, PT, R156, 0x3a, RZ ;  /* 0x0000003a9c9c7810 */ /* 0x000fc80007ffe0ff */
[----:B------:R-:W-:Y:S02]  /*e440*/  ISETP.LT.AND P2, PT, R156, R159, P1 ;  /* 0x0000009f9c00720c */ /* 0x000fe40000f41270 */
[----:B------:R-:W-:-:S04]  /*e450*/  IADD3 R20, P1, PT, R20, UR6, RZ ;  /* 0x0000000614147c10 */ /* 0x000fc8000ff3e0ff */
[----:B------:R-:W-:-:S07]  /*e460*/  IADD3.X R21, PT, PT, R21, UR7, RZ, P1, !PT ;  /* 0x0000000715157c10 */ /* 0x000fce0008ffe4ff */
[----:B------:R1:W3:Y:S01]  /*e470*/  @P2 LDG.E.LTC128B.128 R132, desc[UR14][R20.64] ;  /* 0x0000000e14842981 */ /* 0x0002e2000c1e1d20 */
[-C--:B------:R-:W-:Y:S01]  /*e480*/  ISETP.LT.AND P1, PT, R12, R159.reuse, P0 ;  /* 0x0000009f0c00720c */ /* 0x080fe20000721270 */
[----:B------:R-:W-:Y:S01]  /*e490*/  BAR.SYNC.DEFER_BLOCKING 0x0 ;  /* 0x0000000000007b1d */ /* 0x000fe20000010000 */
[----:B------:R-:W-:-:S05]  /*e4a0*/  ISETP.LT.AND P2, PT, R156, R159, P0 ;  /* 0x0000009f9c00720c */ /* 0x000fca0000741270 */
[----:B------:R-:W-:Y:S04]  /*e4b0*/  STS.64 [R157], R130 ;  /* 0x000000829d007388 */ /* 0x000fe80000000a00 */
[----:B------:R-:W-:Y:S04]  /*e4c0*/  STS.64 [R157+0x20], R126 ;  /* 0x0000207e9d007388 */ /* 0x000fe80000000a00 */
[----:B------:R-:W-:Y:S04]  /*e4d0*/  STS.64 [R157+0x40], R122 ;  /* 0x0000407a9d007388 */ /* 0x000fe80000000a00 */
[----:B------:R-:W-:Y:S04]  /*e4e0*/  STS.64 [R157+0x60], R118 ;  /* 0x000060769d007388 */ /* 0x000fe80000000a00 */
[----:B------:R-:W-:Y:S04]  /*e4f0*/  STS.64 [R2+0x80], R114 ;  /* 0x0000807202007388 */ /* 0x000fe80000000a00 */
[----:B------:R-:W-:Y:S04]  /*e500*/  STS.64 [R2+0xa0], R110 ;  /* 0x0000a06e02007388 */ /* 0x000fe80000000a00 */
[----:B------:R-:W-:Y:S04]  /*e510*/  STS.64 [R2+0xc0], R106 ;  /* 0x0000c06a02007388 */ /* 0x000fe80000000a00 */
[----:B------:R4:W-:Y:S01]  /*e520*/  STS.64 [R2+0xe0], R102 ;  /* 0x0000e06602007388 */ /* 0x0009e20000000a00 */
[----:B------:R-:W-:Y:S06]  /*e530*/  BAR.SYNC.DEFER_BLOCKING 0x0 ;  /* 0x0000000000007b1d */ /* 0x000fec0000010000 */
[----:B------:R-:W5:Y:S04]  /*e540*/  LDS.128 R8, [R0] ;  /* 0x0000000000087984 */ /* 0x000f680000000c00 */
[----:B------:R-:W5:Y:S04]  /*e550*/  LDS.128 R4, [R160] ;  /* 0x00000000a0047984 */ /* 0x000f680000000c00 */
[----:B------:R-:W-:Y:S01]  /*e560*/  LDS.128 R160, [R160+0x440] ;  /* 0x00044000a0a07984 */ /* 0x000fe20000000c00 */
[----:B--2---:R-:W-:-:S02]  /*e570*/  HADD2.F32 R13, -RZ, R136.H0_H0 ;  /* 0x20000088ff0d7230 */ /* 0x004fc40000004100 */
[----:B------:R-:W-:Y:S02]  /*e580*/  HADD2.F32 R29, -RZ, R136.H1_H1 ;  /* 0x30000088ff1d7230 */ /* 0x000fe40000004100 */
[----:B-1----:R-:W-:Y:S02]  /*e590*/  HADD2.F32 R21, -RZ, R138.H0_H0 ;  /* 0x2000008aff157230 */ /* 0x002fe40000004100 */
[-C--:B------:R-:W-:Y:S01]  /*e5a0*/  FMUL R13, R13, R158.reuse ;  /* 0x0000009e0d0d7220 */ /* 0x080fe20000400000 */
[----:B------:R-:W-:Y:S02]  /*e5b0*/  HADD2.F32 R23, -RZ, R139.H0_H0 ;  /* 0x2000008bff177230 */ /* 0x000fe40000004100 */
[----:B----4-:R-:W-:Y:S01]  /*e5c0*/  FMUL R2, R29, R158 ;  /* 0x0000009e1d027220 */ /* 0x010fe20000400000 */
[----:B------:R-:W-:Y:S02]  /*e5d0*/  HADD2.F32 R27, -RZ, R137.H0_H0 ;  /* 0x20000089ff1b7230 */ /* 0x000fe40000004100 */
[----:B-----5:R-:W-:Y:S01]  /*e5e0*/  FFMA R8, R8, R3, R13 ;  /* 0x0000000308087223 */ /* 0x020fe2000000000d */
[----:B------:R-:W-:Y:S01]  /*e5f0*/  HADD2.F32 R139, -RZ, R139.H1_H1 ;  /* 0x3000008bff8b7230 */ /* 0x000fe20000004100 */
[----:B------:R1:W2:Y:S01]  /*e600*/  LDS.128 R12, [R0+0x440] ;  /* 0x00044000000c7984 */ /* 0x0002a20000000c00 */
[----:B------:R-:W-:-:S02]  /*e610*/  HADD2.F32 R137, -RZ, R137.H1_H1 ;  /* 0x30000089ff897230 */ /* 0x000fc40000004100 */
[-C--:B------:R-:W-:Y:S01]  /*e620*/  FFMA R9, R9, R3.reuse, R2 ;  /* 0x0000000309097223 */ /* 0x080fe20000000002 */
[----:B------:R-:W-:Y:S02]  /*e630*/  HADD2.F32 R25, -RZ, R138.H1_H1 ;  /* 0x3000008aff197230 */ /* 0x000fe40000004100 */
[-C--:B------:R-:W-:Y:S01]  /*e640*/  FMUL R21, R21, R158.reuse ;  /* 0x0000009e15157220 */ /* 0x080fe20000400000 */
[-C--:B------:R-:W-:Y:S01]  /*e650*/  FMUL R23, R23, R158.reuse ;  /* 0x0000009e17177220 */ /* 0x080fe20000400000 */
[-C--:B------:R-:W-:Y:S01]  /*e660*/  FMUL R27, R27, R158.reuse ;  /* 0x0000009e1b1b7220 */ /* 0x080fe20000400000 */
[-C--:B------:R-:W-:Y:S01]  /*e670*/  FMUL R20, R137, R158.reuse ;  /* 0x0000009e89147220 */ /* 0x080fe20000400000 */
[----:B------:R-:W-:Y:S01]  /*e680*/  FMUL R2, R25, R158 ;  /* 0x0000009e19027220 */ /* 0x000fe20000400000 */
[-C--:B------:R-:W-:Y:S01]  /*e690*/  FFMA R21, R4, R3.reuse, R21 ;  /* 0x0000000304157223 */ /* 0x080fe20000000015 */
[-C--:B------:R-:W-:Y:S01]  /*e6a0*/  FFMA R23, R6, R3.reuse, R23 ;  /* 0x0000000306177223 */ /* 0x080fe20000000017 */
[----:B------:R-:W-:Y:S01]  /*e6b0*/  F2FP.F16.F32.PACK_AB R4, R9, R8 ;  /* 0x000000080904723e */ /* 0x000fe200000000ff */
[-C--:B------:R-:W-:Y:S01]  /*e6c0*/  FFMA R10, R10, R3.reuse, R27 ;  /* 0x000000030a0a7223 */ /* 0x080fe2000000001b */
[-C--:B------:R-:W-:Y:S01]  /*e6d0*/  FFMA R11, R11, R3.reuse, R20 ;  /* 0x000000030b0b7223 */ /* 0x080fe20000000014 */
[----:B------:R-:W-:Y:S01]  /*e6e0*/  FFMA R2, R5, R3, R2 ;  /* 0x0000000305027223 */ /* 0x000fe20000000002 */
[----:B------:R-:W-:Y:S01]  /*e6f0*/  IADD3 R8, P0, PT, R16, UR4, RZ ;  /* 0x0000000410087c10 */ /* 0x000fe2000ff1e0ff */
[----:B---3--:R-:W-:-:S02]  /*e700*/  HADD2.F32 R25, -RZ, R134.H0_H0 ;  /* 0x20000086ff197230 */ /* 0x008fc40000004100 */
[----:B------:R-:W-:Y:S01]  /*e710*/  F2FP.F16.F32.PACK_AB R5, R11, R10 ;  /* 0x0000000a0b05723e */ /* 0x000fe200000000ff */
[--C-:B------:R-:W-:Y:S01]  /*e720*/  HADD2.F32 R11, -RZ, R132.reuse.H0_H0 ;  /* 0x20000084ff0b7230 */ /* 0x100fe20000004100 */
[----:B------:R-:W-:Y:S01]  /*e730*/  IADD3.X R9, PT, PT, R17, UR5, RZ, P0, !PT ;  /* 0x0000000511097c10 */ /* 0x000fe200087fe4ff */
[--C-:B------:R-:W-:Y:S01]  /*e740*/  HADD2.F32 R17, -RZ, R133.reuse.H0_H0 ;  /* 0x20000085ff117230 */ /* 0x100fe20000004100 */
[----:B------:R-:W-:Y:S01]  /*e750*/  F2FP.F16.F32.PACK_AB R6, R2, R21 ;  /* 0x000000150206723e */ /* 0x000fe200000000ff */
[-C--:B-1----:R-:W-:Y:S01]  /*e760*/  FMUL R0, R139, R158.reuse ;  /* 0x0000009e8b007220 */ /* 0x082fe20000400000 */
[----:B------:R-:W-:Y:S02]  /*e770*/  HADD2.F32 R21, -RZ, R132.H1_H1 ;  /* 0x30000084ff157230 */ /* 0x000fe40000004100 */
[----:B------:R-:W-:Y:S01]  /*e780*/  FMUL R11, R11, R158 ;  /* 0x0000009e0b0b7220 */ /* 0x000fe20000400000 */
[----:B------:R-:W-:Y:S02]  /*e790*/  HADD2.F32 R133, -RZ, R133.H1_H1 ;  /* 0x30000085ff857230 */ /* 0x000fe40000004100 */
[----:B------:R-:W-:Y:S01]  /*e7a0*/  FFMA R0, R7, R3, R0 ;  /* 0x0000000307007223 */ /* 0x000fe20000000000 */
[----:B------:R-:W-:-:S02]  /*e7b0*/  HADD2.F32 R27, -RZ, R134.H1_H1 ;  /* 0x30000086ff1b7230 */ /* 0x000fc40000004100 */
[-C--:B------:R-:W-:Y:S01]  /*e7c0*/  FMUL R17, R17, R158.reuse ;  /* 0x0000009e11117220 */ /* 0x080fe20000400000 */
[-C--:B------:R-:W-:Y:S01]  /*e7d0*/  FMUL R25, R25, R158.reuse ;  /* 0x0000009e19197220 */ /* 0x080fe20000400000 */
[-C--:B------:R-:W-:Y:S01]  /*e7e0*/  FMUL R2, R133, R158.reuse ;  /* 0x0000009e85027220 */ /* 0x080fe20000400000 */
[----:B------:R-:W-:Y:S01]  /*e7f0*/  F2FP.F16.F32.PACK_AB R7, R0, R23 ;  /* 0x000000170007723e */ /* 0x000fe200000000ff */
[--C-:B------:R-:W-:Y:S02]  /*e800*/  HADD2.F32 R23, -RZ, R135.reuse.H0_H0 ;  /* 0x20000087ff177230 */ /* 0x100fe40000004100 */
[-C--:B------:R-:W-:Y:S01]  /*e810*/  FMUL R0, R21, R158.reuse ;  /* 0x0000009e15007220 */ /* 0x080fe20000400000 */
[----:B------:R-:W-:Y:S01]  /*e820*/  HADD2.F32 R135, -RZ, R135.H1_H1 ;  /* 0x30000087ff877230 */ /* 0x000fe20000004100 */
[----:B------:R1:W-:Y:S01]  /*e830*/  @P1 STG.E.128 desc[UR14][R8.64], R4 ;  /* 0x0000000408001986 */ /* 0x0003e2000c101d0e */
[----:B------:R-:W-:-:S03]  /*e840*/  FMUL R23, R23, R158 ;  /* 0x0000009e17177220 */ /* 0x000fc60000400000 */
[-C--:B------:R-:W-:Y:S01]  /*e850*/  FMUL R10, R135, R158.reuse ;  /* 0x0000009e870a7220 */ /* 0x080fe20000400000 */
[----:B------:R-:W-:Y:S01]  /*e860*/  FMUL R158, R27, R158 ;  /* 0x0000009e1b9e7220 */ /* 0x000fe20000400000 */
[-C--:B--2---:R-:W-:Y:S01]  /*e870*/  FFMA R11, R12, R3.reuse, R11 ;  /* 0x000000030c0b7223 */ /* 0x084fe2000000000b */
[-C--:B------:R-:W-:Y:S01]  /*e880*/  FFMA R0, R13, R3.reuse, R0 ;  /* 0x000000030d007223 */ /* 0x080fe20000000000 */
[-C--:B------:R-:W-:Y:S01]  /*e890*/  FFMA R2, R15, R3.reuse, R2 ;  /* 0x000000030f027223 */ /* 0x080fe20000000002 */
[-C--:B------:R-:W-:Y:S01]  /*e8a0*/  FFMA R161, R161, R3.reuse, R158 ;  /* 0x00000003a1a17223 */ /* 0x080fe2000000009e */
[-C--:B------:R-:W-:Y:S01]  /*e8b0*/  FFMA R10, R163, R3.reuse, R10 ;  /* 0x00000003a30a7223 */ /* 0x080fe2000000000a */
[----:B-1----:R-:W-:Y:S01]  /*e8c0*/  IADD3 R8, P0, PT, R18, UR4, RZ ;  /* 0x0000000412087c10 */ /* 0x002fe2000ff1e0ff */
[-C--:B------:R-:W-:Y:S01]  /*e8d0*/  FFMA R5, R14, R3.reuse, R17 ;  /* 0x000000030e057223 */ /* 0x080fe20000000011 */
[-C--:B------:R-:W-:Y:S01]  /*e8e0*/  FFMA R6, R160, R3.reuse, R25 ;  /* 0x00000003a0067223 */ /* 0x080fe20000000019 */
[----:B------:R-:W-:Y:S01]  /*e8f0*/  FFMA R7, R162, R3, R23 ;  /* 0x00000003a2077223 */ /* 0x000fe20000000017 */
[----:B------:R-:W-:-:S02]  /*e900*/  IADD3.X R9, PT, PT, R19, UR5, RZ, P0, !PT ;  /* 0x0000000513097c10 */ /* 0x000fc400087fe4ff */
[----:B------:R-:W-:Y:S02]  /*e910*/  F2FP.F16.F32.PACK_AB R4, R0, R11 ;  /* 0x0000000b0004723e */ /* 0x000fe400000000ff */
[----:B------:R-:W-:Y:S02]  /*e920*/  F2FP.F16.F32.PACK_AB R5, R2, R5 ;  /* 0x000000050205723e */ /* 0x000fe400000000ff */
[----:B------:R-:W-:Y:S02]  /*e930*/  F2FP.F16.F32.PACK_AB R6, R161, R6 ;  /* 0x00000006a106723e */ /* 0x000fe400000000ff */
[----:B------:R-:W-:Y:S01]  /*e940*/  F2FP.F16.F32.PACK_AB R7, R10, R7 ;  /* 0x000000070a07723e */ /* 0x000fe200000000ff */
[----:B------:R-:W-:Y:S06]  /*e950*/  @!P2 EXIT ;  /* 0x000000000000a94d */ /* 0x000fec0003800000 */
[----:B------:R-:W-:Y:S01]  /*e960*/  STG.E.128 desc[UR14][R8.64], R4 ;  /* 0x0000000408007986 */ /* 0x000fe2000c101d0e */
[----:B------:R-:W-:Y:S05]  /*e970*/  EXIT ;  /* 0x000000000000794d */ /* 0x000fea0003800000 */
.L_x_102:
[----:B------:R-:W-:Y:S01]  /*e980*/  BAR.SYNC.DEFER_BLOCKING 0x0 ;  /* 0x0000000000007b1d */ /* 0x000fe20000010000 */
[----:B------:R-:W-:Y:S02]  /*e990*/  SHF.L.U32 R132, R0, 0x1, RZ ;  /* 0x0000000100847819 */ /* 0x000fe400000006ff */
[--C-:B------:R-:W-:Y:S02]  /*e9a0*/  LOP3.LUT R142, R142, 0x70, R141.reuse, 0xf8, !PT ;  /* 0x000000708e8e7812 */ /* 0x100fe400078ef88d */
[----:B------:R-:W-:Y:S01]  /*e9b0*/  SHF.R.U32.HI R0, RZ, 0x2, R0 ;  /* 0x00000002ff007819 */ /* 0x000fe20000011600 */
[----:B------:R-:W1:Y:S01]  /*e9c0*/  LDCU.64 UR4, c[0x0][0x458] ;  /* 0x00008b00ff0477ac */ /* 0x000e620008000a00 */
[----:B------:R-:W-:Y:S02]  /*e9d0*/  LOP3.LUT R142, R142, 0x8, R141, 0xf8, !PT ;  /* 0x000000088e8e7812 */ /* 0x000fe400078ef88d */
[----:B------:R-:W-:Y:S02]  /*e9e0*/  LOP3.LUT R132, R132, 0x1e, RZ, 0xc0, !PT ;  /* 0x0000001e84847812 */ /* 0x000fe400078ec0ff */
[----:B------:R-:W-:-:S02]  /*e9f0*/  LOP3.LUT R133, R0, 0x1, RZ, 0xc0, !PT ;  /* 0x0000000100857812 */ /* 0x000fc400078ec0ff */
[----:B------:R-:W-:Y:S02]  /*ea00*/  LOP3.LUT R142, R142, 0x4, R141, 0xf8, !PT ;  /* 0x000000048e8e7812 */ /* 0x000fe400078ef88d */
[C---:B------:R-:W-:Y:S02]  /*ea10*/  LOP3.LUT R135, R132.reuse, R133, RZ, 0xfc, !PT ;  /* 0x0000008584877212 */ /* 0x040fe400078efcff */
[----:B------:R-:W-:Y:S02]  /*ea20*/  LOP3.LUT R133, R132, 0x1, R133, 0xf6, !PT ;  /* 0x0000000184857812 */ /* 0x000fe400078ef685 */
[----:B------:R-:W-:Y:S01]  /*ea30*/  ISETP.LT.AND P3, PT, R156, R159, P0 ;  /* 0x0000009f9c00720c */ /* 0x000fe20000761270 */
[C---:B------:R-:W-:Y:S02]  /*ea40*/  IMAD R0, R142.reuse, 0x22, R135 ;  /* 0x000000228e007824 */ /* 0x040fe400078e0287 */
[----:B------:R-:W-:Y:S01]  /*ea50*/  IMAD R133, R142, 0x22, R133 ;  /* 0x000000228e857824 */ /* 0x000fe200078e0285 */
[----:B------:R2:W-:Y:S02]  /*ea60*/  STS.64 [R157], R4 ;  /* 0x000000049d007388 */ /* 0x0005e40000000a00 */
[----:B------:R-:W-:-:S02]  /*ea70*/  LEA R0, R0, UR8, 0x4 ;  /* 0x0000000800007c11 */ /* 0x000fc4000f8e20ff */
[----:B------:R-:W-:Y:S01]  /*ea80*/  LEA R148, R133, UR8, 0x4 ;  /* 0x0000000885947c11 */ /* 0x000fe2000f8e20ff */
[----:B------:R-:W-:Y:S04]  /*ea90*/  STS.64 [R157+0x20], R8 ;  /* 0x000020089d007388 */ /* 0x000fe80000000a00 */
[----:B------:R1:W-:Y:S04]  /*eaa0*/  STS.64 [R157+0x40], R12 ;  /* 0x0000400c9d007388 */ /* 0x0003e80000000a00 */
[----:B------:R-:W-:Y:S04]  /*eab0*/  STS.64 [R157+0x60], R16 ;  /* 0x000060109d007388 */ /* 0x000fe80000000a00 */
[----:B------:R-:W-:Y:S04]  /*eac0*/  STS.64 [R2+0x80], R20 ;  /* 0x0000801402007388 */ /* 0x000fe80000000a00 */
[----:B------:R3:W-:Y:S04]  /*ead0*/  STS.64 [R2+0xa0], R24 ;  /* 0x0000a01802007388 */ /* 0x0007e80000000a00 */
[----:B------:R-:W-:Y:S01]  /*eae0*/  STS.64 [R2+0xc0], R28 ;  /* 0x0000c01c02007388 */ /* 0x000fe20000000a00 */
[----:B--2---:R-:W-:-:S03]  /*eaf0*/  IADD3 R4, PT, PT, R156, 0x2, RZ ;  /* 0x000000029c047810 */ /* 0x004fc60007ffe0ff */
[----:B------:R-:W-:Y:S01]  /*eb00*/  STS.64 [R2+0xe0], R32 ;  /* 0x0000e02002007388 */ /* 0x000fe20000000a00 */
[----:B------:R-:W-:Y:S01]  /*eb10*/  BAR.SYNC.DEFER_BLOCKING 0x0 ;  /* 0x0000000000007b1d */ /* 0x000fe20000010000 */
[----:B------:R-:W-:Y:S02]  /*eb20*/  ISETP.LT.AND P1, PT, R4, R159, P0 ;  /* 0x0000009f0400720c */ /* 0x000fe40000721270 */
[----:B-1----:R-:W-:-:S04]  /*eb30*/  IADD3 R12, P2, PT, R162, UR4, RZ ;  /* 0x00000004a20c7c10 */ /* 0x002fc8000ff5e0ff */
[----:B------:R-:W-:Y:S01]  /*eb40*/  IADD3.X R13, PT, PT, R163, UR5, RZ, P2, !PT ;  /* 0x00000005a30d7c10 */ /* 0x000fe200097fe4ff */
[----:B------:R-:W1:Y:S01]  /*eb50*/  LDCU.64 UR4, c[0x0][0x470] ;  /* 0x00008e00ff0477ac */ /* 0x000e620008000a00 */
[----:B---3--:R-:W-:Y:S01]  /*eb60*/  IADD3 R24, PT, PT, R156, 0x12, RZ ;  /* 0x000000129c187810 */ /* 0x008fe20007ffe0ff */
[----:B------:R-:W2:Y:S04]  /*eb70*/  LDS.128 R136, [R0+0x440] ;  /* 0x0004400000887984 */ /* 0x000ea80000000c00 */
[----:B------:R-:W3:Y:S04]  /*eb80*/  LDS.128 R144, [R0] ;  /* 0x0000000000907984 */ /* 0x000ee80000000c00 */
[----:B------:R-:W4:Y:S04]  /*eb90*/  LDS.128 R140, [R148] ;  /* 0x00000000948c7984 */ /* 0x000f280000000c00 */
[----:B------:R-:W5:Y:S01]  /*eba0*/  LDS.128 R132, [R148+0x440] ;  /* 0x0004400094847984 */ /* 0x000f620000000c00 */
[-C--:B--2---:R-:W-:Y:S01]  /*ebb0*/  FMUL R4, R136, R3.reuse ;  /* 0x0000000388047220 */ /* 0x084fe20000400000 */
[-C--:B------:R-:W-:Y:S01]  /*ebc0*/  FMUL R9, R137, R3.reuse ;  /* 0x0000000389097220 */ /* 0x080fe20000400000 */
[-C--:B------:R-:W-:Y:S01]  /*ebd0*/  FMUL R5, R138, R3.reuse ;  /* 0x000000038a057220 */ /* 0x080fe20000400000 */
[-C--:B------:R-:W-:Y:S01]  /*ebe0*/  FMUL R16, R139, R3.reuse ;  /* 0x000000038b107220 */ /* 0x080fe20000400000 */
[-C--:B---3--:R-:W-:Y:S01]  /*ebf0*/  FMUL R144, R144, R3.reuse ;  /* 0x0000000390907220 */ /* 0x088fe20000400000 */
[-C--:B------:R-:W-:Y:S01]  /*ec00*/  FMUL R145, R145, R3.reuse ;  /* 0x0000000391917220 */ /* 0x080fe20000400000 */
[-C--:B------:R-:W-:Y:S01]  /*ec10*/  FMUL R146, R146, R3.reuse ;  /* 0x0000000392927220 */ /* 0x080fe20000400000 */
[-C--:B------:R-:W-:Y:S01]  /*ec20*/  FMUL R147, R147, R3.reuse ;  /* 0x0000000393937220 */ /* 0x080fe20000400000 */
[-C--:B----4-:R-:W-:Y:S01]  /*ec30*/  FMUL R140, R140, R3.reuse ;  /* 0x000000038c8c7220 */ /* 0x090fe20000400000 */
[-C--:B------:R-:W-:Y:S01]  /*ec40*/  FMUL R141, R141, R3.reuse ;  /* 0x000000038d8d7220 */ /* 0x080fe20000400000 */
[-C--:B------:R-:W-:Y:S01]  /*ec50*/  FMUL R142, R142, R3.reuse ;  /* 0x000000038e8e7220 */ /* 0x080fe20000400000 */
[-C--:B------:R-:W-:Y:S01]  /*ec60*/  FMUL R143, R143, R3.reuse ;  /* 0x000000038f8f7220 */ /* 0x080fe20000400000 */
[-C--:B-----5:R-:W-:Y:S01]  /*ec70*/  FMUL R8, R132, R3.reuse ;  /* 0x0000000384087220 */ /* 0x0a0fe20000400000 */
[-C--:B------:R-:W-:Y:S01]  /*ec80*/  FMUL R21, R133, R3.reuse ;  /* 0x0000000385157220 */ /* 0x080fe20000400000 */
[-C--:B------:R-:W-:Y:S01]  /*ec90*/  FMUL R17, R134, R3.reuse ;  /* 0x0000000386117220 */ /* 0x080fe20000400000 */
[----:B------:R-:W-:Y:S01]  /*eca0*/  FMUL R20, R135, R3 ;  /* 0x0000000387147220 */ /* 0x000fe20000400000 */
[----:B------:R-:W-:-:S02]  /*ecb0*/  F2FP.F16.F32.PACK_AB R132, R9, R4 ;  /* 0x000000040984723e */ /* 0x000fc400000000ff */
[----:B------:R-:W-:Y:S01]  /*ecc0*/  F2FP.F16.F32.PACK_AB R133, R16, R5 ;  /* 0x000000051085723e */ /* 0x000fe200000000ff */
[----:B------:R-:W-:Y:S01]  /*ecd0*/  @P3 IMAD.MOV.U32 R5, RZ, RZ, R163 ;  /* 0x000000ffff053224 */ /* 0x000fe200078e00a3 */
[----:B------:R-:W-:Y:S02]  /*ece0*/  F2FP.F16.F32.PACK_AB R136, R145, R144 ;  /* 0x000000909188723e */ /* 0x000fe400000000ff */
[----:B------:R-:W-:Y:S02]  /*ecf0*/  F2FP.F16.F32.PACK_AB R137, R147, R146 ;  /* 0x000000929389723e */ /* 0x000fe400000000ff */
[----:B------:R-:W-:Y:S02]  /*ed00*/  F2FP.F16.F32.PACK_AB R138, R141, R140 ;  /* 0x0000008c8d8a723e */ /* 0x000fe400000000ff */
[----:B------:R-:W-:Y:S02]  /*ed10*/  F2FP.F16.F32.PACK_AB R139, R143, R142 ;  /* 0x0000008e8f8b723e */ /* 0x000fe400000000ff */
[----:B------:R-:W-:-:S02]  /*ed20*/  @P3 MOV R4, R162 ;  /* 0x000000a200043202 */ /* 0x000fc40000000f00 */
[----:B------:R-:W-:Y:S02]  /*ed30*/  F2FP.F16.F32.PACK_AB R134, R21, R8 ;  /* 0x000000081586723e */ /* 0x000fe400000000ff */
[----:B------:R-:W-:Y:S01]  /*ed40*/  F2FP.F16.F32.PACK_AB R135, R20, R17 ;  /* 0x000000111487723e */ /* 0x000fe200000000ff */
[----:B------:R-:W-:Y:S01]  /*ed50*/  @P3 STG.E.128 desc[UR14][R4.64], R136 ;  /* 0x0000008804003986 */ /* 0x000fe2000c101d0e */
[----:B------:R-:W-:-:S03]  /*ed60*/  IADD3 R8, PT, PT, R156, 0xa, RZ ;  /* 0x0000000a9c087810 */ /* 0x000fc60007ffe0ff */
[----:B------:R-:W-:Y:S01]  /*ed70*/  @P1 STG.E.128 desc[UR14][R12.64], R132 ;  /* 0x000000840c001986 */ /* 0x000fe2000c101d0e */
[----:B------:R-:W-:Y:S01]  /*ed80*/  BAR.SYNC.DEFER_BLOCKING 0x0 ;  /* 0x0000000000007b1d */ /* 0x000fe20000010000 */
[----:B------:R-:W-:-:S05]  /*ed90*/  ISETP.LT.AND P1, PT, R8, R159, P0 ;  /* 0x0000009f0800720c */ /* 0x000fca0000721270 */
[----:B------:R-:W-:Y:S04]  /*eda0*/  STS.64 [R157], R6 ;  /* 0x000000069d007388 */ /* 0x000fe80000000a00 */
[----:B------:R2:W-:Y:S04]  /*edb0*/  STS.64 [R157+0x20], R10 ;  /* 0x0000200a9d007388 */ /* 0x0005e80000000a00 */
[----:B------:R-:W-:Y:S04]  /*edc0*/  STS.64 [R157+0x40], R14 ;  /* 0x0000400e9d007388 */ /* 0x000fe80000000a00 */
[----:B------:R-:W-:Y:S04]  /*edd0*/  STS.64 [R157+0x60], R18 ;  /* 0x000060129d007388 */ /* 0x000fe80000000a00 */
[----:B------:R1:W-:Y:S04]  /*ede0*/  STS.64 [R2+0x80], R22 ;  /* 0x0000801602007388 */ /* 0x0003e80000000a00 */
[----:B------:R3:W-:Y:S04]  /*edf0*/  STS.64 [R2+0xa0], R26 ;  /* 0x0000a01a02007388 */ /* 0x0007e80000000a00 */
[----:B------:R-:W-:Y:S04]  /*ee00*/  STS.64 [R2+0xc0], R30 ;  /* 0x0000c01e02007388 */ /* 0x000fe80000000a00 */
[----:B------:R-:W-:Y:S01]  /*ee10*/  STS.64 [R2+0xe0], R34 ;  /* 0x0000e02202007388 */ /* 0x000fe20000000a00 */
[----:B--2---:R-:W-:Y:S01]  /*ee20*/  IADD3 R10, PT, PT, R156, 0x8, RZ ;  /* 0x000000089c0a7810 */ /* 0x004fe20007ffe0ff */
[----:B------:R-:W-:Y:S03]  /*ee30*/  BAR.SYNC.DEFER_BLOCKING 0x0 ;  /* 0x0000000000007b1d */ /* 0x000fe60000010000 */
[----:B------:R-:W-:-:S02]  /*ee40*/  ISETP.LT.AND P2, PT, R10, R159, P0 ;  /* 0x0000009f0a00720c */ /* 0x000fc40000741270 */
[----:B-1----:R-:W-:-:S04]  /*ee50*/  IADD3 R22, P3, PT, R162, UR4, RZ ;  /* 0x00000004a2167c10 */ /* 0x002fc8000ff7e0ff */
[----:B------:R-:W-:Y:S01]  /*ee60*/  IADD3.X R23, PT, PT, R163, UR5, RZ, P3, !PT ;  /* 0x00000005a3177c10 */ /* 0x000fe20009ffe4ff */
[----:B---3--:R-:W-:Y:S01]  /*ee70*/  VIADD R26, R156, 0x10 ;  /* 0x000000109c1a7836 */ /* 0x008fe20000000000 */
[----:B------:R-:W1:Y:S04]  /*ee80*/  LDS.128 R136, [R148] ;  /* 0x0000000094887984 */ /* 0x000e680000000c00 */
[----:B------:R-:W2:Y:S04]  /*ee90*/  LDS.128 R140, [R0] ;  /* 0x00000000008c7984 */ /* 0x000ea80000000c00 */
[----:B------:R-:W3:Y:S04]  /*eea0*/  LDS.128 R132, [R0+0x440] ;  /* 0x0004400000847984 */ /* 0x000ee80000000c00 */
[----:B------:R-:W4:Y:S01]  /*eeb0*/  LDS.128 R4, [R148+0x440] ;  /* 0x0004400094047984 */ /* 0x000f220000000c00 */
[-C--:B-1----:R-:W-:Y:S01]  /*eec0*/  FMUL R11, R138, R3.reuse ;  /* 0x000000038a0b7220 */ /* 0x082fe20000400000 */
[-C--:B------:R-:W-:Y:S01]  /*eed0*/  FMUL R20, R139, R3.reuse ;  /* 0x000000038b147220 */ /* 0x080fe20000400000 */
[-C--:B------:R-:W-:Y:S01]  /*eee0*/  FMUL R10, R136, R3.reuse ;  /* 0x00000003880a7220 */ /* 0x080fe20000400000 */
[-C--:B------:R-:W-:Y:S01]  /*eef0*/  FMUL R137, R137, R3.reuse ;  /* 0x0000000389897220 */ /* 0x080fe20000400000 */
        /* <DEDUP_REMOVED lines=11> */
[----:B------:R-:W-:Y:S01]  /*efb0*/  FMUL R18, R7, R3 ;  /* 0x0000000307127220 */ /* 0x000fe20000400000 */
[----:B------:R-:W-:-:S02]  /*efc0*/  F2FP.F16.F32.PACK_AB R11, R20, R11 ;  /* 0x0000000b140b723e */ /* 0x000fc400000000ff */
[----:B------:R-:W-:Y:S02]  /*efd0*/  IADD3 R20, P4, PT, R12, UR4, RZ ;  /* 0x000000040c147c10 */ /* 0x000fe4000ff9e0ff */
[----:B------:R-:W-:Y:S02]  /*efe0*/  F2FP.F16.F32.PACK_AB R8, R141, R8 ;  /* 0x000000088d08723e */ /* 0x000fe400000000ff */
[----:B------:R-:W-:Y:S02]  /*eff0*/  F2FP.F16.F32.PACK_AB R9, R16, R9 ;  /* 0x000000091009723e */ /* 0x000fe400000000ff */
[----:B------:R-:W-:Y:S02]  /*f000*/  F2FP.F16.F32.PACK_AB R10, R137, R10 ;  /* 0x0000000a890a723e */ /* 0x000fe400000000ff */
[----:B------:R-:W-:Y:S02]  /*f010*/  F2FP.F16.F32.PACK_AB R4, R133, R132 ;  /* 0x000000848504723e */ /* 0x000fe400000000ff */
[----:B------:R-:W-:Y:S01]  /*f020*/  F2FP.F16.F32.PACK_AB R5, R135, R134 ;  /* 0x000000868705723e */ /* 0x000fe200000000ff */
[----:B------:R1:W-:Y:S01]  /*f030*/  @P2 STG.E.128 desc[UR14][R22.64], R8 ;  /* 0x0000000816002986 */ /* 0x0003e2000c101d0e */
[----:B------:R-:W-:-:S02]  /*f040*/  F2FP.F16.F32.PACK_AB R6, R17, R14 ;  /* 0x0000000e1106723e */ /* 0x000fc400000000ff */
[----:B------:R-:W-:Y:S02]  /*f050*/  IADD3.X R21, PT, PT, R13, UR5, RZ, P4, !PT ;  /* 0x000000050d157c10 */ /* 0x000fe4000a7fe4ff */
[----:B------:R-:W-:Y:S02]  /*f060*/  F2FP.F16.F32.PACK_AB R7, R18, R15 ;  /* 0x0000000f1207723e */ /* 0x000fe400000000ff */
[----:B------:R-:W-:-:S03]  /*f070*/  ISETP.LT.AND P2, PT, R26, R159, P0 ;  /* 0x0000009f1a00720c */ /* 0x000fc60000741270 */
[----:B------:R2:W-:Y:S01]  /*f080*/  @P1 STG.E.128 desc[UR14][R20.64], R4 ;  /* 0x0000000414001986 */ /* 0x0005e2000c101d0e */
[----:B------:R-:W-:Y:S01]  /*f090*/  BAR.SYNC.DEFER_BLOCKING 0x0 ;  /* 0x0000000000007b1d */ /* 0x000fe20000010000 */
[----:B------:R-:W-:Y:S02]  /*f0a0*/  ISETP.LT.AND P1, PT, R24, R159, P0 ;  /* 0x0000009f1800720c */ /* 0x000fe40000721270 */
[----:B-1----:R-:W-:-:S04]  /*f0b0*/  IADD3 R22, P4, PT, R22, UR4, RZ ;  /* 0x0000000416167c10 */ /* 0x002fc8000ff9e0ff */
[----:B------:R-:W-:Y:S01]  /*f0c0*/  IADD3.X R23, PT, PT, R23, UR5, RZ, P4, !PT ;  /* 0x0000000517177c10 */ /* 0x000fe2000a7fe4ff */
[----:B------:R-:W-:Y:S04]  /*f0d0*/  STS.64 [R157], R64 ;  /* 0x000000409d007388 */ /* 0x000fe80000000a00 */
[----:B------:R-:W-:Y:S01]  /*f0e0*/  STS.64 [R157+0x20], R60 ;  /* 0x0000203c9d007388 */ /* 0x000fe20000000a00 */
[----:B--2---:R-:W-:-:S03]  /*f0f0*/  IADD3 R20, P3, PT, R20, UR4, RZ ;  /* 0x0000000414147c10 */ /* 0x004fc6000ff7e0ff */
[----:B------:R-:W-:Y:S01]  /*f100*/  STS.64 [R157+0x40], R56 ;  /* 0x000040389d007388 */ /* 0x000fe20000000a00 */
[----:B------:R-:W-:-:S03]  /*f110*/  IADD3.X R21, PT, PT, R21, UR5, RZ, P3, !PT ;  /* 0x0000000515157c10 */ /* 0x000fc60009ffe4ff */
        /* <DEDUP_REMOVED lines=27> */
[----:B------:R-:W-:Y:S02]  /*f2d0*/  F2FP.F16.F32.PACK_AB R9, R25, R18 ;  /* 0x000000121909723e */ /* 0x000fe400000000ff */
[----:B------:R-:W-:Y:S02]  /*f2e0*/  F2FP.F16.F32.PACK_AB R10, R30, R19 ;  /* 0x000000131e0a723e */ /* 0x000fe400000000ff */
[----:B------:R-:W-:Y:S02]  /*f2f0*/  F2FP.F16.F32.PACK_AB R11, R29, R28 ;  /* 0x0000001c1d0b723e */ /* 0x000fe400000000ff */
[----:B------:R-:W-:Y:S02]  /*f300*/  F2FP.F16.F32.PACK_AB R4, R27, R14 ;  /* 0x0000000e1b04723e */ /* 0x000fe400000000ff */
[----:B------:R-:W-:Y:S01]  /*f310*/  F2FP.F16.F32.PACK_AB R5, R15, R12 ;  /* 0x0000000c0f05723e */ /* 0x000fe200000000ff */
[----:B------:R1:W-:Y:S01]  /*f320*/  @P2 STG.E.128 desc[UR14][R22.64], R8 ;  /* 0x0000000816002986 */ /* 0x0003e2000c101d0e */
[----:B------:R-:W-:-:S02]  /*f330*/  F2FP.F16.F32.PACK_AB R6, R26, R13 ;  /* 0x0000000d1a06723e */ /* 0x000fc400000000ff */
[----:B------:R-:W-:Y:S02]  /*f340*/  F2FP.F16.F32.PACK_AB R7, R7, R24 ;  /* 0x000000180707723e */ /* 0x000fe400000000ff */
[C---:B------:R-:W-:Y:S02]  /*f350*/  IADD3 R26, PT, PT, R156.reuse, 0x18, RZ ;  /* 0x000000189c1a7810 */ /* 0x040fe40007ffe0ff */
[----:B------:R-:W-:Y:S01]  /*f360*/  IADD3 R24, PT, PT, R156, 0x1a, RZ ;  /* 0x0000001a9c187810 */ /* 0x000fe20007ffe0ff */
[----:B------:R2:W-:Y:S01]  /*f370*/  @P1 STG.E.128 desc[UR14][R20.64], R4 ;  /* 0x0000000414001986 */ /* 0x0005e2000c101d0e */
[----:B------:R-:W-:Y:S01]  /*f380*/  BAR.SYNC.DEFER_BLOCKING 0x0 ;  /* 0x0000000000007b1d */ /* 0x000fe20000010000 */
[-C--:B------:R-:W-:Y:S02]  /*f390*/  ISETP.LT.AND P2, PT, R26, R159.reuse, P0 ;  /* 0x0000009f1a00720c */ /* 0x080fe40000741270 */
[----:B------:R-:W-:Y:S02]  /*f3a0*/  ISETP.LT.AND P1, PT, R24, R159, P0 ;  /* 0x0000009f1800720c */ /* 0x000fe40000721270 */
[----:B-1----:R-:W-:Y:S01]  /*f3b0*/  IADD3 R22, P4, PT, R22, UR4, RZ ;  /* 0x0000000416167c10 */ /* 0x002fe2000ff9e0ff */
[----:B------:R-:W-:Y:S03]  /*f3c0*/  STS.64 [R157], R66 ;  /* 0x000000429d007388 */ /* 0x000fe60000000a00 */
[----:B------:R-:W-:Y:S01]  /*f3d0*/  IADD3.X R23, PT, PT, R23, UR5, RZ, P4, !PT ;  /* 0x0000000517177c10 */ /* 0x000fe2000a7fe4ff */
        /* <DEDUP_REMOVED lines=37> */
[----:B------:R-:W-:Y:S01]  /*f630*/  F2FP.F16.F32.PACK_AB R6, R26, R13 ;  /* 0x0000000d1a06723e */ /* 0x000fe200000000ff */
[----:B------:R-:W-:Y:S01]  /*f640*/  VIADD R26, R156, 0x20 ;  /* 0x000000209c1a7836 */ /* 0x000fe20000000000 */
[----:B------:R-:W-:-:S02]  /*f650*/  F2FP.F16.F32.PACK_AB R7, R7, R24 ;  /* 0x000000180707723e */ /* 0x000fc400000000ff */
[----:B------:R-:W-:Y:S02]  /*f660*/  IADD3 R24, PT, PT, R156, 0x22, RZ ;  /* 0x000000229c187810 */ /* 0x000fe40007ffe0ff */
[-C--:B------:R-:W-:Y:S01]  /*f670*/  ISETP.LT.AND P2, PT, R26, R159.reuse, P0 ;  /* 0x0000009f1a00720c */ /* 0x080fe20000741270 */
[----:B------:R2:W-:Y:S01]  /*f680*/  @P1 STG.E.128 desc[UR14][R20.64], R4 ;  /* 0x0000000414001986 */ /* 0x0005e2000c101d0e */
[----:B------:R-:W-:Y:S01]  /*f690*/  BAR.SYNC.DEFER_BLOCKING 0x0 ;  /* 0x0000000000007b1d */ /* 0x000fe20000010000 */
[----:B------:R-:W-:Y:S02]  /*f6a0*/  ISETP.LT.AND P1, PT, R24, R159, P0 ;  /* 0x0000009f1800720c */ /* 0x000fe40000721270 */
[----:B-1----:R-:W-:-:S03]  /*f6b0*/  IADD3 R22, P4, PT, R22, UR4, RZ ;  /* 0x0000000416167c10 */ /* 0x002fc6000ff9e0ff */
[----:B------:R-:W-:Y:S01]  /*f6c0*/  STS.64 [R157], R68 ;  /* 0x000000449d007388 */ /* 0x000fe20000000a00 */
[----:B------:R-:W-:-:S03]  /*f6d0*/  IADD3.X R23, PT, PT, R23, UR5, RZ, P4, !PT ;  /* 0x0000000517177c10 */ /* 0x000fc6000a7fe4ff */
        /* <DEDUP_REMOVED lines=137> */
[----:B------:R-:W-:Y:S01]  /*ff70*/  @P1 STG.E.128 desc[UR14][R20.64], R4 ;  /* 0x0000000414001986 */ /* 0x000fe2000c101d0e */
[----:B------:R-:W-:Y:S01]  /*ff80*/  BAR.SYNC.DEFER_BLOCKING 0x0 ;  /* 0x0000000000007b1d */ /* 0x000fe20000010000 */
[-C--:B------:R-:W-:Y:S02]  /*ff90*/  ISETP.LT.AND P1, PT, R24, R159.reuse, P0 ;  /* 0x0000009f1800720c */ /* 0x080fe40000721270 */
[----:B------:R-:W-:Y:S02]  /*ffa0*/  ISETP.LT.AND P0, PT, R156, R159, P0 ;  /* 0x0000009f9c00720c */ /* 0x000fe40000701270 */
[----:B-1----:R-:W-:Y:S01]  /*ffb0*/  IADD3 R22, P2, PT, R22, UR4, RZ ;  /* 0x0000000416167c10 */ /* 0x002fe2000ff5e0ff */
[----:B------:R-:W-:Y:S03]  /*ffc0*/  STS.64 [R157], R130 ;  /* 0x000000829d007388 */ /* 0x000fe60000000a00 */
[----:B------:R-:W-:Y:S01]  /*ffd0*/  IADD3.X R23, PT, PT, R23, UR5, RZ, P2, !PT ;  /* 0x0000000517177c10 */ /* 0x000fe200097fe4ff */
        /* <DEDUP_REMOVED lines=20> */
[----:B------:R-:W-:Y:S01]  /*10120*/  F2FP.F16.F32.PACK_AB R4, R9, R8 ;  /* 0x000000080904723e */ /* 0x000fe200000000ff */
[-C--:B---3--:R-:W-:Y:S01]  /*10130*/  FMUL R12, R12, R3.reuse ;  /* 0x000000030c0c7220 */ /* 0x088fe20000400000 */
[----:B------:R-:W-:Y:S01]  /*10140*/  F2FP.F16.F32.PACK_AB R5, R11, R10 ;  /* 0x0000000a0b05723e */ /* 0x000fe200000000ff */
[-C--:B------:R-:W-:Y:S01]  /*10150*/  FMUL R13, R13, R3.reuse ;  /* 0x000000030d0d7220 */ /* 0x080fe20000400000 */
[----:B------:R-:W-:Y:S01]  /*10160*/  F2FP.F16.F32.PACK_AB R6, R25, R2 ;  /* 0x000000021906723e */ /* 0x000fe200000000ff */
[-C--:B------:R-:W-:Y:S01]  /*10170*/  FMUL R14, R14, R3.reuse ;  /* 0x000000030e0e7220 */ /* 0x080fe20000400000 */
[----:B------:R-:W-:Y:S01]  /*10180*/  F2FP.F16.F32.PACK_AB R7, R7, R24 ;  /* 0x000000180707723e */ /* 0x000fe200000000ff */
[-C--:B------:R-:W-:Y:S01]  /*10190*/  FMUL R15, R15, R3.reuse ;  /* 0x000000030f0f7220 */ /* 0x080fe20000400000 */
[-C--:B----4-:R-:W-:Y:S01]  /*101a0*/  FMUL R16, R16, R3.reuse ;  /* 0x0000000310107220 */ /* 0x090fe20000400000 */
[-C--:B------:R-:W-:Y:S01]  /*101b0*/  FMUL R17, R17, R3.reuse ;  /* 0x0000000311117220 */ /* 0x080fe20000400000 */
[-C--:B------:R-:W-:Y:S01]  /*101c0*/  FMUL R18, R18, R3.reuse ;  /* 0x0000000312127220 */ /* 0x080fe20000400000 */
[----:B------:R1:W-:Y:S01]  /*101d0*/  @P1 STG.E.128 desc[UR14][R22.64], R4 ;  /* 0x0000000416001986 */ /* 0x0003e2000c101d0e */
[----:B------:R-:W-:Y:S01]  /*101e0*/  IADD3 R2, P1, PT, R20, UR4, RZ ;  /* 0x0000000414027c10 */ /* 0x000fe2000ff3e0ff */
[----:B------:R-:W-:-:S03]  /*101f0*/  FMUL R19, R19, R3 ;  /* 0x0000000313137220 */ /* 0x000fc60000400000 */
[----:B------:R-:W-:Y:S02]  /*10200*/  IADD3.X R3, PT, PT, R21, UR5, RZ, P1, !PT ;  /* 0x0000000515037c10 */ /* 0x000fe40008ffe4ff */
[----:B-1----:R-:W-:Y:S02]  /*10210*/  F2FP.F16.F32.PACK_AB R6, R13, R12 ;  /* 0x0000000c0d06723e */ /* 0x002fe400000000ff */
[----:B------:R-:W-:Y:S02]  /*10220*/  F2FP.F16.F32.PACK_AB R7, R15, R14 ;  /* 0x0000000e0f07723e */ /* 0x000fe400000000ff */
[----:B------:R-:W-:Y:S02]  /*10230*/  F2FP.F16.F32.PACK_AB R4, R17, R16 ;  /* 0x000000101104723e */ /* 0x000fe400000000ff */
[----:B------:R-:W-:Y:S01]  /*10240*/  F2FP.F16.F32.PACK_AB R5, R19, R18 ;  /* 0x000000121305723e */ /* 0x000fe200000000ff */
[----:B------:R-:W-:Y:S06]  /*10250*/  @!P0 EXIT ;  /* 0x000000000000894d */ /* 0x000fec0003800000 */
[----:B------:R-:W-:Y:S01]  /*10260*/  STG.E.128 desc[UR14][R2.64], R4 ;  /* 0x0000000402007986 */ /* 0x000fe2000c101d0e */
[----:B------:R-:W-:Y:S05]  /*10270*/  EXIT ;  /* 0x000000000000794d */ /* 0x000fea0003800000 */
.L_x_103:
[----:B------:R-:W-:-:S00]  /*10280*/  BRA `(.L_x_103) ;  /* 0xfffffffc00fc7947 */ /* 0x000fc0000383ffff */
[----:B------:R-:W-:-:S00]  /*10290*/  NOP ;  /* 0x0000000000007918 */ /* 0x000fc00000000000 */
        /* <DEDUP_REMOVED lines=14> */
.L_x_104:


//--------------------- .nv.shared._ZN7cutlass6KernelINS_4gemm6kernel7EllGemmINS1_11threadblock16EllMmaMultistageINS1_9GemmShapeILi128ELi128ELi32EEENS_9transform11threadblock31EllPredicatedTileAccessIteratorINS_11MatrixShapeILi128ELi32EEENS_6half_tENS_6layout8RowMajorELi1ENS8_29PitchLinearWarpRakedThreadMapINS_16PitchLinearShapeILi32ELi128EEELi128ENSH_ILi4ELi8EEELi8EEENS_5ArrayISD_Li8ELb0EEEEENS9_25RegularTileAccessIteratorISC_SD_NSE_37RowMajorTensorOpMultiplicandCrosswiseILi16ELi32EEELi0ESK_Li16EEELNS_4arch14CacheOperation4KindE1ENSA_INSB_ILi32ELi128EEESD_NSE_11ColumnMajorELi0ESK_SM_EENSO_ISV_SD_NSE_40ColumnMajorTensorOpMultiplicandCrosswiseILi16ELi32EEELi1ESK_Li16EEELSU_1EfSF_NS4_9MmaPolicyINS1_4warp11MmaTensorOpINS6_ILi64ELi64ELi32EEESD_SQ_SD_SZ_fSF_NS12_17MmaTensorOpPolicyINSS_3MmaINS6_ILi16ELi8ELi16EEELi32ESD_SF_SD_SW_fSF_NSS_13OpMultiplyAddEEENSB_ILi1ELi1EEEEELi1ELb0EbEENSB_ILi0ELi0EEES1D_Li1EEELi4EbEENS_8epilogue11threadblock8EpilogueIS7_S1C_Li1ENS1H_22PredicatedTileIteratorINS1H_26OutputTileOptimalThreadMapINS1H_15OutputTileShapeILi128ELi8ELi2ELi1ELi1EEENS1L_ILi1ELi8ELi1ELi1ELi8EEELi128ELi8ELi16EEESD_Lb0ENSE_9NoPermuteELb0EEENS1G_4warp24FragmentIteratorTensorOpIS14_S17_fNSL_IfLi4ELb1EEESF_EENS1R_25TileIteratorTensorOpMixedIS14_S17_fLi32ELi16ELi8ELi8ELb0EEENS1H_23SharedLoadIteratorMixedINS1O_18CompactedThreadMapEfLi32ELi16ELi8ELi8ELb0EEENS1G_6thread17LinearCombinationISD_Li8EffLNS20_9ScaleType4KindE0ELNS_15FloatRoundStyleE2ESD_EENSB_ILi0ELi8EEELi2ELi1EEENS4_30GemmIdentityThreadblockSwizzleILi8EEELb0ELb0EEEEEvNT_6ParamsE --------------------------
	.section	.nv.shared._ZN7cutlass6KernelINS_4gemm6kernel7EllGemmINS1_11threadblock16EllMmaMultistageINS1_9GemmShapeILi128ELi128ELi32EEENS_9transform11threadblock31EllPredicatedTileAccessIteratorINS_11MatrixShapeILi128ELi32EEENS_6half_tENS_6layout8RowMajorELi1ENS8_29PitchLinearWarpRakedThreadMapINS_16PitchLinearShapeILi32ELi128EEELi128ENSH_ILi4ELi8EEELi8EEENS_5ArrayISD_Li8ELb0EEEEENS9_25RegularTileAccessIteratorISC_SD_NSE_37RowMajorTensorOpMultiplicandCrosswiseILi16ELi32EEELi0ESK_Li16EEELNS_4arch14CacheOperation4KindE1ENSA_INSB_ILi32ELi128EEESD_NSE_11ColumnMajorELi0ESK_SM_EENSO_ISV_SD_NSE_40ColumnMajorTensorOpMultiplicandCrosswiseILi16ELi32EEELi1ESK_Li16EEELSU_1EfSF_NS4_9MmaPolicyINS1_4warp11MmaTensorOpINS6_ILi64ELi64ELi32EEESD_SQ_SD_SZ_fSF_NS12_17MmaTensorOpPolicyINSS_3MmaINS6_ILi16ELi8ELi16EEELi32ESD_SF_SD_SW_fSF_NSS_13OpMultiplyAddEEENSB_ILi1ELi1EEEEELi1ELb0EbEENSB_ILi0ELi0EEES1D_Li1EEELi4EbEENS_8epilogue11threadblock8EpilogueIS7_S1C_Li1ENS1H_22PredicatedTileIteratorINS1H_26OutputTileOptimalThreadMapINS1H_15OutputTileShapeILi128ELi8ELi2ELi1ELi1EEENS1L_ILi1ELi8ELi1ELi1ELi8EEELi128ELi8ELi16EEESD_Lb0ENSE_9NoPermuteELb0EEENS1G_4warp24FragmentIteratorTensorOpIS14_S17_fNSL_IfLi4ELb1EEESF_EENS1R_25TileIteratorTensorOpMixedIS14_S17_fLi32ELi16ELi8ELi8ELb0EEENS1H_23SharedLoadIteratorMixedINS1O_18CompactedThreadMapEfLi32ELi16ELi8ELi8ELb0EEENS1G_6thread17LinearCombinationISD_Li8EffLNS20_9ScaleType4KindE0ELNS_15FloatRoundStyleE2ESD_EENSB_ILi0ELi8EEELi2ELi1EEENS4_30GemmIdentityThreadblockSwizzleILi8EEELb0ELb0EEEEEvNT_6ParamsE,"aw",@nobits
	.sectionflags	@""
	.align	16
	.zero		1024


//--------------------- .nv.shared.reserved.0     --------------------------
	.section	.nv.shared.reserved.0,"aw",@nobits
	.weak		__nv_reservedSMEM_offset_0_alias
	.size		__nv_reservedSMEM_offset_0_alias, 0, 64
	.other		__nv_reservedSMEM_offset_0_alias,@"STO_CUDA_RESERVED_SHARED STV_DEFAULT"
__nv_reservedSMEM_offset_0_alias:
	.zero		0
	.zero		64


//--------------------- .nv.global                --------------------------
	.section	.nv.global,"aw",@nobits
.nv.global:
	.type		_ZN30_INTERNAL_b88565b1_4_k_cu_main4cute1_E,@object
	.size		_ZN30_INTERNAL_b88565b1_4_k_cu_main4cute1_E,(_ZN30_INTERNAL_b88565b1_4_k_cu_main4cuda3std3__45__cpo6cbeginE - _ZN30_INTERNAL_b88565b1_4_k_cu_main4cute1_E)
_ZN30_INTERNAL_b88565b1_4_k_cu_main4cute1_E:
	.zero		1
	.type		_ZN30_INTERNAL_b88565b1_4_k_cu_main4cuda3std3__45__cpo6cbeginE,@object
	.size		_ZN30_INTERNAL_b88565b1_4_k_cu_main4cuda3std3__45__cpo6cbeginE,(_ZN30_INTERNAL_b88565b1_4_k_cu_main4cuda3std3__48in_placeE - _ZN30_INTERNAL_b88565b1_4_k_cu_main4cuda3std3__45__cpo6cbeginE)
_ZN30_INTERNAL_b88565b1_4_k_cu_main4cuda3std3__45__cpo6cbeginE:
	.zero		1
	.type		_ZN30_INTERNAL_b88565b1_4_k_cu_main4cuda3std3__48in_placeE,@object
	.size		_ZN30_INTERNAL_b88565b1_4_k_cu_main4cuda3std3__48in_placeE,(_ZN30_INTERNAL_b88565b1_4_k_cu_main4cuda3std6ranges3__45__cpo9iter_moveE - _ZN30_INTERNAL_b88565b1_4_k_cu_main4cuda3std3__48in_placeE)
_ZN30_INTERNAL_b88565b1_4_k_cu_main4cuda3std3__48in_placeE:
	.zero		1
	.type		_ZN30_INTERNAL_b88565b1_4_k_cu_main4cuda3std6ranges3__45__cpo9iter_moveE,@object
	.size		_ZN30_INTERNAL_b88565b1_4_k_cu_main4cuda3std6ranges3__45__cpo9iter_moveE,(_ZN30_INTERNAL_b88565b1_4_k_cu_main4cuda3std3__45__cpo5beginE - _ZN30_INTERNAL_b88565b1_4_k_cu_main4cuda3std6ranges3__45__cpo9iter_moveE)
_ZN30_INTERNAL_b88565b1_4_k_cu_main4cuda3std6ranges3__45__cpo9iter_moveE:
	.zero		1
	.type		_ZN30_INTERNAL_b88565b1_4_k_cu_main4cuda3std3__45__cpo5beginE,@object
	.size		_ZN30_INTERNAL_b88565b1_4_k_cu_main4cuda3std3__45__cpo5beginE,(_ZN30_INTERNAL_b88565b1_4_k_cu_main4cuda3std3__432_GLOBAL__N__b88565b1_4_k_cu_main6ignoreE - _ZN30_INTERNAL_b88565b1_4_k_cu_main4cuda3std3__45__cpo5beginE)
_ZN30_INTERNAL_b88565b1_4_k_cu_main4cuda3std3__45__cpo5beginE:
	.zero		1
	.type		_ZN30_INTERNAL_b88565b1_4_k_cu_main4cuda3std3__432_GLOBAL__N__b88565b1_4_k_cu_main6ignoreE,@object
	.size		_ZN30_INTERNAL_b88565b1_4_k_cu_main4cuda3std3__432_GLOBAL__N__b88565b1_4_k_cu_main6ignoreE,(_ZN30_INTERNAL_b88565b1_4_k_cu_main4cute7productE - _ZN30_INTERNAL_b88565b1_4_k_cu_main4cuda3std3__432_GLOBAL__N__b88565b1_4_k_cu_main6ignoreE)
_ZN30_INTERNAL_b88565b1_4_k_cu_main4cuda3std3__432_GLOBAL__N__b88565b1_4_k_cu_main6ignoreE:
	.zero		1
	.type		_ZN30_INTERNAL_b88565b1_4_k_cu_main4cute7productE,@object
	.size		_ZN30_INTERNAL_b88565b1_4_k_cu_main4cute7productE,(_ZN30_INTERNAL_b88565b1_4_k_cu_main4cuda3std3__45__cpo3endE - _ZN30_INTERNAL_b88565b1_4_k_cu_main4cute7productE)
_ZN30_INTERNAL_b88565b1_4_k_cu_main4cute7productE:
	.zero		1
	.type		_ZN30_INTERNAL_b88565b1_4_k_cu_main4cuda3std3__45__cpo3endE,@object
	.size		_ZN30_INTERNAL_b88565b1_4_k_cu_main4cuda3std3__45__cpo3endE,(_ZN30_INTERNAL_b88565b1_4_k_cu_main4cuda3std3__419piecewise_constructE - _ZN30_INTERNAL_b88565b1_4_k_cu_main4cuda3std3__45__cpo3endE)
_ZN30_INTERNAL_b88565b1_4_k_cu_main4cuda3std3__45__cpo3endE:
	.zero		1
	.type		_ZN30_INTERNAL_b88565b1_4_k_cu_main4cuda3std3__419piecewise_constructE,@object
	.size		_ZN30_INTERNAL_b88565b1_4_k_cu_main4cuda3std3__419piecewise_constructE,(_ZN30_INTERNAL_b88565b1_4_k_cu_main4cuda3std3__45__cpo4cendE - _ZN30_INTERNAL_b88565b1_4_k_cu_main4cuda3std3__419piecewise_constructE)
_ZN30_INTERNAL_b88565b1_4_k_cu_main4cuda3std3__419piecewise_constructE:
	.zero		1
	.type		_ZN30_INTERNAL_b88565b1_4_k_cu_main4cuda3std3__45__cpo4cendE,@object
	.size		_ZN30_INTERNAL_b88565b1_4_k_cu_main4cuda3std3__45__cpo4cendE,(_ZN30_INTERNAL_b88565b1_4_k_cu_main4cuda3std6ranges3__45__cpo4swapE - _ZN30_INTERNAL_b88565b1_4_k_cu_main4cuda3std3__45__cpo4cendE)
_ZN30_INTERNAL_b88565b1_4_k_cu_main4cuda3std3__45__cpo4cendE:
	.zero		1
	.type		_ZN30_INTERNAL_b88565b1_4_k_cu_main4cuda3std6ranges3__45__cpo4swapE,@object
	.size		_ZN30_INTERNAL_b88565b1_4_k_cu_main4cuda3std6ranges3__45__cpo4swapE,(.L_7 - _ZN30_INTERNAL_b88565b1_4_k_cu_main4cuda3std6ranges3__45__cpo4swapE)
_ZN30_INTERNAL_b88565b1_4_k_cu_main4cuda3std6ranges3__45__cpo4swapE:
	.zero		1
.L_7:


//--------------------- .nv.constant0._ZN7cutlass6KernelINS_4gemm6kernel7EllGemmINS1_11threadblock16EllMmaMultistageINS1_9GemmShapeILi128ELi128ELi32EEENS_9transform11threadblock31EllPredicatedTileAccessIteratorINS_11MatrixShapeILi128ELi32EEENS_6half_tENS_6layout8RowMajorELi1ENS8_29PitchLinearWarpRakedThreadMapINS_16PitchLinearShapeILi32ELi128EEELi128ENSH_ILi4ELi8EEELi8EEENS_5ArrayISD_Li8ELb0EEEEENS9_25RegularTileAccessIteratorISC_SD_NSE_37RowMajorTensorOpMultiplicandCrosswiseILi16ELi32EEELi0ESK_Li16EEELNS_4arch14CacheOperation4KindE1ENSA_INSB_ILi32ELi128EEESD_NSE_11ColumnMajorELi0ESK_SM_EENSO_ISV_SD_NSE_40ColumnMajorTensorOpMultiplicandCrosswiseILi16ELi32EEELi1ESK_Li16EEELSU_1EfSF_NS4_9MmaPolicyINS1_4warp11MmaTensorOpINS6_ILi64ELi64ELi32EEESD_SQ_SD_SZ_fSF_NS12_17MmaTensorOpPolicyINSS_3MmaINS6_ILi16ELi8ELi16EEELi32ESD_SF_SD_SW_fSF_NSS_13OpMultiplyAddEEENSB_ILi1ELi1EEEEELi1ELb0EbEENSB_ILi0ELi0EEES1D_Li1EEELi4EbEENS_8epilogue11threadblock8EpilogueIS7_S1C_Li1ENS1H_22PredicatedTileIteratorINS1H_26OutputTileOptimalThreadMapINS1H_15OutputTileShapeILi128ELi8ELi2ELi1ELi1EEENS1L_ILi1ELi8ELi1ELi1ELi8EEELi128ELi8ELi16EEESD_Lb0ENSE_9NoPermuteELb0EEENS1G_4warp24FragmentIteratorTensorOpIS14_S17_fNSL_IfLi4ELb1EEESF_EENS1R_25TileIteratorTensorOpMixedIS14_S17_fLi32ELi16ELi8ELi8ELb0EEENS1H_23SharedLoadIteratorMixedINS1O_18CompactedThreadMapEfLi32ELi16ELi8ELi8ELb0EEENS1G_6thread17LinearCombinationISD_Li8EffLNS20_9ScaleType4KindE0ELNS_15FloatRoundStyleE2ESD_EENSB_ILi0ELi8EEELi2ELi1EEENS4_30GemmIdentityThreadblockSwizzleILi8EEELb0ELb0EEEEEvNT_6ParamsE --------------------------
	.section	.nv.constant0._ZN7cutlass6KernelINS_4gemm6kernel7EllGemmINS1_11threadblock16EllMmaMultistageINS1_9GemmShapeILi128ELi128ELi32EEENS_9transform11threadblock31EllPredicatedTileAccessIteratorINS_11MatrixShapeILi128ELi32EEENS_6half_tENS_6layout8RowMajorELi1ENS8_29PitchLinearWarpRakedThreadMapINS_16PitchLinearShapeILi32ELi128EEELi128ENSH_ILi4ELi8EEELi8EEENS_5ArrayISD_Li8ELb0EEEEENS9_25RegularTileAccessIteratorISC_SD_NSE_37RowMajorTensorOpMultiplicandCrosswiseILi16ELi32EEELi0ESK_Li16EEELNS_4arch14CacheOperation4KindE1ENSA_INSB_ILi32ELi128EEESD_NSE_11ColumnMajorELi0ESK_SM_EENSO_ISV_SD_NSE_40ColumnMajorTensorOpMultiplicandCrosswiseILi16ELi32EEELi1ESK_Li16EEELSU_1EfSF_NS4_9MmaPolicyINS1_4warp11MmaTensorOpINS6_ILi64ELi64ELi32EEESD_SQ_SD_SZ_fSF_NS12_17MmaTensorOpPolicyINSS_3MmaINS6_ILi16ELi8ELi16EEELi32ESD_SF_SD_SW_fSF_NSS_13OpMultiplyAddEEENSB_ILi1ELi1EEEEELi1ELb0EbEENSB_ILi0ELi0EEES1D_Li1EEELi4EbEENS_8epilogue11threadblock8EpilogueIS7_S1C_Li1ENS1H_22PredicatedTileIteratorINS1H_26OutputTileOptimalThreadMapINS1H_15OutputTileShapeILi128ELi8ELi2ELi1ELi1EEENS1L_ILi1ELi8ELi1ELi1ELi8EEELi128ELi8ELi16EEESD_Lb0ENSE_9NoPermuteELb0EEENS1G_4warp24FragmentIteratorTensorOpIS14_S17_fNSL_IfLi4ELb1EEESF_EENS1R_25TileIteratorTensorOpMixedIS14_S17_fLi32ELi16ELi8ELi8ELb0EEENS1H_23SharedLoadIteratorMixedINS1O_18CompactedThreadMapEfLi32ELi16ELi8ELi8ELb0EEENS1G_6thread17LinearCombinationISD_Li8EffLNS20_9ScaleType4KindE0ELNS_15FloatRoundStyleE2ESD_EENSB_ILi0ELi8EEELi2ELi1EEENS4_30GemmIdentityThreadblockSwizzleILi8EEELb0ELb0EEEEEvNT_6ParamsE,"a",@progbits
	.sectionflags	@""
	.align	4
.nv.constant0._ZN7cutlass6KernelINS_4gemm6kernel7EllGemmINS1_11threadblock16EllMmaMultistageINS1_9GemmShapeILi128ELi128ELi32EEENS_9transform11threadblock31EllPredicatedTileAccessIteratorINS_11MatrixShapeILi128ELi32EEENS_6half_tENS_6layout8RowMajorELi1ENS8_29PitchLinearWarpRakedThreadMapINS_16PitchLinearShapeILi32ELi128EEELi128ENSH_ILi4ELi8EEELi8EEENS_5ArrayISD_Li8ELb0EEEEENS9_25RegularTileAccessIteratorISC_SD_NSE_37RowMajorTensorOpMultiplicandCrosswiseILi16ELi32EEELi0ESK_Li16EEELNS_4arch14CacheOperation4KindE1ENSA_INSB_ILi32ELi128EEESD_NSE_11ColumnMajorELi0ESK_SM_EENSO_ISV_SD_NSE_40ColumnMajorTensorOpMultiplicandCrosswiseILi16ELi32EEELi1ESK_Li16EEELSU_1EfSF_NS4_9MmaPolicyINS1_4warp11MmaTensorOpINS6_ILi64ELi64ELi32EEESD_SQ_SD_SZ_fSF_NS12_17MmaTensorOpPolicyINSS_3MmaINS6_ILi16ELi8ELi16EEELi32ESD_SF_SD_SW_fSF_NSS_13OpMultiplyAddEEENSB_ILi1ELi1EEEEELi1ELb0EbEENSB_ILi0ELi0EEES1D_Li1EEELi4EbEENS_8epilogue11threadblock8EpilogueIS7_S1C_Li1ENS1H_22PredicatedTileIteratorINS1H_26OutputTileOptimalThreadMapINS1H_15OutputTileShapeILi128ELi8ELi2ELi1ELi1EEENS1L_ILi1ELi8ELi1ELi1ELi8EEELi128ELi8ELi16EEESD_Lb0ENSE_9NoPermuteELb0EEENS1G_4warp24FragmentIteratorTensorOpIS14_S17_fNSL_IfLi4ELb1EEESF_EENS1R_25TileIteratorTensorOpMixedIS14_S17_fLi32ELi16ELi8ELi8ELb0EEENS1H_23SharedLoadIteratorMixedINS1O_18CompactedThreadMapEfLi32ELi16ELi8ELi8ELb0EEENS1G_6thread17LinearCombinationISD_Li8EffLNS20_9ScaleType4KindE0ELNS_15FloatRoundStyleE2ESD_EENSB_ILi0ELi8EEELi2ELi1EEENS4_30GemmIdentityThreadblockSwizzleILi8EEELb0ELb0EEEEEvNT_6ParamsE:
	.zero		1264


//--------------------- SYMBOLS --------------------------

	.type		.nv.reservedSmem.offset0,@object
	.size		.nv.reservedSmem.offset0,0x4
	.type		.nv.reservedSmem.cap,@object
	.size		.nv.reservedSmem.cap,0x4
